//
// Generated by NVIDIA NVVM Compiler
//
// Compiler Build ID: CL-36424714
// Cuda compilation tools, release 13.0, V13.0.88
// Based on NVVM 20.0.0
//

.version 9.0
.target sm_100
.address_size 64

	// .globl	_ZN3cub18CUB_300001_SM_10006detail11EmptyKernelIvEEvv
// _ZZN3cub18CUB_300001_SM_10006detail10radix_sort31DeviceRadixSortSingleTileKernelINS1_5radix10policy_hubIiNS0_8NullTypeEyE10Policy1000ELNS0_9SortOrderE0EiS6_yNS1_21identity_decomposer_tEEEvPKT1_PSB_PKT2_PSF_T3_iiT4_E12temp_storage has been demoted
// _ZZN3cub18CUB_300001_SM_10006detail10radix_sort30DeviceRadixSortHistogramKernelINS1_5radix10policy_hubIiNS0_8NullTypeEyE10Policy1000ELNS0_9SortOrderE0EiyNS1_21identity_decomposer_tEEEvPT2_PKT1_SB_iiT3_E12temp_storage has been demoted
// _ZZN3cub18CUB_300001_SM_10006detail10radix_sort33DeviceRadixSortExclusiveSumKernelINS1_5radix10policy_hubIiNS0_8NullTypeEyE10Policy1000EyEEvPT0_E12temp_storage has been demoted
// _ZZN3cub18CUB_300001_SM_10006detail10radix_sort29DeviceRadixSortOnesweepKernelINS1_5radix10policy_hubIiNS0_8NullTypeEyE10Policy1000ELNS0_9SortOrderE0EiS6_yiiNS1_21identity_decomposer_tEEEvPT5_SC_PT3_PKSD_PT1_PKSH_PT2_PKSL_T4_iiT6_E1s has been demoted
// _ZZN3cub18CUB_300001_SM_10006detail10radix_sort31DeviceRadixSortSingleTileKernelINS1_5radix10policy_hubIiNS0_8NullTypeEyE10Policy1000ELNS0_9SortOrderE1EiS6_yNS1_21identity_decomposer_tEEEvPKT1_PSB_PKT2_PSF_T3_iiT4_E12temp_storage has been demoted
// _ZZN3cub18CUB_300001_SM_10006detail10radix_sort30DeviceRadixSortHistogramKernelINS1_5radix10policy_hubIiNS0_8NullTypeEyE10Policy1000ELNS0_9SortOrderE1EiyNS1_21identity_decomposer_tEEEvPT2_PKT1_SB_iiT3_E12temp_storage has been demoted
// _ZZN3cub18CUB_300001_SM_10006detail10radix_sort29DeviceRadixSortOnesweepKernelINS1_5radix10policy_hubIiNS0_8NullTypeEyE10Policy1000ELNS0_9SortOrderE1EiS6_yiiNS1_21identity_decomposer_tEEEvPT5_SC_PT3_PKSD_PT1_PKSH_PT2_PKSL_T4_iiT6_E1s has been demoted
.global .align 1 .b8 _ZN34_INTERNAL_f9ddd23a_4_k_cu_1b39e34d4cuda3std3__45__cpo5beginE[1];
.global .align 1 .b8 _ZN34_INTERNAL_f9ddd23a_4_k_cu_1b39e34d4cuda3std3__45__cpo3endE[1];
.global .align 1 .b8 _ZN34_INTERNAL_f9ddd23a_4_k_cu_1b39e34d4cuda3std3__45__cpo6cbeginE[1];
.global .align 1 .b8 _ZN34_INTERNAL_f9ddd23a_4_k_cu_1b39e34d4cuda3std3__45__cpo4cendE[1];
.global .align 1 .b8 _ZN34_INTERNAL_f9ddd23a_4_k_cu_1b39e34d4cuda3std3__45__cpo6rbeginE[1];
.global .align 1 .b8 _ZN34_INTERNAL_f9ddd23a_4_k_cu_1b39e34d4cuda3std3__45__cpo4rendE[1];
.global .align 1 .b8 _ZN34_INTERNAL_f9ddd23a_4_k_cu_1b39e34d4cuda3std3__45__cpo7crbeginE[1];
.global .align 1 .b8 _ZN34_INTERNAL_f9ddd23a_4_k_cu_1b39e34d4cuda3std3__45__cpo5crendE[1];
.global .align 1 .b8 _ZN34_INTERNAL_f9ddd23a_4_k_cu_1b39e34d4cuda3std3__436_GLOBAL__N__f9ddd23a_4_k_cu_1b39e34d6ignoreE[1];
.global .align 1 .b8 _ZN34_INTERNAL_f9ddd23a_4_k_cu_1b39e34d4cuda3std3__419piecewise_constructE[1];
.global .align 1 .b8 _ZN34_INTERNAL_f9ddd23a_4_k_cu_1b39e34d4cuda3std3__48in_placeE[1];
.global .align 1 .b8 _ZN34_INTERNAL_f9ddd23a_4_k_cu_1b39e34d4cuda3std3__420unreachable_sentinelE[1];
.global .align 1 .b8 _ZN34_INTERNAL_f9ddd23a_4_k_cu_1b39e34d4cuda3std3__47nulloptE[1];
.global .align 1 .b8 _ZN34_INTERNAL_f9ddd23a_4_k_cu_1b39e34d4cuda3std3__48unexpectE[1];
.global .align 1 .b8 _ZN34_INTERNAL_f9ddd23a_4_k_cu_1b39e34d4cuda3std6ranges3__45__cpo4swapE[1];
.global .align 1 .b8 _ZN34_INTERNAL_f9ddd23a_4_k_cu_1b39e34d4cuda3std6ranges3__45__cpo9iter_moveE[1];
.global .align 1 .b8 _ZN34_INTERNAL_f9ddd23a_4_k_cu_1b39e34d4cuda3std6ranges3__45__cpo5beginE[1];
.global .align 1 .b8 _ZN34_INTERNAL_f9ddd23a_4_k_cu_1b39e34d4cuda3std6ranges3__45__cpo3endE[1];
.global .align 1 .b8 _ZN34_INTERNAL_f9ddd23a_4_k_cu_1b39e34d4cuda3std6ranges3__45__cpo6cbeginE[1];
.global .align 1 .b8 _ZN34_INTERNAL_f9ddd23a_4_k_cu_1b39e34d4cuda3std6ranges3__45__cpo4cendE[1];
.global .align 1 .b8 _ZN34_INTERNAL_f9ddd23a_4_k_cu_1b39e34d4cuda3std6ranges3__45__cpo7advanceE[1];
.global .align 1 .b8 _ZN34_INTERNAL_f9ddd23a_4_k_cu_1b39e34d4cuda3std6ranges3__45__cpo9iter_swapE[1];
.global .align 1 .b8 _ZN34_INTERNAL_f9ddd23a_4_k_cu_1b39e34d4cuda3std6ranges3__45__cpo4nextE[1];
.global .align 1 .b8 _ZN34_INTERNAL_f9ddd23a_4_k_cu_1b39e34d4cuda3std6ranges3__45__cpo4prevE[1];
.global .align 1 .b8 _ZN34_INTERNAL_f9ddd23a_4_k_cu_1b39e34d4cuda3std6ranges3__45__cpo4dataE[1];
.global .align 1 .b8 _ZN34_INTERNAL_f9ddd23a_4_k_cu_1b39e34d4cuda3std6ranges3__45__cpo5cdataE[1];
.global .align 1 .b8 _ZN34_INTERNAL_f9ddd23a_4_k_cu_1b39e34d4cuda3std6ranges3__45__cpo4sizeE[1];
.global .align 1 .b8 _ZN34_INTERNAL_f9ddd23a_4_k_cu_1b39e34d4cuda3std6ranges3__45__cpo5ssizeE[1];
.global .align 1 .b8 _ZN34_INTERNAL_f9ddd23a_4_k_cu_1b39e34d4cuda3std6ranges3__45__cpo8distanceE[1];
.global .align 1 .b8 _ZN34_INTERNAL_f9ddd23a_4_k_cu_1b39e34d6thrust24THRUST_300001_SM_1000_NS8cuda_cub3parE[1];
.global .align 1 .b8 _ZN34_INTERNAL_f9ddd23a_4_k_cu_1b39e34d6thrust24THRUST_300001_SM_1000_NS8cuda_cub10par_nosyncE[1];
.global .align 1 .b8 _ZN34_INTERNAL_f9ddd23a_4_k_cu_1b39e34d6thrust24THRUST_300001_SM_1000_NS6system6detail10sequential3seqE[1];
.global .align 1 .b8 _ZN34_INTERNAL_f9ddd23a_4_k_cu_1b39e34d6thrust24THRUST_300001_SM_1000_NS6system3cpp3parE[1];
.global .align 1 .b8 _ZN34_INTERNAL_f9ddd23a_4_k_cu_1b39e34d6thrust24THRUST_300001_SM_1000_NS12placeholders2_1E[1];
.global .align 1 .b8 _ZN34_INTERNAL_f9ddd23a_4_k_cu_1b39e34d6thrust24THRUST_300001_SM_1000_NS12placeholders2_2E[1];
.global .align 1 .b8 _ZN34_INTERNAL_f9ddd23a_4_k_cu_1b39e34d6thrust24THRUST_300001_SM_1000_NS12placeholders2_3E[1];
.global .align 1 .b8 _ZN34_INTERNAL_f9ddd23a_4_k_cu_1b39e34d6thrust24THRUST_300001_SM_1000_NS12placeholders2_4E[1];
.global .align 1 .b8 _ZN34_INTERNAL_f9ddd23a_4_k_cu_1b39e34d6thrust24THRUST_300001_SM_1000_NS12placeholders2_5E[1];
.global .align 1 .b8 _ZN34_INTERNAL_f9ddd23a_4_k_cu_1b39e34d6thrust24THRUST_300001_SM_1000_NS12placeholders2_6E[1];
.global .align 1 .b8 _ZN34_INTERNAL_f9ddd23a_4_k_cu_1b39e34d6thrust24THRUST_300001_SM_1000_NS12placeholders2_7E[1];
.global .align 1 .b8 _ZN34_INTERNAL_f9ddd23a_4_k_cu_1b39e34d6thrust24THRUST_300001_SM_1000_NS12placeholders2_8E[1];
.global .align 1 .b8 _ZN34_INTERNAL_f9ddd23a_4_k_cu_1b39e34d6thrust24THRUST_300001_SM_1000_NS12placeholders2_9E[1];
.global .align 1 .b8 _ZN34_INTERNAL_f9ddd23a_4_k_cu_1b39e34d6thrust24THRUST_300001_SM_1000_NS12placeholders3_10E[1];
.global .align 1 .b8 _ZN34_INTERNAL_f9ddd23a_4_k_cu_1b39e34d6thrust24THRUST_300001_SM_1000_NS3seqE[1];
.global .align 1 .b8 _ZN34_INTERNAL_f9ddd23a_4_k_cu_1b39e34d6thrust24THRUST_300001_SM_1000_NS6deviceE[1];

.visible .entry _ZN3cub18CUB_300001_SM_10006detail11EmptyKernelIvEEvv()
{


	ret;

}
	// .globl	_ZN3cub18CUB_300001_SM_10006detail8for_each13static_kernelINS2_12policy_hub_t12policy_500_tElN6thrust24THRUST_300001_SM_1000_NS8cuda_cub20__uninitialized_copy7functorINS7_6detail15normal_iteratorINS7_10device_ptrIiEEEENS7_7pointerIiNS8_3tagENS7_11use_defaultESI_EEEEEEvT0_T1_
.visible .entry _ZN3cub18CUB_300001_SM_10006detail8for_each13static_kernelINS2_12policy_hub_t12policy_500_tElN6thrust24THRUST_300001_SM_1000_NS8cuda_cub20__uninitialized_copy7functorINS7_6detail15normal_iteratorINS7_10device_ptrIiEEEENS7_7pointerIiNS8_3tagENS7_11use_defaultESI_EEEEEEvT0_T1_(
	.param .u64 _ZN3cub18CUB_300001_SM_10006detail8for_each13static_kernelINS2_12policy_hub_t12policy_500_tElN6thrust24THRUST_300001_SM_1000_NS8cuda_cub20__uninitialized_copy7functorINS7_6detail15normal_iteratorINS7_10device_ptrIiEEEENS7_7pointerIiNS8_3tagENS7_11use_defaultESI_EEEEEEvT0_T1__param_0,
	.param .align 8 .b8 _ZN3cub18CUB_300001_SM_10006detail8for_each13static_kernelINS2_12policy_hub_t12policy_500_tElN6thrust24THRUST_300001_SM_1000_NS8cuda_cub20__uninitialized_copy7functorINS7_6detail15normal_iteratorINS7_10device_ptrIiEEEENS7_7pointerIiNS8_3tagENS7_11use_defaultESI_EEEEEEvT0_T1__param_1[16]
)
.maxntid 256
{
	.reg .pred 	%p<4>;
	.reg .b32 	%r<10>;
	.reg .b64 	%rd<26>;

	ld.param.u64 	%rd8, [_ZN3cub18CUB_300001_SM_10006detail8for_each13static_kernelINS2_12policy_hub_t12policy_500_tElN6thrust24THRUST_300001_SM_1000_NS8cuda_cub20__uninitialized_copy7functorINS7_6detail15normal_iteratorINS7_10device_ptrIiEEEENS7_7pointerIiNS8_3tagENS7_11use_defaultESI_EEEEEEvT0_T1__param_1+8];
	ld.param.u64 	%rd7, [_ZN3cub18CUB_300001_SM_10006detail8for_each13static_kernelINS2_12policy_hub_t12policy_500_tElN6thrust24THRUST_300001_SM_1000_NS8cuda_cub20__uninitialized_copy7functorINS7_6detail15normal_iteratorINS7_10device_ptrIiEEEENS7_7pointerIiNS8_3tagENS7_11use_defaultESI_EEEEEEvT0_T1__param_1];
	ld.param.u64 	%rd9, [_ZN3cub18CUB_300001_SM_10006detail8for_each13static_kernelINS2_12policy_hub_t12policy_500_tElN6thrust24THRUST_300001_SM_1000_NS8cuda_cub20__uninitialized_copy7functorINS7_6detail15normal_iteratorINS7_10device_ptrIiEEEENS7_7pointerIiNS8_3tagENS7_11use_defaultESI_EEEEEEvT0_T1__param_0];
	mov.u32 	%r1, %ctaid.x;
	mul.wide.u32 	%rd1, %r1, 512;
	sub.s64 	%rd2, %rd9, %rd1;
	setp.lt.s64 	%p1, %rd2, 512;
	@%p1 bra 	$L__BB1_2;
	mov.u32 	%r7, %tid.x;
	cvta.to.global.u64 	%rd19, %rd8;
	cvta.to.global.u64 	%rd20, %rd7;
	cvt.u64.u32 	%rd21, %r7;
	add.s64 	%rd22, %rd1, %rd21;
	shl.b64 	%rd23, %rd22, 2;
	add.s64 	%rd24, %rd20, %rd23;
	add.s64 	%rd25, %rd19, %rd23;
	ld.global.u32 	%r8, [%rd24];
	st.global.u32 	[%rd25], %r8;
	ld.global.u32 	%r9, [%rd24+1024];
	st.global.u32 	[%rd25+1024], %r9;
	bra.uni 	$L__BB1_6;
$L__BB1_2:
	cvta.to.global.u64 	%rd3, %rd7;
	cvta.to.global.u64 	%rd4, %rd8;
	mov.u32 	%r2, %tid.x;
	cvt.s64.s32 	%rd5, %rd2;
	cvt.u64.u32 	%rd6, %r2;
	setp.le.s64 	%p2, %rd5, %rd6;
	@%p2 bra 	$L__BB1_4;
	add.s64 	%rd10, %rd1, %rd6;
	shl.b64 	%rd11, %rd10, 2;
	add.s64 	%rd12, %rd3, %rd11;
	add.s64 	%rd13, %rd4, %rd11;
	ld.global.u32 	%r3, [%rd12];
	st.global.u32 	[%rd13], %r3;
$L__BB1_4:
	cvt.u32.u64 	%r4, %rd6;
	add.s32 	%r5, %r4, 256;
	cvt.u64.u32 	%rd14, %r5;
	setp.le.s64 	%p3, %rd5, %rd14;
	@%p3 bra 	$L__BB1_6;
	add.s64 	%rd15, %rd1, %rd6;
	shl.b64 	%rd16, %rd15, 2;
	add.s64 	%rd17, %rd3, %rd16;
	add.s64 	%rd18, %rd4, %rd16;
	ld.global.u32 	%r6, [%rd17+1024];
	st.global.u32 	[%rd18+1024], %r6;
$L__BB1_6:
	ret;

}
	// .globl	_ZN3cub18CUB_300001_SM_10006detail10radix_sort31DeviceRadixSortSingleTileKernelINS1_5radix10policy_hubIiNS0_8NullTypeEyE10Policy1000ELNS0_9SortOrderE0EiS6_yNS1_21identity_decomposer_tEEEvPKT1_PSB_PKT2_PSF_T3_iiT4_
.visible .entry _ZN3cub18CUB_300001_SM_10006detail10radix_sort31DeviceRadixSortSingleTileKernelINS1_5radix10policy_hubIiNS0_8NullTypeEyE10Policy1000ELNS0_9SortOrderE0EiS6_yNS1_21identity_decomposer_tEEEvPKT1_PSB_PKT2_PSF_T3_iiT4_(
	.param .u64 .ptr .align 1 _ZN3cub18CUB_300001_SM_10006detail10radix_sort31DeviceRadixSortSingleTileKernelINS1_5radix10policy_hubIiNS0_8NullTypeEyE10Policy1000ELNS0_9SortOrderE0EiS6_yNS1_21identity_decomposer_tEEEvPKT1_PSB_PKT2_PSF_T3_iiT4__param_0,
	.param .u64 .ptr .align 1 _ZN3cub18CUB_300001_SM_10006detail10radix_sort31DeviceRadixSortSingleTileKernelINS1_5radix10policy_hubIiNS0_8NullTypeEyE10Policy1000ELNS0_9SortOrderE0EiS6_yNS1_21identity_decomposer_tEEEvPKT1_PSB_PKT2_PSF_T3_iiT4__param_1,
	.param .u64 .ptr .align 1 _ZN3cub18CUB_300001_SM_10006detail10radix_sort31DeviceRadixSortSingleTileKernelINS1_5radix10policy_hubIiNS0_8NullTypeEyE10Policy1000ELNS0_9SortOrderE0EiS6_yNS1_21identity_decomposer_tEEEvPKT1_PSB_PKT2_PSF_T3_iiT4__param_2,
	.param .u64 .ptr .align 1 _ZN3cub18CUB_300001_SM_10006detail10radix_sort31DeviceRadixSortSingleTileKernelINS1_5radix10policy_hubIiNS0_8NullTypeEyE10Policy1000ELNS0_9SortOrderE0EiS6_yNS1_21identity_decomposer_tEEEvPKT1_PSB_PKT2_PSF_T3_iiT4__param_3,
	.param .u64 _ZN3cub18CUB_300001_SM_10006detail10radix_sort31DeviceRadixSortSingleTileKernelINS1_5radix10policy_hubIiNS0_8NullTypeEyE10Policy1000ELNS0_9SortOrderE0EiS6_yNS1_21identity_decomposer_tEEEvPKT1_PSB_PKT2_PSF_T3_iiT4__param_4,
	.param .u32 _ZN3cub18CUB_300001_SM_10006detail10radix_sort31DeviceRadixSortSingleTileKernelINS1_5radix10policy_hubIiNS0_8NullTypeEyE10Policy1000ELNS0_9SortOrderE0EiS6_yNS1_21identity_decomposer_tEEEvPKT1_PSB_PKT2_PSF_T3_iiT4__param_5,
	.param .u32 _ZN3cub18CUB_300001_SM_10006detail10radix_sort31DeviceRadixSortSingleTileKernelINS1_5radix10policy_hubIiNS0_8NullTypeEyE10Policy1000ELNS0_9SortOrderE0EiS6_yNS1_21identity_decomposer_tEEEvPKT1_PSB_PKT2_PSF_T3_iiT4__param_6,
	.param .align 1 .b8 _ZN3cub18CUB_300001_SM_10006detail10radix_sort31DeviceRadixSortSingleTileKernelINS1_5radix10policy_hubIiNS0_8NullTypeEyE10Policy1000ELNS0_9SortOrderE0EiS6_yNS1_21identity_decomposer_tEEEvPKT1_PSB_PKT2_PSF_T3_iiT4__param_7[1]
)
.maxntid 256
.minnctapersm 1
{
	.reg .pred 	%p<52>;
	.reg .b16 	%rs<39>;
	.reg .b32 	%r<744>;
	.reg .b64 	%rd<29>;
	// demoted variable
	.shared .align 16 .b8 _ZZN3cub18CUB_300001_SM_10006detail10radix_sort31DeviceRadixSortSingleTileKernelINS1_5radix10policy_hubIiNS0_8NullTypeEyE10Policy1000ELNS0_9SortOrderE0EiS6_yNS1_21identity_decomposer_tEEEvPKT1_PSB_PKT2_PSF_T3_iiT4_E12temp_storage[33856];
	ld.param.u64 	%rd5, [_ZN3cub18CUB_300001_SM_10006detail10radix_sort31DeviceRadixSortSingleTileKernelINS1_5radix10policy_hubIiNS0_8NullTypeEyE10Policy1000ELNS0_9SortOrderE0EiS6_yNS1_21identity_decomposer_tEEEvPKT1_PSB_PKT2_PSF_T3_iiT4__param_0];
	ld.param.u64 	%rd3, [_ZN3cub18CUB_300001_SM_10006detail10radix_sort31DeviceRadixSortSingleTileKernelINS1_5radix10policy_hubIiNS0_8NullTypeEyE10Policy1000ELNS0_9SortOrderE0EiS6_yNS1_21identity_decomposer_tEEEvPKT1_PSB_PKT2_PSF_T3_iiT4__param_1];
	ld.param.u64 	%rd4, [_ZN3cub18CUB_300001_SM_10006detail10radix_sort31DeviceRadixSortSingleTileKernelINS1_5radix10policy_hubIiNS0_8NullTypeEyE10Policy1000ELNS0_9SortOrderE0EiS6_yNS1_21identity_decomposer_tEEEvPKT1_PSB_PKT2_PSF_T3_iiT4__param_4];
	ld.param.u32 	%r189, [_ZN3cub18CUB_300001_SM_10006detail10radix_sort31DeviceRadixSortSingleTileKernelINS1_5radix10policy_hubIiNS0_8NullTypeEyE10Policy1000ELNS0_9SortOrderE0EiS6_yNS1_21identity_decomposer_tEEEvPKT1_PSB_PKT2_PSF_T3_iiT4__param_5];
	ld.param.u32 	%r190, [_ZN3cub18CUB_300001_SM_10006detail10radix_sort31DeviceRadixSortSingleTileKernelINS1_5radix10policy_hubIiNS0_8NullTypeEyE10Policy1000ELNS0_9SortOrderE0EiS6_yNS1_21identity_decomposer_tEEEvPKT1_PSB_PKT2_PSF_T3_iiT4__param_6];
	cvta.to.global.u64 	%rd6, %rd5;
	cvt.u32.u64 	%r1, %rd4;
	mov.u32 	%r2, %tid.x;
	mul.lo.s32 	%r3, %r2, 19;
	setp.ge.s32 	%p1, %r3, %r1;
	mul.wide.u32 	%rd7, %r3, 4;
	add.s64 	%rd1, %rd6, %rd7;
	mov.b32 	%r741, -1;
	@%p1 bra 	$L__BB2_2;
	ld.global.u32 	%r192, [%rd1];
	xor.b32  	%r741, %r192, -2147483648;
$L__BB2_2:
	add.s32 	%r194, %r3, 1;
	setp.ge.s32 	%p2, %r194, %r1;
	mov.b32 	%r740, -1;
	@%p2 bra 	$L__BB2_4;
	ld.global.u32 	%r195, [%rd1+4];
	xor.b32  	%r740, %r195, -2147483648;
$L__BB2_4:
	add.s32 	%r197, %r3, 2;
	setp.ge.s32 	%p3, %r197, %r1;
	mov.b32 	%r739, -1;
	@%p3 bra 	$L__BB2_6;
	ld.global.u32 	%r198, [%rd1+8];
	xor.b32  	%r739, %r198, -2147483648;
$L__BB2_6:
	add.s32 	%r200, %r3, 3;
	setp.ge.s32 	%p4, %r200, %r1;
	mov.b32 	%r738, -1;
	@%p4 bra 	$L__BB2_8;
	ld.global.u32 	%r201, [%rd1+12];
	xor.b32  	%r738, %r201, -2147483648;
$L__BB2_8:
	add.s32 	%r203, %r3, 4;
	setp.ge.s32 	%p5, %r203, %r1;
	mov.b32 	%r737, -1;
	@%p5 bra 	$L__BB2_10;
	ld.global.u32 	%r204, [%rd1+16];
	xor.b32  	%r737, %r204, -2147483648;
$L__BB2_10:
	add.s32 	%r206, %r3, 5;
	setp.ge.s32 	%p6, %r206, %r1;
	mov.b32 	%r736, -1;
	@%p6 bra 	$L__BB2_12;
	ld.global.u32 	%r207, [%rd1+20];
	xor.b32  	%r736, %r207, -2147483648;
$L__BB2_12:
	add.s32 	%r209, %r3, 6;
	setp.ge.s32 	%p7, %r209, %r1;
	mov.b32 	%r735, -1;
	@%p7 bra 	$L__BB2_14;
	ld.global.u32 	%r210, [%rd1+24];
	xor.b32  	%r735, %r210, -2147483648;
$L__BB2_14:
	add.s32 	%r212, %r3, 7;
	setp.ge.s32 	%p8, %r212, %r1;
	mov.b32 	%r734, -1;
	@%p8 bra 	$L__BB2_16;
	ld.global.u32 	%r213, [%rd1+28];
	xor.b32  	%r734, %r213, -2147483648;
$L__BB2_16:
	add.s32 	%r215, %r3, 8;
	setp.ge.s32 	%p9, %r215, %r1;
	mov.b32 	%r733, -1;
	@%p9 bra 	$L__BB2_18;
	ld.global.u32 	%r216, [%rd1+32];
	xor.b32  	%r733, %r216, -2147483648;
$L__BB2_18:
	add.s32 	%r218, %r3, 9;
	setp.ge.s32 	%p10, %r218, %r1;
	mov.b32 	%r732, -1;
	@%p10 bra 	$L__BB2_20;
	ld.global.u32 	%r219, [%rd1+36];
	xor.b32  	%r732, %r219, -2147483648;
$L__BB2_20:
	add.s32 	%r221, %r3, 10;
	setp.ge.s32 	%p11, %r221, %r1;
	mov.b32 	%r731, -1;
	@%p11 bra 	$L__BB2_22;
	ld.global.u32 	%r222, [%rd1+40];
	xor.b32  	%r731, %r222, -2147483648;
$L__BB2_22:
	add.s32 	%r224, %r3, 11;
	setp.ge.s32 	%p12, %r224, %r1;
	mov.b32 	%r730, -1;
	@%p12 bra 	$L__BB2_24;
	ld.global.u32 	%r225, [%rd1+44];
	xor.b32  	%r730, %r225, -2147483648;
$L__BB2_24:
	add.s32 	%r227, %r3, 12;
	setp.ge.s32 	%p13, %r227, %r1;
	mov.b32 	%r729, -1;
	@%p13 bra 	$L__BB2_26;
	ld.global.u32 	%r228, [%rd1+48];
	xor.b32  	%r729, %r228, -2147483648;
$L__BB2_26:
	add.s32 	%r230, %r3, 13;
	setp.ge.s32 	%p14, %r230, %r1;
	mov.b32 	%r728, -1;
	@%p14 bra 	$L__BB2_28;
	ld.global.u32 	%r231, [%rd1+52];
	xor.b32  	%r728, %r231, -2147483648;
$L__BB2_28:
	add.s32 	%r233, %r3, 14;
	setp.ge.s32 	%p15, %r233, %r1;
	mov.b32 	%r727, -1;
	@%p15 bra 	$L__BB2_30;
	ld.global.u32 	%r234, [%rd1+56];
	xor.b32  	%r727, %r234, -2147483648;
$L__BB2_30:
	add.s32 	%r236, %r3, 15;
	setp.ge.s32 	%p16, %r236, %r1;
	mov.b32 	%r726, -1;
	@%p16 bra 	$L__BB2_32;
	ld.global.u32 	%r237, [%rd1+60];
	xor.b32  	%r726, %r237, -2147483648;
$L__BB2_32:
	add.s32 	%r239, %r3, 16;
	setp.ge.s32 	%p17, %r239, %r1;
	mov.b32 	%r725, -1;
	@%p17 bra 	$L__BB2_34;
	ld.global.u32 	%r240, [%rd1+64];
	xor.b32  	%r725, %r240, -2147483648;
$L__BB2_34:
	add.s32 	%r242, %r3, 17;
	setp.ge.s32 	%p18, %r242, %r1;
	mov.b32 	%r724, -1;
	@%p18 bra 	$L__BB2_36;
	ld.global.u32 	%r243, [%rd1+68];
	xor.b32  	%r724, %r243, -2147483648;
$L__BB2_36:
	add.s32 	%r245, %r3, 18;
	setp.ge.s32 	%p19, %r245, %r1;
	mov.b32 	%r723, -1;
	@%p19 bra 	$L__BB2_38;
	ld.global.u32 	%r246, [%rd1+72];
	xor.b32  	%r723, %r246, -2147483648;
$L__BB2_38:
	bar.sync 	0;
	shr.u32 	%r42, %r2, 5;
	shl.b32 	%r248, %r2, 2;
	mov.u32 	%r249, _ZZN3cub18CUB_300001_SM_10006detail10radix_sort31DeviceRadixSortSingleTileKernelINS1_5radix10policy_hubIiNS0_8NullTypeEyE10Policy1000ELNS0_9SortOrderE0EiS6_yNS1_21identity_decomposer_tEEEvPKT1_PSB_PKT2_PSF_T3_iiT4_E12temp_storage;
	add.s32 	%r43, %r249, %r248;
	shl.b32 	%r250, %r2, 7;
	add.s32 	%r44, %r43, %r250;
	shl.b32 	%r251, %r42, 2;
	add.s32 	%r252, %r249, %r251;
	add.s32 	%r45, %r252, 33792;
	mad.lo.s32 	%r46, %r2, -56, %r44;
	add.s32 	%r722, %r189, 6;
	sub.s32 	%r721, %r190, %r189;
$L__BB2_39:
	add.s32 	%r312, %r722, -6;
	min.s32 	%r255, %r721, 6;
	mov.b32 	%r341, 0;
	st.shared.u32 	[%r43], %r341;
	st.shared.u32 	[%r43+1024], %r341;
	st.shared.u32 	[%r43+2048], %r341;
	st.shared.u32 	[%r43+3072], %r341;
	st.shared.u32 	[%r43+4096], %r341;
	st.shared.u32 	[%r43+5120], %r341;
	st.shared.u32 	[%r43+6144], %r341;
	st.shared.u32 	[%r43+7168], %r341;
	st.shared.u32 	[%r43+8192], %r341;
	st.shared.u32 	[%r43+9216], %r341;
	st.shared.u32 	[%r43+10240], %r341;
	st.shared.u32 	[%r43+11264], %r341;
	st.shared.u32 	[%r43+12288], %r341;
	st.shared.u32 	[%r43+13312], %r341;
	st.shared.u32 	[%r43+14336], %r341;
	st.shared.u32 	[%r43+15360], %r341;
	st.shared.u32 	[%r43+16384], %r341;
	st.shared.u32 	[%r43+17408], %r341;
	st.shared.u32 	[%r43+18432], %r341;
	st.shared.u32 	[%r43+19456], %r341;
	st.shared.u32 	[%r43+20480], %r341;
	st.shared.u32 	[%r43+21504], %r341;
	st.shared.u32 	[%r43+22528], %r341;
	st.shared.u32 	[%r43+23552], %r341;
	st.shared.u32 	[%r43+24576], %r341;
	st.shared.u32 	[%r43+25600], %r341;
	st.shared.u32 	[%r43+26624], %r341;
	st.shared.u32 	[%r43+27648], %r341;
	st.shared.u32 	[%r43+28672], %r341;
	st.shared.u32 	[%r43+29696], %r341;
	st.shared.u32 	[%r43+30720], %r341;
	st.shared.u32 	[%r43+31744], %r341;
	st.shared.u32 	[%r43+32768], %r341;
	// begin inline asm
	bmsk.clamp.b32 %r253, %r341, %r255;
	// end inline asm
	// begin inline asm
	shr.b32 %r256, %r741, %r312;
	// end inline asm
	and.b32  	%r344, %r253, %r256;
	shl.b32 	%r345, %r344, 10;
	and.b32  	%r346, %r345, 31744;
	add.s32 	%r347, %r43, %r346;
	shr.u32 	%r348, %r344, 4;
	and.b32  	%r349, %r348, 268435454;
	add.s32 	%r71, %r347, %r349;
	ld.shared.u16 	%rs1, [%r71];
	add.s16 	%rs20, %rs1, 1;
	st.shared.u16 	[%r71], %rs20;
	// begin inline asm
	shr.b32 %r259, %r740, %r312;
	// end inline asm
	and.b32  	%r350, %r253, %r259;
	shl.b32 	%r351, %r350, 10;
	and.b32  	%r352, %r351, 31744;
	add.s32 	%r353, %r43, %r352;
	shr.u32 	%r354, %r350, 4;
	and.b32  	%r355, %r354, 268435454;
	add.s32 	%r72, %r353, %r355;
	ld.shared.u16 	%rs2, [%r72];
	add.s16 	%rs21, %rs2, 1;
	st.shared.u16 	[%r72], %rs21;
	// begin inline asm
	shr.b32 %r262, %r739, %r312;
	// end inline asm
	and.b32  	%r356, %r253, %r262;
	shl.b32 	%r357, %r356, 10;
	and.b32  	%r358, %r357, 31744;
	add.s32 	%r359, %r43, %r358;
	shr.u32 	%r360, %r356, 4;
	and.b32  	%r361, %r360, 268435454;
	add.s32 	%r73, %r359, %r361;
	ld.shared.u16 	%rs3, [%r73];
	add.s16 	%rs22, %rs3, 1;
	st.shared.u16 	[%r73], %rs22;
	// begin inline asm
	shr.b32 %r265, %r738, %r312;
	// end inline asm
	and.b32  	%r362, %r253, %r265;
	shl.b32 	%r363, %r362, 10;
	and.b32  	%r364, %r363, 31744;
	add.s32 	%r365, %r43, %r364;
	shr.u32 	%r366, %r362, 4;
	and.b32  	%r367, %r366, 268435454;
	add.s32 	%r74, %r365, %r367;
	ld.shared.u16 	%rs4, [%r74];
	add.s16 	%rs23, %rs4, 1;
	st.shared.u16 	[%r74], %rs23;
	// begin inline asm
	shr.b32 %r268, %r737, %r312;
	// end inline asm
	and.b32  	%r368, %r253, %r268;
	shl.b32 	%r369, %r368, 10;
	and.b32  	%r370, %r369, 31744;
	add.s32 	%r371, %r43, %r370;
	shr.u32 	%r372, %r368, 4;
	and.b32  	%r373, %r372, 268435454;
	add.s32 	%r75, %r371, %r373;
	ld.shared.u16 	%rs5, [%r75];
	add.s16 	%rs24, %rs5, 1;
	st.shared.u16 	[%r75], %rs24;
	// begin inline asm
	shr.b32 %r271, %r736, %r312;
	// end inline asm
	and.b32  	%r374, %r253, %r271;
	shl.b32 	%r375, %r374, 10;
	and.b32  	%r376, %r375, 31744;
	add.s32 	%r377, %r43, %r376;
	shr.u32 	%r378, %r374, 4;
	and.b32  	%r379, %r378, 268435454;
	add.s32 	%r76, %r377, %r379;
	ld.shared.u16 	%rs6, [%r76];
	add.s16 	%rs25, %rs6, 1;
	st.shared.u16 	[%r76], %rs25;
	// begin inline asm
	shr.b32 %r274, %r735, %r312;
	// end inline asm
	and.b32  	%r380, %r253, %r274;
	shl.b32 	%r381, %r380, 10;
	and.b32  	%r382, %r381, 31744;
	add.s32 	%r383, %r43, %r382;
	shr.u32 	%r384, %r380, 4;
	and.b32  	%r385, %r384, 268435454;
	add.s32 	%r77, %r383, %r385;
	ld.shared.u16 	%rs7, [%r77];
	add.s16 	%rs26, %rs7, 1;
	st.shared.u16 	[%r77], %rs26;
	// begin inline asm
	shr.b32 %r277, %r734, %r312;
	// end inline asm
	and.b32  	%r386, %r253, %r277;
	shl.b32 	%r387, %r386, 10;
	and.b32  	%r388, %r387, 31744;
	add.s32 	%r389, %r43, %r388;
	shr.u32 	%r390, %r386, 4;
	and.b32  	%r391, %r390, 268435454;
	add.s32 	%r78, %r389, %r391;
	ld.shared.u16 	%rs8, [%r78];
	add.s16 	%rs27, %rs8, 1;
	st.shared.u16 	[%r78], %rs27;
	// begin inline asm
	shr.b32 %r280, %r733, %r312;
	// end inline asm
	and.b32  	%r392, %r253, %r280;
	shl.b32 	%r393, %r392, 10;
	and.b32  	%r394, %r393, 31744;
	add.s32 	%r395, %r43, %r394;
	shr.u32 	%r396, %r392, 4;
	and.b32  	%r397, %r396, 268435454;
	add.s32 	%r79, %r395, %r397;
	ld.shared.u16 	%rs9, [%r79];
	add.s16 	%rs28, %rs9, 1;
	st.shared.u16 	[%r79], %rs28;
	// begin inline asm
	shr.b32 %r283, %r732, %r312;
	// end inline asm
	and.b32  	%r398, %r253, %r283;
	shl.b32 	%r399, %r398, 10;
	and.b32  	%r400, %r399, 31744;
	add.s32 	%r401, %r43, %r400;
	shr.u32 	%r402, %r398, 4;
	and.b32  	%r403, %r402, 268435454;
	add.s32 	%r80, %r401, %r403;
	ld.shared.u16 	%rs10, [%r80];
	add.s16 	%rs29, %rs10, 1;
	st.shared.u16 	[%r80], %rs29;
	// begin inline asm
	shr.b32 %r286, %r731, %r312;
	// end inline asm
	and.b32  	%r404, %r253, %r286;
	shl.b32 	%r405, %r404, 10;
	and.b32  	%r406, %r405, 31744;
	add.s32 	%r407, %r43, %r406;
	shr.u32 	%r408, %r404, 4;
	and.b32  	%r409, %r408, 268435454;
	add.s32 	%r81, %r407, %r409;
	ld.shared.u16 	%rs11, [%r81];
	add.s16 	%rs30, %rs11, 1;
	st.shared.u16 	[%r81], %rs30;
	// begin inline asm
	shr.b32 %r289, %r730, %r312;
	// end inline asm
	and.b32  	%r410, %r253, %r289;
	shl.b32 	%r411, %r410, 10;
	and.b32  	%r412, %r411, 31744;
	add.s32 	%r413, %r43, %r412;
	shr.u32 	%r414, %r410, 4;
	and.b32  	%r415, %r414, 268435454;
	add.s32 	%r82, %r413, %r415;
	ld.shared.u16 	%rs12, [%r82];
	add.s16 	%rs31, %rs12, 1;
	st.shared.u16 	[%r82], %rs31;
	// begin inline asm
	shr.b32 %r292, %r729, %r312;
	// end inline asm
	and.b32  	%r416, %r253, %r292;
	shl.b32 	%r417, %r416, 10;
	and.b32  	%r418, %r417, 31744;
	add.s32 	%r419, %r43, %r418;
	shr.u32 	%r420, %r416, 4;
	and.b32  	%r421, %r420, 268435454;
	add.s32 	%r83, %r419, %r421;
	ld.shared.u16 	%rs13, [%r83];
	add.s16 	%rs32, %rs13, 1;
	st.shared.u16 	[%r83], %rs32;
	// begin inline asm
	shr.b32 %r295, %r728, %r312;
	// end inline asm
	and.b32  	%r422, %r253, %r295;
	shl.b32 	%r423, %r422, 10;
	and.b32  	%r424, %r423, 31744;
	add.s32 	%r425, %r43, %r424;
	shr.u32 	%r426, %r422, 4;
	and.b32  	%r427, %r426, 268435454;
	add.s32 	%r84, %r425, %r427;
	ld.shared.u16 	%rs14, [%r84];
	add.s16 	%rs33, %rs14, 1;
	st.shared.u16 	[%r84], %rs33;
	// begin inline asm
	shr.b32 %r298, %r727, %r312;
	// end inline asm
	and.b32  	%r428, %r253, %r298;
	shl.b32 	%r429, %r428, 10;
	and.b32  	%r430, %r429, 31744;
	add.s32 	%r431, %r43, %r430;
	shr.u32 	%r432, %r428, 4;
	and.b32  	%r433, %r432, 268435454;
	add.s32 	%r85, %r431, %r433;
	ld.shared.u16 	%rs15, [%r85];
	add.s16 	%rs34, %rs15, 1;
	st.shared.u16 	[%r85], %rs34;
	// begin inline asm
	shr.b32 %r301, %r726, %r312;
	// end inline asm
	and.b32  	%r434, %r253, %r301;
	shl.b32 	%r435, %r434, 10;
	and.b32  	%r436, %r435, 31744;
	add.s32 	%r437, %r43, %r436;
	shr.u32 	%r438, %r434, 4;
	and.b32  	%r439, %r438, 268435454;
	add.s32 	%r86, %r437, %r439;
	ld.shared.u16 	%rs16, [%r86];
	add.s16 	%rs35, %rs16, 1;
	st.shared.u16 	[%r86], %rs35;
	// begin inline asm
	shr.b32 %r304, %r725, %r312;
	// end inline asm
	and.b32  	%r440, %r253, %r304;
	shl.b32 	%r441, %r440, 10;
	and.b32  	%r442, %r441, 31744;
	add.s32 	%r443, %r43, %r442;
	shr.u32 	%r444, %r440, 4;
	and.b32  	%r445, %r444, 268435454;
	add.s32 	%r87, %r443, %r445;
	ld.shared.u16 	%rs17, [%r87];
	add.s16 	%rs36, %rs17, 1;
	st.shared.u16 	[%r87], %rs36;
	// begin inline asm
	shr.b32 %r307, %r724, %r312;
	// end inline asm
	and.b32  	%r446, %r253, %r307;
	shl.b32 	%r447, %r446, 10;
	and.b32  	%r448, %r447, 31744;
	add.s32 	%r449, %r43, %r448;
	shr.u32 	%r450, %r446, 4;
	and.b32  	%r451, %r450, 268435454;
	add.s32 	%r88, %r449, %r451;
	ld.shared.u16 	%rs18, [%r88];
	add.s16 	%rs37, %rs18, 1;
	st.shared.u16 	[%r88], %rs37;
	// begin inline asm
	shr.b32 %r310, %r723, %r312;
	// end inline asm
	and.b32  	%r452, %r253, %r310;
	shl.b32 	%r453, %r452, 10;
	and.b32  	%r454, %r453, 31744;
	add.s32 	%r455, %r43, %r454;
	shr.u32 	%r456, %r452, 4;
	and.b32  	%r457, %r456, 268435454;
	add.s32 	%r89, %r455, %r457;
	ld.shared.u16 	%rs19, [%r89];
	add.s16 	%rs38, %rs19, 1;
	st.shared.u16 	[%r89], %rs38;
	bar.sync 	0;
	ld.shared.u32 	%r90, [%r44];
	ld.shared.u32 	%r458, [%r44+4];
	ld.shared.u32 	%r459, [%r44+8];
	ld.shared.u32 	%r460, [%r44+12];
	ld.shared.u32 	%r461, [%r44+16];
	ld.shared.u32 	%r462, [%r44+20];
	ld.shared.u32 	%r463, [%r44+24];
	ld.shared.u32 	%r464, [%r44+28];
	ld.shared.u32 	%r465, [%r44+32];
	ld.shared.u32 	%r466, [%r44+36];
	ld.shared.u32 	%r467, [%r44+40];
	ld.shared.u32 	%r468, [%r44+44];
	ld.shared.u32 	%r469, [%r44+48];
	ld.shared.u32 	%r470, [%r44+52];
	ld.shared.u32 	%r471, [%r44+56];
	ld.shared.u32 	%r472, [%r44+60];
	ld.shared.u32 	%r473, [%r44+64];
	ld.shared.u32 	%r474, [%r44+68];
	ld.shared.u32 	%r475, [%r44+72];
	ld.shared.u32 	%r476, [%r44+76];
	ld.shared.u32 	%r477, [%r44+80];
	ld.shared.u32 	%r478, [%r44+84];
	ld.shared.u32 	%r479, [%r44+88];
	ld.shared.u32 	%r480, [%r44+92];
	ld.shared.u32 	%r481, [%r44+96];
	ld.shared.u32 	%r482, [%r44+100];
	ld.shared.u32 	%r483, [%r44+104];
	ld.shared.u32 	%r484, [%r44+108];
	ld.shared.u32 	%r485, [%r44+112];
	ld.shared.u32 	%r486, [%r44+116];
	ld.shared.u32 	%r487, [%r44+120];
	ld.shared.u32 	%r488, [%r44+124];
	ld.shared.u32 	%r489, [%r44+128];
	add.s32 	%r91, %r458, %r90;
	add.s32 	%r92, %r459, %r91;
	add.s32 	%r93, %r460, %r92;
	add.s32 	%r94, %r461, %r93;
	add.s32 	%r95, %r462, %r94;
	add.s32 	%r96, %r463, %r95;
	add.s32 	%r97, %r464, %r96;
	add.s32 	%r98, %r465, %r97;
	add.s32 	%r99, %r466, %r98;
	add.s32 	%r100, %r467, %r99;
	add.s32 	%r101, %r468, %r100;
	add.s32 	%r102, %r469, %r101;
	add.s32 	%r103, %r470, %r102;
	add.s32 	%r104, %r471, %r103;
	add.s32 	%r105, %r472, %r104;
	add.s32 	%r106, %r473, %r105;
	add.s32 	%r107, %r474, %r106;
	add.s32 	%r108, %r475, %r107;
	add.s32 	%r109, %r476, %r108;
	add.s32 	%r110, %r477, %r109;
	add.s32 	%r111, %r478, %r110;
	add.s32 	%r112, %r479, %r111;
	add.s32 	%r113, %r480, %r112;
	add.s32 	%r114, %r481, %r113;
	add.s32 	%r115, %r482, %r114;
	add.s32 	%r116, %r483, %r115;
	add.s32 	%r117, %r484, %r116;
	add.s32 	%r118, %r485, %r117;
	add.s32 	%r119, %r486, %r118;
	add.s32 	%r120, %r487, %r119;
	add.s32 	%r121, %r488, %r120;
	add.s32 	%r318, %r489, %r121;
	// begin inline asm
	mov.u32 %r313, %laneid;
	// end inline asm
	mov.b32 	%r316, 1;
	mov.b32 	%r343, -1;
	// begin inline asm
	{  .reg .u32 r0;  .reg .pred p;  shfl.sync.up.b32 r0|p, %r318, %r316, %r341, %r343;  @p add.u32 r0, r0, %r318;  mov.u32 %r314, r0;}
	// end inline asm
	mov.b32 	%r322, 2;
	// begin inline asm
	{  .reg .u32 r0;  .reg .pred p;  shfl.sync.up.b32 r0|p, %r314, %r322, %r341, %r343;  @p add.u32 r0, r0, %r314;  mov.u32 %r320, r0;}
	// end inline asm
	mov.b32 	%r328, 4;
	// begin inline asm
	{  .reg .u32 r0;  .reg .pred p;  shfl.sync.up.b32 r0|p, %r320, %r328, %r341, %r343;  @p add.u32 r0, r0, %r320;  mov.u32 %r326, r0;}
	// end inline asm
	mov.b32 	%r334, 8;
	// begin inline asm
	{  .reg .u32 r0;  .reg .pred p;  shfl.sync.up.b32 r0|p, %r326, %r334, %r341, %r343;  @p add.u32 r0, r0, %r326;  mov.u32 %r332, r0;}
	// end inline asm
	mov.b32 	%r340, 16;
	// begin inline asm
	{  .reg .u32 r0;  .reg .pred p;  shfl.sync.up.b32 r0|p, %r332, %r340, %r341, %r343;  @p add.u32 r0, r0, %r332;  mov.u32 %r338, r0;}
	// end inline asm
	setp.ne.s32 	%p20, %r313, 31;
	@%p20 bra 	$L__BB2_41;
	st.shared.u32 	[%r45], %r338;
$L__BB2_41:
	sub.s32 	%r490, %r338, %r318;
	setp.gt.u32 	%p21, %r2, 31;
	setp.eq.s32 	%p22, %r42, 7;
	setp.eq.s32 	%p23, %r42, 6;
	setp.eq.s32 	%p24, %r42, 5;
	setp.eq.s32 	%p25, %r42, 4;
	setp.eq.s32 	%p26, %r42, 3;
	setp.eq.s32 	%p27, %r42, 2;
	setp.eq.s32 	%p28, %r42, 1;
	bar.sync 	0;
	ld.shared.v4.u32 	{%r491, %r492, %r493, %r494}, [_ZZN3cub18CUB_300001_SM_10006detail10radix_sort31DeviceRadixSortSingleTileKernelINS1_5radix10policy_hubIiNS0_8NullTypeEyE10Policy1000ELNS0_9SortOrderE0EiS6_yNS1_21identity_decomposer_tEEEvPKT1_PSB_PKT2_PSF_T3_iiT4_E12temp_storage+33792];
	selp.b32 	%r495, %r491, %r742, %p28;
	add.s32 	%r496, %r492, %r491;
	selp.b32 	%r497, %r496, %r495, %p27;
	add.s32 	%r498, %r496, %r493;
	selp.b32 	%r499, %r498, %r497, %p26;
	add.s32 	%r500, %r498, %r494;
	selp.b32 	%r501, %r500, %r499, %p25;
	ld.shared.v4.u32 	{%r502, %r503, %r504, %r505}, [_ZZN3cub18CUB_300001_SM_10006detail10radix_sort31DeviceRadixSortSingleTileKernelINS1_5radix10policy_hubIiNS0_8NullTypeEyE10Policy1000ELNS0_9SortOrderE0EiS6_yNS1_21identity_decomposer_tEEEvPKT1_PSB_PKT2_PSF_T3_iiT4_E12temp_storage+33808];
	add.s32 	%r506, %r500, %r502;
	selp.b32 	%r507, %r506, %r501, %p24;
	add.s32 	%r508, %r506, %r503;
	selp.b32 	%r509, %r508, %r507, %p23;
	add.s32 	%r510, %r508, %r504;
	selp.b32 	%r742, %r510, %r509, %p22;
	add.s32 	%r126, %r510, %r505;
	setp.ne.s32 	%p29, %r313, 0;
	selp.b32 	%r511, %r490, 0, %p29;
	add.s32 	%r512, %r742, %r511;
	or.pred  	%p30, %p21, %p29;
	selp.b32 	%r743, %r512, %r490, %p21;
	@%p30 bra 	$L__BB2_43;
	shl.b32 	%r743, %r126, 16;
	st.shared.u32 	[_ZZN3cub18CUB_300001_SM_10006detail10radix_sort31DeviceRadixSortSingleTileKernelINS1_5radix10policy_hubIiNS0_8NullTypeEyE10Policy1000ELNS0_9SortOrderE0EiS6_yNS1_21identity_decomposer_tEEEvPKT1_PSB_PKT2_PSF_T3_iiT4_E12temp_storage+33832], %r743;
$L__BB2_43:
	setp.eq.s32 	%p31, %r2, 0;
	bar.sync 	0;
	ld.shared.u32 	%r513, [_ZZN3cub18CUB_300001_SM_10006detail10radix_sort31DeviceRadixSortSingleTileKernelINS1_5radix10policy_hubIiNS0_8NullTypeEyE10Policy1000ELNS0_9SortOrderE0EiS6_yNS1_21identity_decomposer_tEEEvPKT1_PSB_PKT2_PSF_T3_iiT4_E12temp_storage+33832];
	selp.b32 	%r514, 0, %r513, %p31;
	add.s32 	%r515, %r743, %r514;
	add.s32 	%r516, %r90, %r515;
	add.s32 	%r517, %r91, %r515;
	add.s32 	%r518, %r92, %r515;
	add.s32 	%r519, %r93, %r515;
	add.s32 	%r520, %r94, %r515;
	add.s32 	%r521, %r95, %r515;
	add.s32 	%r522, %r96, %r515;
	add.s32 	%r523, %r97, %r515;
	add.s32 	%r524, %r98, %r515;
	add.s32 	%r525, %r99, %r515;
	add.s32 	%r526, %r100, %r515;
	add.s32 	%r527, %r101, %r515;
	add.s32 	%r528, %r102, %r515;
	add.s32 	%r529, %r103, %r515;
	add.s32 	%r530, %r104, %r515;
	add.s32 	%r531, %r105, %r515;
	add.s32 	%r532, %r106, %r515;
	add.s32 	%r533, %r107, %r515;
	add.s32 	%r534, %r108, %r515;
	add.s32 	%r535, %r109, %r515;
	add.s32 	%r536, %r110, %r515;
	add.s32 	%r537, %r111, %r515;
	add.s32 	%r538, %r112, %r515;
	add.s32 	%r539, %r113, %r515;
	add.s32 	%r540, %r114, %r515;
	add.s32 	%r541, %r115, %r515;
	add.s32 	%r542, %r116, %r515;
	add.s32 	%r543, %r117, %r515;
	add.s32 	%r544, %r118, %r515;
	add.s32 	%r545, %r119, %r515;
	add.s32 	%r546, %r120, %r515;
	add.s32 	%r547, %r121, %r515;
	st.shared.u32 	[%r44], %r515;
	st.shared.u32 	[%r44+4], %r516;
	st.shared.u32 	[%r44+8], %r517;
	st.shared.u32 	[%r44+12], %r518;
	st.shared.u32 	[%r44+16], %r519;
	st.shared.u32 	[%r44+20], %r520;
	st.shared.u32 	[%r44+24], %r521;
	st.shared.u32 	[%r44+28], %r522;
	st.shared.u32 	[%r44+32], %r523;
	st.shared.u32 	[%r44+36], %r524;
	st.shared.u32 	[%r44+40], %r525;
	st.shared.u32 	[%r44+44], %r526;
	st.shared.u32 	[%r44+48], %r527;
	st.shared.u32 	[%r44+52], %r528;
	st.shared.u32 	[%r44+56], %r529;
	st.shared.u32 	[%r44+60], %r530;
	st.shared.u32 	[%r44+64], %r531;
	st.shared.u32 	[%r44+68], %r532;
	st.shared.u32 	[%r44+72], %r533;
	st.shared.u32 	[%r44+76], %r534;
	st.shared.u32 	[%r44+80], %r535;
	st.shared.u32 	[%r44+84], %r536;
	st.shared.u32 	[%r44+88], %r537;
	st.shared.u32 	[%r44+92], %r538;
	st.shared.u32 	[%r44+96], %r539;
	st.shared.u32 	[%r44+100], %r540;
	st.shared.u32 	[%r44+104], %r541;
	st.shared.u32 	[%r44+108], %r542;
	st.shared.u32 	[%r44+112], %r543;
	st.shared.u32 	[%r44+116], %r544;
	st.shared.u32 	[%r44+120], %r545;
	st.shared.u32 	[%r44+124], %r546;
	st.shared.u32 	[%r44+128], %r547;
	bar.sync 	0;
	cvt.u32.u16 	%r548, %rs1;
	ld.shared.u16 	%r549, [%r71];
	add.s32 	%r130, %r549, %r548;
	cvt.u32.u16 	%r550, %rs2;
	ld.shared.u16 	%r551, [%r72];
	add.s32 	%r131, %r551, %r550;
	cvt.u32.u16 	%r552, %rs3;
	ld.shared.u16 	%r553, [%r73];
	add.s32 	%r132, %r553, %r552;
	cvt.u32.u16 	%r554, %rs4;
	ld.shared.u16 	%r555, [%r74];
	add.s32 	%r133, %r555, %r554;
	cvt.u32.u16 	%r556, %rs5;
	ld.shared.u16 	%r557, [%r75];
	add.s32 	%r134, %r557, %r556;
	cvt.u32.u16 	%r558, %rs6;
	ld.shared.u16 	%r559, [%r76];
	add.s32 	%r135, %r559, %r558;
	cvt.u32.u16 	%r560, %rs7;
	ld.shared.u16 	%r561, [%r77];
	add.s32 	%r136, %r561, %r560;
	cvt.u32.u16 	%r562, %rs8;
	ld.shared.u16 	%r563, [%r78];
	add.s32 	%r137, %r563, %r562;
	cvt.u32.u16 	%r564, %rs9;
	ld.shared.u16 	%r565, [%r79];
	add.s32 	%r138, %r565, %r564;
	cvt.u32.u16 	%r566, %rs10;
	ld.shared.u16 	%r567, [%r80];
	add.s32 	%r139, %r567, %r566;
	cvt.u32.u16 	%r568, %rs11;
	ld.shared.u16 	%r569, [%r81];
	add.s32 	%r140, %r569, %r568;
	cvt.u32.u16 	%r570, %rs12;
	ld.shared.u16 	%r571, [%r82];
	add.s32 	%r141, %r571, %r570;
	cvt.u32.u16 	%r572, %rs13;
	ld.shared.u16 	%r573, [%r83];
	add.s32 	%r142, %r573, %r572;
	cvt.u32.u16 	%r574, %rs14;
	ld.shared.u16 	%r575, [%r84];
	add.s32 	%r143, %r575, %r574;
	cvt.u32.u16 	%r576, %rs15;
	ld.shared.u16 	%r577, [%r85];
	add.s32 	%r144, %r577, %r576;
	cvt.u32.u16 	%r578, %rs16;
	ld.shared.u16 	%r579, [%r86];
	add.s32 	%r145, %r579, %r578;
	cvt.u32.u16 	%r580, %rs17;
	ld.shared.u16 	%r581, [%r87];
	add.s32 	%r146, %r581, %r580;
	cvt.u32.u16 	%r582, %rs18;
	ld.shared.u16 	%r583, [%r88];
	add.s32 	%r147, %r583, %r582;
	cvt.u32.u16 	%r584, %rs19;
	ld.shared.u16 	%r585, [%r89];
	add.s32 	%r148, %r585, %r584;
	bar.sync 	0;
	setp.lt.s32 	%p32, %r722, %r190;
	@%p32 bra 	$L__BB2_83;
	cvt.u64.u32 	%rd8, %r2;
	shl.b32 	%r586, %r130, 2;
	mov.u32 	%r587, _ZZN3cub18CUB_300001_SM_10006detail10radix_sort31DeviceRadixSortSingleTileKernelINS1_5radix10policy_hubIiNS0_8NullTypeEyE10Policy1000ELNS0_9SortOrderE0EiS6_yNS1_21identity_decomposer_tEEEvPKT1_PSB_PKT2_PSF_T3_iiT4_E12temp_storage;
	add.s32 	%r588, %r587, %r586;
	st.shared.u32 	[%r588], %r741;
	shl.b32 	%r589, %r131, 2;
	add.s32 	%r590, %r587, %r589;
	st.shared.u32 	[%r590], %r740;
	shl.b32 	%r591, %r132, 2;
	add.s32 	%r592, %r587, %r591;
	st.shared.u32 	[%r592], %r739;
	shl.b32 	%r593, %r133, 2;
	add.s32 	%r594, %r587, %r593;
	st.shared.u32 	[%r594], %r738;
	shl.b32 	%r595, %r134, 2;
	add.s32 	%r596, %r587, %r595;
	st.shared.u32 	[%r596], %r737;
	shl.b32 	%r597, %r135, 2;
	add.s32 	%r598, %r587, %r597;
	st.shared.u32 	[%r598], %r736;
	shl.b32 	%r599, %r136, 2;
	add.s32 	%r600, %r587, %r599;
	st.shared.u32 	[%r600], %r735;
	shl.b32 	%r601, %r137, 2;
	add.s32 	%r602, %r587, %r601;
	st.shared.u32 	[%r602], %r734;
	shl.b32 	%r603, %r138, 2;
	add.s32 	%r604, %r587, %r603;
	st.shared.u32 	[%r604], %r733;
	shl.b32 	%r605, %r139, 2;
	add.s32 	%r606, %r587, %r605;
	st.shared.u32 	[%r606], %r732;
	shl.b32 	%r607, %r140, 2;
	add.s32 	%r608, %r587, %r607;
	st.shared.u32 	[%r608], %r731;
	shl.b32 	%r609, %r141, 2;
	add.s32 	%r610, %r587, %r609;
	st.shared.u32 	[%r610], %r730;
	shl.b32 	%r611, %r142, 2;
	add.s32 	%r612, %r587, %r611;
	st.shared.u32 	[%r612], %r729;
	shl.b32 	%r613, %r143, 2;
	add.s32 	%r614, %r587, %r613;
	st.shared.u32 	[%r614], %r728;
	shl.b32 	%r615, %r144, 2;
	add.s32 	%r616, %r587, %r615;
	st.shared.u32 	[%r616], %r727;
	shl.b32 	%r617, %r145, 2;
	add.s32 	%r618, %r587, %r617;
	st.shared.u32 	[%r618], %r726;
	shl.b32 	%r619, %r146, 2;
	add.s32 	%r620, %r587, %r619;
	st.shared.u32 	[%r620], %r725;
	shl.b32 	%r621, %r147, 2;
	add.s32 	%r622, %r587, %r621;
	st.shared.u32 	[%r622], %r724;
	shl.b32 	%r623, %r148, 2;
	add.s32 	%r624, %r587, %r623;
	st.shared.u32 	[%r624], %r723;
	bar.sync 	0;
	mad.lo.s32 	%r149, %r2, -72, %r46;
	ld.shared.u32 	%r150, [%r149+1024];
	ld.shared.u32 	%r151, [%r149+2048];
	ld.shared.u32 	%r152, [%r149+3072];
	ld.shared.u32 	%r153, [%r149+4096];
	ld.shared.u32 	%r154, [%r149+5120];
	ld.shared.u32 	%r155, [%r149+6144];
	ld.shared.u32 	%r156, [%r149+7168];
	ld.shared.u32 	%r157, [%r149+8192];
	ld.shared.u32 	%r158, [%r149+9216];
	ld.shared.u32 	%r159, [%r149+10240];
	ld.shared.u32 	%r160, [%r149+11264];
	ld.shared.u32 	%r161, [%r149+12288];
	ld.shared.u32 	%r162, [%r149+13312];
	ld.shared.u32 	%r163, [%r149+14336];
	ld.shared.u32 	%r164, [%r149+15360];
	ld.shared.u32 	%r165, [%r149+16384];
	ld.shared.u32 	%r166, [%r149+17408];
	ld.shared.u32 	%r167, [%r149+18432];
	setp.gt.u64 	%p33, %rd4, %rd8;
	cvta.to.global.u64 	%rd9, %rd3;
	mul.wide.u32 	%rd10, %r2, 4;
	add.s64 	%rd2, %rd9, %rd10;
	@%p33 bra 	$L__BB2_45;
	bra.uni 	$L__BB2_46;
$L__BB2_45:
	ld.shared.u32 	%r625, [%r149];
	xor.b32  	%r626, %r625, -2147483648;
	st.global.u32 	[%rd2], %r626;
$L__BB2_46:
	add.s32 	%r627, %r2, 256;
	cvt.u64.u32 	%rd11, %r627;
	setp.le.u64 	%p34, %rd4, %rd11;
	@%p34 bra 	$L__BB2_48;
	xor.b32  	%r628, %r150, -2147483648;
	st.global.u32 	[%rd2+1024], %r628;
$L__BB2_48:
	add.s32 	%r629, %r2, 512;
	cvt.u64.u32 	%rd12, %r629;
	setp.le.u64 	%p35, %rd4, %rd12;
	@%p35 bra 	$L__BB2_50;
	xor.b32  	%r630, %r151, -2147483648;
	st.global.u32 	[%rd2+2048], %r630;
$L__BB2_50:
	add.s32 	%r631, %r2, 768;
	cvt.u64.u32 	%rd13, %r631;
	setp.le.u64 	%p36, %rd4, %rd13;
	@%p36 bra 	$L__BB2_52;
	xor.b32  	%r632, %r152, -2147483648;
	st.global.u32 	[%rd2+3072], %r632;
$L__BB2_52:
	or.b32  	%r633, %r2, 1024;
	cvt.u64.u32 	%rd14, %r633;
	setp.le.u64 	%p37, %rd4, %rd14;
	@%p37 bra 	$L__BB2_54;
	xor.b32  	%r634, %r153, -2147483648;
	st.global.u32 	[%rd2+4096], %r634;
$L__BB2_54:
	add.s32 	%r635, %r2, 1280;
	cvt.u64.u32 	%rd15, %r635;
	setp.le.u64 	%p38, %rd4, %rd15;
	@%p38 bra 	$L__BB2_56;
	xor.b32  	%r636, %r154, -2147483648;
	st.global.u32 	[%rd2+5120], %r636;
$L__BB2_56:
	add.s32 	%r637, %r2, 1536;
	cvt.u64.u32 	%rd16, %r637;
	setp.le.u64 	%p39, %rd4, %rd16;
	@%p39 bra 	$L__BB2_58;
	xor.b32  	%r638, %r155, -2147483648;
	st.global.u32 	[%rd2+6144], %r638;
$L__BB2_58:
	add.s32 	%r639, %r2, 1792;
	cvt.u64.u32 	%rd17, %r639;
	setp.le.u64 	%p40, %rd4, %rd17;
	@%p40 bra 	$L__BB2_60;
	xor.b32  	%r640, %r156, -2147483648;
	st.global.u32 	[%rd2+7168], %r640;
$L__BB2_60:
	or.b32  	%r641, %r2, 2048;
	cvt.u64.u32 	%rd18, %r641;
	setp.le.u64 	%p41, %rd4, %rd18;
	@%p41 bra 	$L__BB2_62;
	xor.b32  	%r642, %r157, -2147483648;
	st.global.u32 	[%rd2+8192], %r642;
$L__BB2_62:
	add.s32 	%r643, %r2, 2304;
	cvt.u64.u32 	%rd19, %r643;
	setp.le.u64 	%p42, %rd4, %rd19;
	@%p42 bra 	$L__BB2_64;
	xor.b32  	%r644, %r158, -2147483648;
	st.global.u32 	[%rd2+9216], %r644;
$L__BB2_64:
	add.s32 	%r645, %r2, 2560;
	cvt.u64.u32 	%rd20, %r645;
	setp.le.u64 	%p43, %rd4, %rd20;
	@%p43 bra 	$L__BB2_66;
	xor.b32  	%r646, %r159, -2147483648;
	st.global.u32 	[%rd2+10240], %r646;
$L__BB2_66:
	add.s32 	%r647, %r2, 2816;
	cvt.u64.u32 	%rd21, %r647;
	setp.le.u64 	%p44, %rd4, %rd21;
	@%p44 bra 	$L__BB2_68;
	xor.b32  	%r648, %r160, -2147483648;
	st.global.u32 	[%rd2+11264], %r648;
$L__BB2_68:
	or.b32  	%r649, %r2, 3072;
	cvt.u64.u32 	%rd22, %r649;
	setp.le.u64 	%p45, %rd4, %rd22;
	@%p45 bra 	$L__BB2_70;
	xor.b32  	%r650, %r161, -2147483648;
	st.global.u32 	[%rd2+12288], %r650;
$L__BB2_70:
	add.s32 	%r651, %r2, 3328;
	cvt.u64.u32 	%rd23, %r651;
	setp.le.u64 	%p46, %rd4, %rd23;
	@%p46 bra 	$L__BB2_72;
	xor.b32  	%r652, %r162, -2147483648;
	st.global.u32 	[%rd2+13312], %r652;
$L__BB2_72:
	add.s32 	%r653, %r2, 3584;
	cvt.u64.u32 	%rd24, %r653;
	setp.le.u64 	%p47, %rd4, %rd24;
	@%p47 bra 	$L__BB2_74;
	xor.b32  	%r654, %r163, -2147483648;
	st.global.u32 	[%rd2+14336], %r654;
$L__BB2_74:
	add.s32 	%r655, %r2, 3840;
	cvt.u64.u32 	%rd25, %r655;
	setp.le.u64 	%p48, %rd4, %rd25;
	@%p48 bra 	$L__BB2_76;
	xor.b32  	%r656, %r164, -2147483648;
	st.global.u32 	[%rd2+15360], %r656;
$L__BB2_76:
	or.b32  	%r657, %r2, 4096;
	cvt.u64.u32 	%rd26, %r657;
	setp.le.u64 	%p49, %rd4, %rd26;
	@%p49 bra 	$L__BB2_78;
	xor.b32  	%r658, %r165, -2147483648;
	st.global.u32 	[%rd2+16384], %r658;
$L__BB2_78:
	add.s32 	%r659, %r2, 4352;
	cvt.u64.u32 	%rd27, %r659;
	setp.le.u64 	%p50, %rd4, %rd27;
	@%p50 bra 	$L__BB2_80;
	xor.b32  	%r660, %r166, -2147483648;
	st.global.u32 	[%rd2+17408], %r660;
$L__BB2_80:
	add.s32 	%r661, %r2, 4608;
	cvt.u64.u32 	%rd28, %r661;
	setp.le.u64 	%p51, %rd4, %rd28;
	@%p51 bra 	$L__BB2_82;
	xor.b32  	%r662, %r167, -2147483648;
	st.global.u32 	[%rd2+18432], %r662;
$L__BB2_82:
	ret;
$L__BB2_83:
	shl.b32 	%r663, %r130, 2;
	mov.u32 	%r664, _ZZN3cub18CUB_300001_SM_10006detail10radix_sort31DeviceRadixSortSingleTileKernelINS1_5radix10policy_hubIiNS0_8NullTypeEyE10Policy1000ELNS0_9SortOrderE0EiS6_yNS1_21identity_decomposer_tEEEvPKT1_PSB_PKT2_PSF_T3_iiT4_E12temp_storage;
	add.s32 	%r665, %r664, %r663;
	st.shared.u32 	[%r665], %r741;
	shl.b32 	%r666, %r131, 2;
	add.s32 	%r667, %r664, %r666;
	st.shared.u32 	[%r667], %r740;
	shl.b32 	%r668, %r132, 2;
	add.s32 	%r669, %r664, %r668;
	st.shared.u32 	[%r669], %r739;
	shl.b32 	%r670, %r133, 2;
	add.s32 	%r671, %r664, %r670;
	st.shared.u32 	[%r671], %r738;
	shl.b32 	%r672, %r134, 2;
	add.s32 	%r673, %r664, %r672;
	st.shared.u32 	[%r673], %r737;
	shl.b32 	%r674, %r135, 2;
	add.s32 	%r675, %r664, %r674;
	st.shared.u32 	[%r675], %r736;
	shl.b32 	%r676, %r136, 2;
	add.s32 	%r677, %r664, %r676;
	st.shared.u32 	[%r677], %r735;
	shl.b32 	%r678, %r137, 2;
	add.s32 	%r679, %r664, %r678;
	st.shared.u32 	[%r679], %r734;
	shl.b32 	%r680, %r138, 2;
	add.s32 	%r681, %r664, %r680;
	st.shared.u32 	[%r681], %r733;
	shl.b32 	%r682, %r139, 2;
	add.s32 	%r683, %r664, %r682;
	st.shared.u32 	[%r683], %r732;
	shl.b32 	%r684, %r140, 2;
	add.s32 	%r685, %r664, %r684;
	st.shared.u32 	[%r685], %r731;
	shl.b32 	%r686, %r141, 2;
	add.s32 	%r687, %r664, %r686;
	st.shared.u32 	[%r687], %r730;
	shl.b32 	%r688, %r142, 2;
	add.s32 	%r689, %r664, %r688;
	st.shared.u32 	[%r689], %r729;
	shl.b32 	%r690, %r143, 2;
	add.s32 	%r691, %r664, %r690;
	st.shared.u32 	[%r691], %r728;
	shl.b32 	%r692, %r144, 2;
	add.s32 	%r693, %r664, %r692;
	st.shared.u32 	[%r693], %r727;
	shl.b32 	%r694, %r145, 2;
	add.s32 	%r695, %r664, %r694;
	st.shared.u32 	[%r695], %r726;
	shl.b32 	%r696, %r146, 2;
	add.s32 	%r697, %r664, %r696;
	st.shared.u32 	[%r697], %r725;
	shl.b32 	%r698, %r147, 2;
	add.s32 	%r699, %r664, %r698;
	st.shared.u32 	[%r699], %r724;
	shl.b32 	%r700, %r148, 2;
	add.s32 	%r701, %r664, %r700;
	st.shared.u32 	[%r701], %r723;
	bar.sync 	0;
	ld.shared.u32 	%r741, [%r46];
	ld.shared.u32 	%r740, [%r46+4];
	ld.shared.u32 	%r739, [%r46+8];
	ld.shared.u32 	%r738, [%r46+12];
	ld.shared.u32 	%r737, [%r46+16];
	ld.shared.u32 	%r736, [%r46+20];
	ld.shared.u32 	%r735, [%r46+24];
	ld.shared.u32 	%r734, [%r46+28];
	ld.shared.u32 	%r733, [%r46+32];
	ld.shared.u32 	%r732, [%r46+36];
	ld.shared.u32 	%r731, [%r46+40];
	ld.shared.u32 	%r730, [%r46+44];
	ld.shared.u32 	%r729, [%r46+48];
	ld.shared.u32 	%r728, [%r46+52];
	ld.shared.u32 	%r727, [%r46+56];
	ld.shared.u32 	%r726, [%r46+60];
	ld.shared.u32 	%r725, [%r46+64];
	ld.shared.u32 	%r724, [%r46+68];
	ld.shared.u32 	%r723, [%r46+72];
	bar.sync 	0;
	add.s32 	%r722, %r722, 6;
	add.s32 	%r721, %r721, -6;
	bra.uni 	$L__BB2_39;

}
	// .globl	_ZN3cub18CUB_300001_SM_10006detail10radix_sort30DeviceRadixSortHistogramKernelINS1_5radix10policy_hubIiNS0_8NullTypeEyE10Policy1000ELNS0_9SortOrderE0EiyNS1_21identity_decomposer_tEEEvPT2_PKT1_SB_iiT3_
.visible .entry _ZN3cub18CUB_300001_SM_10006detail10radix_sort30DeviceRadixSortHistogramKernelINS1_5radix10policy_hubIiNS0_8NullTypeEyE10Policy1000ELNS0_9SortOrderE0EiyNS1_21identity_decomposer_tEEEvPT2_PKT1_SB_iiT3_(
	.param .u64 .ptr .align 1 _ZN3cub18CUB_300001_SM_10006detail10radix_sort30DeviceRadixSortHistogramKernelINS1_5radix10policy_hubIiNS0_8NullTypeEyE10Policy1000ELNS0_9SortOrderE0EiyNS1_21identity_decomposer_tEEEvPT2_PKT1_SB_iiT3__param_0,
	.param .u64 .ptr .align 1 _ZN3cub18CUB_300001_SM_10006detail10radix_sort30DeviceRadixSortHistogramKernelINS1_5radix10policy_hubIiNS0_8NullTypeEyE10Policy1000ELNS0_9SortOrderE0EiyNS1_21identity_decomposer_tEEEvPT2_PKT1_SB_iiT3__param_1,
	.param .u64 _ZN3cub18CUB_300001_SM_10006detail10radix_sort30DeviceRadixSortHistogramKernelINS1_5radix10policy_hubIiNS0_8NullTypeEyE10Policy1000ELNS0_9SortOrderE0EiyNS1_21identity_decomposer_tEEEvPT2_PKT1_SB_iiT3__param_2,
	.param .u32 _ZN3cub18CUB_300001_SM_10006detail10radix_sort30DeviceRadixSortHistogramKernelINS1_5radix10policy_hubIiNS0_8NullTypeEyE10Policy1000ELNS0_9SortOrderE0EiyNS1_21identity_decomposer_tEEEvPT2_PKT1_SB_iiT3__param_3,
	.param .u32 _ZN3cub18CUB_300001_SM_10006detail10radix_sort30DeviceRadixSortHistogramKernelINS1_5radix10policy_hubIiNS0_8NullTypeEyE10Policy1000ELNS0_9SortOrderE0EiyNS1_21identity_decomposer_tEEEvPT2_PKT1_SB_iiT3__param_4,
	.param .align 1 .b8 _ZN3cub18CUB_300001_SM_10006detail10radix_sort30DeviceRadixSortHistogramKernelINS1_5radix10policy_hubIiNS0_8NullTypeEyE10Policy1000ELNS0_9SortOrderE0EiyNS1_21identity_decomposer_tEEEvPT2_PKT1_SB_iiT3__param_5[1]
)
.maxntid 128
{
	.reg .pred 	%p<91>;
	.reg .b32 	%r<486>;
	.reg .b64 	%rd<137>;
	// demoted variable
	.shared .align 4 .b8 _ZZN3cub18CUB_300001_SM_10006detail10radix_sort30DeviceRadixSortHistogramKernelINS1_5radix10policy_hubIiNS0_8NullTypeEyE10Policy1000ELNS0_9SortOrderE0EiyNS1_21identity_decomposer_tEEEvPT2_PKT1_SB_iiT3_E12temp_storage[4096];
	ld.param.u64 	%rd18, [_ZN3cub18CUB_300001_SM_10006detail10radix_sort30DeviceRadixSortHistogramKernelINS1_5radix10policy_hubIiNS0_8NullTypeEyE10Policy1000ELNS0_9SortOrderE0EiyNS1_21identity_decomposer_tEEEvPT2_PKT1_SB_iiT3__param_0];
	ld.param.u64 	%rd19, [_ZN3cub18CUB_300001_SM_10006detail10radix_sort30DeviceRadixSortHistogramKernelINS1_5radix10policy_hubIiNS0_8NullTypeEyE10Policy1000ELNS0_9SortOrderE0EiyNS1_21identity_decomposer_tEEEvPT2_PKT1_SB_iiT3__param_1];
	ld.param.u64 	%rd17, [_ZN3cub18CUB_300001_SM_10006detail10radix_sort30DeviceRadixSortHistogramKernelINS1_5radix10policy_hubIiNS0_8NullTypeEyE10Policy1000ELNS0_9SortOrderE0EiyNS1_21identity_decomposer_tEEEvPT2_PKT1_SB_iiT3__param_2];
	ld.param.u32 	%r174, [_ZN3cub18CUB_300001_SM_10006detail10radix_sort30DeviceRadixSortHistogramKernelINS1_5radix10policy_hubIiNS0_8NullTypeEyE10Policy1000ELNS0_9SortOrderE0EiyNS1_21identity_decomposer_tEEEvPT2_PKT1_SB_iiT3__param_3];
	ld.param.u32 	%r175, [_ZN3cub18CUB_300001_SM_10006detail10radix_sort30DeviceRadixSortHistogramKernelINS1_5radix10policy_hubIiNS0_8NullTypeEyE10Policy1000ELNS0_9SortOrderE0EiyNS1_21identity_decomposer_tEEEvPT2_PKT1_SB_iiT3__param_4];
	cvta.to.global.u64 	%rd1, %rd19;
	cvta.to.global.u64 	%rd2, %rd18;
	setp.eq.s64 	%p2, %rd17, 0;
	@%p2 bra 	$L__BB3_153;
	sub.s32 	%r176, %r175, %r174;
	add.s32 	%r177, %r176, 7;
	shr.s32 	%r178, %r177, 31;
	shr.u32 	%r179, %r178, 29;
	add.s32 	%r180, %r177, %r179;
	shr.s32 	%r181, %r180, 3;
	mov.u32 	%r182, %tid.x;
	setp.gt.u32 	%p3, %r182, 255;
	setp.lt.s32 	%p4, %r177, 8;
	mov.u32 	%r183, %ctaid.x;
	shl.b32 	%r184, %r183, 11;
	cvt.u64.u32 	%rd3, %r184;
	mov.u32 	%r185, %nctaid.x;
	shl.b32 	%r186, %r185, 11;
	cvt.u64.u32 	%rd4, %r186;
	add.s32 	%r1, %r181, -1;
	and.b32  	%r2, %r181, 15;
	and.b32  	%r3, %r181, 7;
	add.s32 	%r4, %r3, -1;
	and.b32  	%r5, %r181, 3;
	or.pred  	%p1, %p3, %p4;
	shl.b32 	%r187, %r182, 2;
	mov.u32 	%r188, _ZZN3cub18CUB_300001_SM_10006detail10radix_sort30DeviceRadixSortHistogramKernelINS1_5radix10policy_hubIiNS0_8NullTypeEyE10Policy1000ELNS0_9SortOrderE0EiyNS1_21identity_decomposer_tEEEvPT2_PKT1_SB_iiT3_E12temp_storage;
	add.s32 	%r6, %r188, %r187;
	and.b32  	%r7, %r181, 268435440;
	cvt.u64.u32 	%rd5, %r182;
	add.s32 	%r8, %r182, 128;
	add.s32 	%r9, %r182, 256;
	add.s32 	%r10, %r182, 384;
	add.s32 	%r11, %r182, 512;
	add.s32 	%r12, %r182, 640;
	add.s32 	%r13, %r182, 768;
	or.b32  	%r14, %r182, 1024;
	add.s32 	%r15, %r182, 1920;
	and.b32  	%r16, %r181, 268435448;
	and.b32  	%r17, %r181, 1;
	neg.s32 	%r18, %r7;
	add.s32 	%r19, %r6, 8192;
	add.s64 	%rd21, %rd17, -1;
	shr.u64 	%rd22, %rd21, 30;
	add.s64 	%rd23, %rd22, 1;
	min.u64 	%rd6, %rd23, %rd17;
	mov.b64 	%rd135, 0;
$L__BB3_2:
	@%p1 bra 	$L__BB3_30;
	setp.lt.u32 	%p5, %r1, 15;
	mov.b32 	%r439, 0;
	@%p5 bra 	$L__BB3_6;
	mov.u32 	%r436, %r19;
	mov.u32 	%r437, %r18;
$L__BB3_5:
	.pragma "nounroll";
	mov.b32 	%r190, 0;
	st.shared.u32 	[%r436+-8192], %r190;
	st.shared.u32 	[%r436+-7168], %r190;
	st.shared.u32 	[%r436+-6144], %r190;
	st.shared.u32 	[%r436+-5120], %r190;
	st.shared.u32 	[%r436+-4096], %r190;
	st.shared.u32 	[%r436+-3072], %r190;
	st.shared.u32 	[%r436+-2048], %r190;
	st.shared.u32 	[%r436+-1024], %r190;
	st.shared.u32 	[%r436], %r190;
	st.shared.u32 	[%r436+1024], %r190;
	st.shared.u32 	[%r436+2048], %r190;
	st.shared.u32 	[%r436+3072], %r190;
	st.shared.u32 	[%r436+4096], %r190;
	st.shared.u32 	[%r436+5120], %r190;
	st.shared.u32 	[%r436+6144], %r190;
	st.shared.u32 	[%r436+7168], %r190;
	add.s32 	%r437, %r437, 16;
	add.s32 	%r436, %r436, 16384;
	setp.ne.s32 	%p6, %r437, 0;
	mov.u32 	%r439, %r7;
	@%p6 bra 	$L__BB3_5;
$L__BB3_6:
	add.s32 	%r25, %r2, -1;
	setp.eq.s32 	%p7, %r2, 0;
	@%p7 bra 	$L__BB3_16;
	setp.lt.u32 	%p8, %r25, 7;
	@%p8 bra 	$L__BB3_9;
	shl.b32 	%r191, %r439, 10;
	add.s32 	%r192, %r6, %r191;
	mov.b32 	%r193, 0;
	st.shared.u32 	[%r192], %r193;
	st.shared.u32 	[%r192+1024], %r193;
	st.shared.u32 	[%r192+2048], %r193;
	st.shared.u32 	[%r192+3072], %r193;
	st.shared.u32 	[%r192+4096], %r193;
	st.shared.u32 	[%r192+5120], %r193;
	st.shared.u32 	[%r192+6144], %r193;
	st.shared.u32 	[%r192+7168], %r193;
	add.s32 	%r439, %r439, 8;
$L__BB3_9:
	setp.eq.s32 	%p9, %r3, 0;
	@%p9 bra 	$L__BB3_16;
	setp.lt.u32 	%p10, %r4, 3;
	@%p10 bra 	$L__BB3_12;
	shl.b32 	%r194, %r439, 10;
	add.s32 	%r195, %r6, %r194;
	mov.b32 	%r196, 0;
	st.shared.u32 	[%r195], %r196;
	st.shared.u32 	[%r195+1024], %r196;
	st.shared.u32 	[%r195+2048], %r196;
	st.shared.u32 	[%r195+3072], %r196;
	add.s32 	%r439, %r439, 4;
$L__BB3_12:
	setp.eq.s32 	%p11, %r5, 0;
	@%p11 bra 	$L__BB3_16;
	setp.eq.s32 	%p12, %r5, 1;
	shl.b32 	%r197, %r439, 10;
	add.s32 	%r30, %r6, %r197;
	mov.b32 	%r198, 0;
	st.shared.u32 	[%r30], %r198;
	@%p12 bra 	$L__BB3_16;
	setp.eq.s32 	%p13, %r5, 2;
	mov.b32 	%r199, 0;
	st.shared.u32 	[%r30+1024], %r199;
	@%p13 bra 	$L__BB3_16;
	mov.b32 	%r200, 0;
	st.shared.u32 	[%r30+2048], %r200;
$L__BB3_16:
	cvt.u32.u64 	%r201, %rd5;
	setp.gt.u32 	%p14, %r201, 127;
	@%p14 bra 	$L__BB3_30;
	setp.lt.u32 	%p15, %r1, 15;
	mov.b32 	%r443, 0;
	@%p15 bra 	$L__BB3_20;
	mov.b32 	%r441, 0;
$L__BB3_19:
	.pragma "nounroll";
	shl.b32 	%r204, %r441, 10;
	add.s32 	%r205, %r6, %r204;
	mov.b32 	%r206, 0;
	st.shared.u32 	[%r205+512], %r206;
	st.shared.u32 	[%r205+1536], %r206;
	st.shared.u32 	[%r205+2560], %r206;
	st.shared.u32 	[%r205+3584], %r206;
	st.shared.u32 	[%r205+4608], %r206;
	st.shared.u32 	[%r205+5632], %r206;
	st.shared.u32 	[%r205+6656], %r206;
	st.shared.u32 	[%r205+7680], %r206;
	st.shared.u32 	[%r205+8704], %r206;
	st.shared.u32 	[%r205+9728], %r206;
	st.shared.u32 	[%r205+10752], %r206;
	st.shared.u32 	[%r205+11776], %r206;
	st.shared.u32 	[%r205+12800], %r206;
	st.shared.u32 	[%r205+13824], %r206;
	st.shared.u32 	[%r205+14848], %r206;
	st.shared.u32 	[%r205+15872], %r206;
	add.s32 	%r441, %r441, 16;
	setp.ne.s32 	%p16, %r441, %r7;
	mov.u32 	%r443, %r7;
	@%p16 bra 	$L__BB3_19;
$L__BB3_20:
	setp.eq.s32 	%p17, %r2, 0;
	@%p17 bra 	$L__BB3_30;
	setp.lt.u32 	%p18, %r25, 7;
	@%p18 bra 	$L__BB3_23;
	shl.b32 	%r207, %r443, 10;
	add.s32 	%r208, %r6, %r207;
	mov.b32 	%r209, 0;
	st.shared.u32 	[%r208+512], %r209;
	st.shared.u32 	[%r208+1536], %r209;
	st.shared.u32 	[%r208+2560], %r209;
	st.shared.u32 	[%r208+3584], %r209;
	st.shared.u32 	[%r208+4608], %r209;
	st.shared.u32 	[%r208+5632], %r209;
	st.shared.u32 	[%r208+6656], %r209;
	st.shared.u32 	[%r208+7680], %r209;
	add.s32 	%r443, %r443, 8;
$L__BB3_23:
	setp.eq.s32 	%p19, %r3, 0;
	@%p19 bra 	$L__BB3_30;
	setp.lt.u32 	%p20, %r4, 3;
	@%p20 bra 	$L__BB3_26;
	shl.b32 	%r210, %r443, 10;
	add.s32 	%r211, %r6, %r210;
	mov.b32 	%r212, 0;
	st.shared.u32 	[%r211+512], %r212;
	st.shared.u32 	[%r211+1536], %r212;
	st.shared.u32 	[%r211+2560], %r212;
	st.shared.u32 	[%r211+3584], %r212;
	add.s32 	%r443, %r443, 4;
$L__BB3_26:
	setp.eq.s32 	%p21, %r5, 0;
	@%p21 bra 	$L__BB3_30;
	setp.eq.s32 	%p22, %r5, 1;
	shl.b32 	%r213, %r443, 10;
	add.s32 	%r38, %r6, %r213;
	mov.b32 	%r214, 0;
	st.shared.u32 	[%r38+512], %r214;
	@%p22 bra 	$L__BB3_30;
	setp.eq.s32 	%p23, %r5, 2;
	mov.b32 	%r215, 0;
	st.shared.u32 	[%r38+1536], %r215;
	@%p23 bra 	$L__BB3_30;
	mov.b32 	%r216, 0;
	st.shared.u32 	[%r38+2560], %r216;
$L__BB3_30:
	bar.sync 	0;
	bar.sync 	0;
	shl.b64 	%rd8, %rd135, 30;
	sub.s64 	%rd24, %rd17, %rd8;
	min.u64 	%rd9, %rd24, 1073741824;
	setp.le.u64 	%p24, %rd9, %rd3;
	@%p24 bra 	$L__BB3_70;
	mov.u64 	%rd136, %rd3;
$L__BB3_32:
	add.s64 	%rd11, %rd136, %rd8;
	sub.s64 	%rd12, %rd17, %rd11;
	setp.lt.u64 	%p25, %rd12, 2048;
	@%p25 bra 	$L__BB3_34;
	add.s64 	%rd27, %rd11, %rd5;
	shl.b64 	%rd28, %rd27, 2;
	add.s64 	%rd29, %rd1, %rd28;
	ld.global.u32 	%r475, [%rd29];
	ld.global.u32 	%r474, [%rd29+512];
	ld.global.u32 	%r473, [%rd29+1024];
	ld.global.u32 	%r472, [%rd29+1536];
	ld.global.u32 	%r471, [%rd29+2048];
	ld.global.u32 	%r470, [%rd29+2560];
	ld.global.u32 	%r469, [%rd29+3072];
	ld.global.u32 	%r468, [%rd29+3584];
	ld.global.u32 	%r467, [%rd29+4096];
	ld.global.u32 	%r466, [%rd29+4608];
	ld.global.u32 	%r465, [%rd29+5120];
	ld.global.u32 	%r464, [%rd29+5632];
	ld.global.u32 	%r463, [%rd29+6144];
	ld.global.u32 	%r462, [%rd29+6656];
	ld.global.u32 	%r461, [%rd29+7168];
	ld.global.u32 	%r460, [%rd29+7680];
	bra.uni 	$L__BB3_66;
$L__BB3_34:
	cvt.u32.u64 	%r218, %rd5;
	cvt.u32.u64 	%r55, %rd12;
	setp.ge.s32 	%p26, %r218, %r55;
	add.s64 	%rd25, %rd11, %rd5;
	shl.b64 	%rd26, %rd25, 2;
	add.s64 	%rd13, %rd1, %rd26;
	mov.b32 	%r475, 2147483647;
	@%p26 bra 	$L__BB3_36;
	ld.global.u32 	%r475, [%rd13];
$L__BB3_36:
	setp.ge.s32 	%p27, %r8, %r55;
	mov.b32 	%r474, 2147483647;
	@%p27 bra 	$L__BB3_38;
	ld.global.u32 	%r474, [%rd13+512];
$L__BB3_38:
	setp.ge.s32 	%p28, %r9, %r55;
	mov.b32 	%r473, 2147483647;
	@%p28 bra 	$L__BB3_40;
	ld.global.u32 	%r473, [%rd13+1024];
$L__BB3_40:
	setp.ge.s32 	%p29, %r10, %r55;
	mov.b32 	%r472, 2147483647;
	@%p29 bra 	$L__BB3_42;
	ld.global.u32 	%r472, [%rd13+1536];
$L__BB3_42:
	setp.ge.s32 	%p30, %r11, %r55;
	mov.b32 	%r471, 2147483647;
	@%p30 bra 	$L__BB3_44;
	ld.global.u32 	%r471, [%rd13+2048];
$L__BB3_44:
	setp.ge.s32 	%p31, %r12, %r55;
	mov.b32 	%r470, 2147483647;
	@%p31 bra 	$L__BB3_46;
	ld.global.u32 	%r470, [%rd13+2560];
$L__BB3_46:
	setp.ge.s32 	%p32, %r13, %r55;
	mov.b32 	%r469, 2147483647;
	@%p32 bra 	$L__BB3_48;
	ld.global.u32 	%r469, [%rd13+3072];
$L__BB3_48:
	mov.u32 	%r226, %tid.x;
	add.s32 	%r227, %r226, 896;
	setp.ge.s32 	%p33, %r227, %r55;
	mov.b32 	%r468, 2147483647;
	@%p33 bra 	$L__BB3_50;
	ld.global.u32 	%r468, [%rd13+3584];
$L__BB3_50:
	setp.ge.s32 	%p34, %r14, %r55;
	mov.b32 	%r467, 2147483647;
	@%p34 bra 	$L__BB3_52;
	ld.global.u32 	%r467, [%rd13+4096];
$L__BB3_52:
	add.s32 	%r231, %r226, 1152;
	setp.ge.s32 	%p35, %r231, %r55;
	mov.b32 	%r466, 2147483647;
	@%p35 bra 	$L__BB3_54;
	ld.global.u32 	%r466, [%rd13+4608];
$L__BB3_54:
	add.s32 	%r234, %r226, 1280;
	setp.ge.s32 	%p36, %r234, %r55;
	mov.b32 	%r465, 2147483647;
	@%p36 bra 	$L__BB3_56;
	ld.global.u32 	%r465, [%rd13+5120];
$L__BB3_56:
	add.s32 	%r237, %r226, 1408;
	setp.ge.s32 	%p37, %r237, %r55;
	mov.b32 	%r464, 2147483647;
	@%p37 bra 	$L__BB3_58;
	ld.global.u32 	%r464, [%rd13+5632];
$L__BB3_58:
	add.s32 	%r240, %r226, 1536;
	setp.ge.s32 	%p38, %r240, %r55;
	mov.b32 	%r463, 2147483647;
	@%p38 bra 	$L__BB3_60;
	ld.global.u32 	%r463, [%rd13+6144];
$L__BB3_60:
	add.s32 	%r243, %r226, 1664;
	setp.ge.s32 	%p39, %r243, %r55;
	mov.b32 	%r462, 2147483647;
	@%p39 bra 	$L__BB3_62;
	ld.global.u32 	%r462, [%rd13+6656];
$L__BB3_62:
	add.s32 	%r246, %r226, 1792;
	setp.ge.s32 	%p40, %r246, %r55;
	mov.b32 	%r461, 2147483647;
	@%p40 bra 	$L__BB3_64;
	ld.global.u32 	%r461, [%rd13+7168];
$L__BB3_64:
	setp.ge.s32 	%p41, %r15, %r55;
	mov.b32 	%r460, 2147483647;
	@%p41 bra 	$L__BB3_66;
	ld.global.u32 	%r460, [%rd13+7680];
$L__BB3_66:
	setp.le.s32 	%p42, %r175, %r174;
	@%p42 bra 	$L__BB3_69;
	xor.b32  	%r103, %r460, -2147483648;
	xor.b32  	%r104, %r461, -2147483648;
	xor.b32  	%r105, %r462, -2147483648;
	xor.b32  	%r106, %r463, -2147483648;
	xor.b32  	%r107, %r464, -2147483648;
	xor.b32  	%r108, %r465, -2147483648;
	xor.b32  	%r109, %r466, -2147483648;
	xor.b32  	%r110, %r467, -2147483648;
	xor.b32  	%r111, %r468, -2147483648;
	xor.b32  	%r112, %r469, -2147483648;
	xor.b32  	%r113, %r470, -2147483648;
	xor.b32  	%r114, %r471, -2147483648;
	xor.b32  	%r115, %r472, -2147483648;
	xor.b32  	%r116, %r473, -2147483648;
	xor.b32  	%r117, %r474, -2147483648;
	xor.b32  	%r118, %r475, -2147483648;
	mov.b32 	%r476, 0;
	mov.u32 	%r477, %r174;
$L__BB3_68:
	sub.s32 	%r249, %r175, %r477;
	shl.b32 	%r250, %r476, 10;
	mov.u32 	%r251, _ZZN3cub18CUB_300001_SM_10006detail10radix_sort30DeviceRadixSortHistogramKernelINS1_5radix10policy_hubIiNS0_8NullTypeEyE10Policy1000ELNS0_9SortOrderE0EiyNS1_21identity_decomposer_tEEEvPT2_PKT1_SB_iiT3_E12temp_storage;
	add.s32 	%r252, %r251, %r250;
	min.s32 	%r253, %r249, 8;
	mov.b32 	%r254, -1;
	shl.b32 	%r255, %r254, %r253;
	not.b32 	%r256, %r255;
	shr.u32 	%r257, %r118, %r477;
	and.b32  	%r258, %r257, %r256;
	shl.b32 	%r259, %r258, 2;
	add.s32 	%r260, %r252, %r259;
	atom.shared.add.u32 	%r261, [%r260], 1;
	shr.u32 	%r262, %r117, %r477;
	and.b32  	%r263, %r262, %r256;
	shl.b32 	%r264, %r263, 2;
	add.s32 	%r265, %r252, %r264;
	atom.shared.add.u32 	%r266, [%r265], 1;
	shr.u32 	%r267, %r116, %r477;
	and.b32  	%r268, %r267, %r256;
	shl.b32 	%r269, %r268, 2;
	add.s32 	%r270, %r252, %r269;
	atom.shared.add.u32 	%r271, [%r270], 1;
	shr.u32 	%r272, %r115, %r477;
	and.b32  	%r273, %r272, %r256;
	shl.b32 	%r274, %r273, 2;
	add.s32 	%r275, %r252, %r274;
	atom.shared.add.u32 	%r276, [%r275], 1;
	shr.u32 	%r277, %r114, %r477;
	and.b32  	%r278, %r277, %r256;
	shl.b32 	%r279, %r278, 2;
	add.s32 	%r280, %r252, %r279;
	atom.shared.add.u32 	%r281, [%r280], 1;
	shr.u32 	%r282, %r113, %r477;
	and.b32  	%r283, %r282, %r256;
	shl.b32 	%r284, %r283, 2;
	add.s32 	%r285, %r252, %r284;
	atom.shared.add.u32 	%r286, [%r285], 1;
	shr.u32 	%r287, %r112, %r477;
	and.b32  	%r288, %r287, %r256;
	shl.b32 	%r289, %r288, 2;
	add.s32 	%r290, %r252, %r289;
	atom.shared.add.u32 	%r291, [%r290], 1;
	shr.u32 	%r292, %r111, %r477;
	and.b32  	%r293, %r292, %r256;
	shl.b32 	%r294, %r293, 2;
	add.s32 	%r295, %r252, %r294;
	atom.shared.add.u32 	%r296, [%r295], 1;
	shr.u32 	%r297, %r110, %r477;
	and.b32  	%r298, %r297, %r256;
	shl.b32 	%r299, %r298, 2;
	add.s32 	%r300, %r252, %r299;
	atom.shared.add.u32 	%r301, [%r300], 1;
	shr.u32 	%r302, %r109, %r477;
	and.b32  	%r303, %r302, %r256;
	shl.b32 	%r304, %r303, 2;
	add.s32 	%r305, %r252, %r304;
	atom.shared.add.u32 	%r306, [%r305], 1;
	shr.u32 	%r307, %r108, %r477;
	and.b32  	%r308, %r307, %r256;
	shl.b32 	%r309, %r308, 2;
	add.s32 	%r310, %r252, %r309;
	atom.shared.add.u32 	%r311, [%r310], 1;
	shr.u32 	%r312, %r107, %r477;
	and.b32  	%r313, %r312, %r256;
	shl.b32 	%r314, %r313, 2;
	add.s32 	%r315, %r252, %r314;
	atom.shared.add.u32 	%r316, [%r315], 1;
	shr.u32 	%r317, %r106, %r477;
	and.b32  	%r318, %r317, %r256;
	shl.b32 	%r319, %r318, 2;
	add.s32 	%r320, %r252, %r319;
	atom.shared.add.u32 	%r321, [%r320], 1;
	shr.u32 	%r322, %r105, %r477;
	and.b32  	%r323, %r322, %r256;
	shl.b32 	%r324, %r323, 2;
	add.s32 	%r325, %r252, %r324;
	atom.shared.add.u32 	%r326, [%r325], 1;
	shr.u32 	%r327, %r104, %r477;
	and.b32  	%r328, %r327, %r256;
	shl.b32 	%r329, %r328, 2;
	add.s32 	%r330, %r252, %r329;
	atom.shared.add.u32 	%r331, [%r330], 1;
	shr.u32 	%r332, %r103, %r477;
	and.b32  	%r333, %r332, %r256;
	shl.b32 	%r334, %r333, 2;
	add.s32 	%r335, %r252, %r334;
	atom.shared.add.u32 	%r336, [%r335], 1;
	add.s32 	%r477, %r477, 8;
	add.s32 	%r476, %r476, 1;
	setp.lt.s32 	%p43, %r477, %r175;
	@%p43 bra 	$L__BB3_68;
$L__BB3_69:
	add.s64 	%rd136, %rd136, %rd4;
	setp.lt.u64 	%p44, %rd136, %rd9;
	@%p44 bra 	$L__BB3_32;
$L__BB3_70:
	bar.sync 	0;
	@%p1 bra 	$L__BB3_152;
	setp.lt.u32 	%p45, %r1, 7;
	mov.b32 	%r480, 0;
	@%p45 bra 	$L__BB3_90;
	mov.b32 	%r478, 0;
$L__BB3_73:
	.pragma "nounroll";
	shl.b32 	%r339, %r478, 10;
	add.s32 	%r124, %r6, %r339;
	ld.shared.u32 	%r125, [%r124];
	setp.eq.s32 	%p46, %r125, 0;
	@%p46 bra 	$L__BB3_75;
	cvt.u32.u64 	%r340, %rd5;
	shl.b32 	%r341, %r478, 8;
	add.s32 	%r342, %r341, %r340;
	mul.wide.u32 	%rd30, %r342, 8;
	add.s64 	%rd31, %rd2, %rd30;
	cvt.u64.u32 	%rd32, %r125;
	atom.global.add.u64 	%rd33, [%rd31], %rd32;
$L__BB3_75:
	ld.shared.u32 	%r126, [%r124+1024];
	setp.eq.s32 	%p47, %r126, 0;
	@%p47 bra 	$L__BB3_77;
	cvt.u32.u64 	%r343, %rd5;
	shl.b32 	%r344, %r478, 8;
	add.s32 	%r345, %r344, %r343;
	add.s32 	%r346, %r345, 256;
	mul.wide.u32 	%rd34, %r346, 8;
	add.s64 	%rd35, %rd2, %rd34;
	cvt.u64.u32 	%rd36, %r126;
	atom.global.add.u64 	%rd37, [%rd35], %rd36;
$L__BB3_77:
	ld.shared.u32 	%r127, [%r124+2048];
	setp.eq.s32 	%p48, %r127, 0;
	@%p48 bra 	$L__BB3_79;
	cvt.u32.u64 	%r347, %rd5;
	shl.b32 	%r348, %r478, 8;
	add.s32 	%r349, %r348, %r347;
	add.s32 	%r350, %r349, 512;
	mul.wide.u32 	%rd38, %r350, 8;
	add.s64 	%rd39, %rd2, %rd38;
	cvt.u64.u32 	%rd40, %r127;
	atom.global.add.u64 	%rd41, [%rd39], %rd40;
$L__BB3_79:
	ld.shared.u32 	%r128, [%r124+3072];
	setp.eq.s32 	%p49, %r128, 0;
	@%p49 bra 	$L__BB3_81;
	cvt.u32.u64 	%r351, %rd5;
	shl.b32 	%r352, %r478, 8;
	add.s32 	%r353, %r352, %r351;
	add.s32 	%r354, %r353, 768;
	mul.wide.u32 	%rd42, %r354, 8;
	add.s64 	%rd43, %rd2, %rd42;
	cvt.u64.u32 	%rd44, %r128;
	atom.global.add.u64 	%rd45, [%rd43], %rd44;
$L__BB3_81:
	ld.shared.u32 	%r129, [%r124+4096];
	setp.eq.s32 	%p50, %r129, 0;
	@%p50 bra 	$L__BB3_83;
	cvt.u32.u64 	%r355, %rd5;
	shl.b32 	%r356, %r478, 8;
	add.s32 	%r357, %r356, %r355;
	add.s32 	%r358, %r357, 1024;
	mul.wide.u32 	%rd46, %r358, 8;
	add.s64 	%rd47, %rd2, %rd46;
	cvt.u64.u32 	%rd48, %r129;
	atom.global.add.u64 	%rd49, [%rd47], %rd48;
$L__BB3_83:
	ld.shared.u32 	%r130, [%r124+5120];
	setp.eq.s32 	%p51, %r130, 0;
	@%p51 bra 	$L__BB3_85;
	cvt.u32.u64 	%r359, %rd5;
	shl.b32 	%r360, %r478, 8;
	add.s32 	%r361, %r360, %r359;
	add.s32 	%r362, %r361, 1280;
	mul.wide.u32 	%rd50, %r362, 8;
	add.s64 	%rd51, %rd2, %rd50;
	cvt.u64.u32 	%rd52, %r130;
	atom.global.add.u64 	%rd53, [%rd51], %rd52;
$L__BB3_85:
	ld.shared.u32 	%r131, [%r124+6144];
	setp.eq.s32 	%p52, %r131, 0;
	@%p52 bra 	$L__BB3_87;
	cvt.u32.u64 	%r363, %rd5;
	shl.b32 	%r364, %r478, 8;
	add.s32 	%r365, %r364, %r363;
	add.s32 	%r366, %r365, 1536;
	mul.wide.u32 	%rd54, %r366, 8;
	add.s64 	%rd55, %rd2, %rd54;
	cvt.u64.u32 	%rd56, %r131;
	atom.global.add.u64 	%rd57, [%rd55], %rd56;
$L__BB3_87:
	ld.shared.u32 	%r132, [%r124+7168];
	setp.eq.s32 	%p53, %r132, 0;
	@%p53 bra 	$L__BB3_89;
	cvt.u32.u64 	%r367, %rd5;
	shl.b32 	%r368, %r478, 8;
	add.s32 	%r369, %r368, %r367;
	add.s32 	%r370, %r369, 1792;
	mul.wide.u32 	%rd58, %r370, 8;
	add.s64 	%rd59, %rd2, %rd58;
	cvt.u64.u32 	%rd60, %r132;
	atom.global.add.u64 	%rd61, [%rd59], %rd60;
$L__BB3_89:
	add.s32 	%r478, %r478, 8;
	setp.ne.s32 	%p54, %r478, %r16;
	mov.u32 	%r480, %r16;
	@%p54 bra 	$L__BB3_73;
$L__BB3_90:
	add.s32 	%r135, %r5, -1;
	setp.eq.s32 	%p55, %r3, 0;
	@%p55 bra 	$L__BB3_111;
	setp.lt.u32 	%p56, %r4, 3;
	@%p56 bra 	$L__BB3_101;
	shl.b32 	%r371, %r480, 10;
	add.s32 	%r136, %r6, %r371;
	ld.shared.u32 	%r137, [%r136];
	setp.eq.s32 	%p57, %r137, 0;
	@%p57 bra 	$L__BB3_94;
	cvt.u32.u64 	%r372, %rd5;
	shl.b32 	%r373, %r480, 8;
	add.s32 	%r374, %r373, %r372;
	mul.wide.u32 	%rd62, %r374, 8;
	add.s64 	%rd63, %rd2, %rd62;
	cvt.u64.u32 	%rd64, %r137;
	atom.global.add.u64 	%rd65, [%rd63], %rd64;
$L__BB3_94:
	ld.shared.u32 	%r138, [%r136+1024];
	setp.eq.s32 	%p58, %r138, 0;
	@%p58 bra 	$L__BB3_96;
	cvt.u32.u64 	%r375, %rd5;
	shl.b32 	%r376, %r480, 8;
	add.s32 	%r377, %r376, %r375;
	add.s32 	%r378, %r377, 256;
	mul.wide.u32 	%rd66, %r378, 8;
	add.s64 	%rd67, %rd2, %rd66;
	cvt.u64.u32 	%rd68, %r138;
	atom.global.add.u64 	%rd69, [%rd67], %rd68;
$L__BB3_96:
	ld.shared.u32 	%r139, [%r136+2048];
	setp.eq.s32 	%p59, %r139, 0;
	@%p59 bra 	$L__BB3_98;
	cvt.u32.u64 	%r379, %rd5;
	shl.b32 	%r380, %r480, 8;
	add.s32 	%r381, %r380, %r379;
	add.s32 	%r382, %r381, 512;
	mul.wide.u32 	%rd70, %r382, 8;
	add.s64 	%rd71, %rd2, %rd70;
	cvt.u64.u32 	%rd72, %r139;
	atom.global.add.u64 	%rd73, [%rd71], %rd72;
$L__BB3_98:
	ld.shared.u32 	%r140, [%r136+3072];
	setp.eq.s32 	%p60, %r140, 0;
	@%p60 bra 	$L__BB3_100;
	cvt.u32.u64 	%r383, %rd5;
	shl.b32 	%r384, %r480, 8;
	add.s32 	%r385, %r384, %r383;
	add.s32 	%r386, %r385, 768;
	mul.wide.u32 	%rd74, %r386, 8;
	add.s64 	%rd75, %rd2, %rd74;
	cvt.u64.u32 	%rd76, %r140;
	atom.global.add.u64 	%rd77, [%rd75], %rd76;
$L__BB3_100:
	add.s32 	%r480, %r480, 4;
$L__BB3_101:
	setp.eq.s32 	%p61, %r5, 0;
	@%p61 bra 	$L__BB3_111;
	setp.eq.s32 	%p62, %r135, 0;
	@%p62 bra 	$L__BB3_108;
	shl.b32 	%r387, %r480, 10;
	add.s32 	%r143, %r6, %r387;
	ld.shared.u32 	%r144, [%r143];
	setp.eq.s32 	%p63, %r144, 0;
	@%p63 bra 	$L__BB3_105;
	cvt.u32.u64 	%r388, %rd5;
	shl.b32 	%r389, %r480, 8;
	add.s32 	%r390, %r389, %r388;
	mul.wide.u32 	%rd78, %r390, 8;
	add.s64 	%rd79, %rd2, %rd78;
	cvt.u64.u32 	%rd80, %r144;
	atom.global.add.u64 	%rd81, [%rd79], %rd80;
$L__BB3_105:
	ld.shared.u32 	%r145, [%r143+1024];
	setp.eq.s32 	%p64, %r145, 0;
	@%p64 bra 	$L__BB3_107;
	cvt.u32.u64 	%r391, %rd5;
	shl.b32 	%r392, %r480, 8;
	add.s32 	%r393, %r392, %r391;
	add.s32 	%r394, %r393, 256;
	mul.wide.u32 	%rd82, %r394, 8;
	add.s64 	%rd83, %rd2, %rd82;
	cvt.u64.u32 	%rd84, %r145;
	atom.global.add.u64 	%rd85, [%rd83], %rd84;
$L__BB3_107:
	add.s32 	%r480, %r480, 2;
$L__BB3_108:
	setp.eq.s32 	%p65, %r17, 0;
	@%p65 bra 	$L__BB3_111;
	shl.b32 	%r395, %r480, 10;
	add.s32 	%r396, %r6, %r395;
	ld.shared.u32 	%r148, [%r396];
	setp.eq.s32 	%p66, %r148, 0;
	@%p66 bra 	$L__BB3_111;
	cvt.u32.u64 	%r397, %rd5;
	shl.b32 	%r398, %r480, 8;
	add.s32 	%r399, %r398, %r397;
	mul.wide.u32 	%rd86, %r399, 8;
	add.s64 	%rd87, %rd2, %rd86;
	cvt.u64.u32 	%rd88, %r148;
	atom.global.add.u64 	%rd89, [%rd87], %rd88;
$L__BB3_111:
	cvt.u32.u64 	%r400, %rd5;
	setp.gt.u32 	%p67, %r400, 127;
	@%p67 bra 	$L__BB3_152;
	setp.lt.u32 	%p68, %r1, 7;
	mov.b32 	%r484, 0;
	@%p68 bra 	$L__BB3_131;
	mov.b32 	%r482, 0;
$L__BB3_114:
	.pragma "nounroll";
	shl.b32 	%r404, %r482, 10;
	add.s32 	%r150, %r6, %r404;
	ld.shared.u32 	%r151, [%r150+512];
	setp.eq.s32 	%p69, %r151, 0;
	shl.b32 	%r405, %r482, 8;
	add.s32 	%r406, %r405, %r400;
	mul.wide.u32 	%rd90, %r406, 8;
	add.s64 	%rd15, %rd2, %rd90;
	@%p69 bra 	$L__BB3_116;
	cvt.u64.u32 	%rd91, %r151;
	atom.global.add.u64 	%rd92, [%rd15+1024], %rd91;
$L__BB3_116:
	ld.shared.u32 	%r152, [%r150+1536];
	setp.eq.s32 	%p70, %r152, 0;
	@%p70 bra 	$L__BB3_118;
	cvt.u64.u32 	%rd93, %r152;
	atom.global.add.u64 	%rd94, [%rd15+3072], %rd93;
$L__BB3_118:
	ld.shared.u32 	%r153, [%r150+2560];
	setp.eq.s32 	%p71, %r153, 0;
	@%p71 bra 	$L__BB3_120;
	cvt.u64.u32 	%rd95, %r153;
	atom.global.add.u64 	%rd96, [%rd15+5120], %rd95;
$L__BB3_120:
	ld.shared.u32 	%r154, [%r150+3584];
	setp.eq.s32 	%p72, %r154, 0;
	@%p72 bra 	$L__BB3_122;
	cvt.u64.u32 	%rd97, %r154;
	atom.global.add.u64 	%rd98, [%rd15+7168], %rd97;
$L__BB3_122:
	ld.shared.u32 	%r155, [%r150+4608];
	setp.eq.s32 	%p73, %r155, 0;
	@%p73 bra 	$L__BB3_124;
	cvt.u64.u32 	%rd99, %r155;
	atom.global.add.u64 	%rd100, [%rd15+9216], %rd99;
$L__BB3_124:
	ld.shared.u32 	%r156, [%r150+5632];
	setp.eq.s32 	%p74, %r156, 0;
	@%p74 bra 	$L__BB3_126;
	cvt.u64.u32 	%rd101, %r156;
	atom.global.add.u64 	%rd102, [%rd15+11264], %rd101;
$L__BB3_126:
	ld.shared.u32 	%r157, [%r150+6656];
	setp.eq.s32 	%p75, %r157, 0;
	@%p75 bra 	$L__BB3_128;
	cvt.u64.u32 	%rd103, %r157;
	atom.global.add.u64 	%rd104, [%rd15+13312], %rd103;
$L__BB3_128:
	ld.shared.u32 	%r158, [%r150+7680];
	setp.eq.s32 	%p76, %r158, 0;
	@%p76 bra 	$L__BB3_130;
	cvt.u64.u32 	%rd105, %r158;
	atom.global.add.u64 	%rd106, [%rd15+15360], %rd105;
$L__BB3_130:
	add.s32 	%r482, %r482, 8;
	setp.ne.s32 	%p77, %r482, %r16;
	mov.u32 	%r484, %r16;
	@%p77 bra 	$L__BB3_114;
$L__BB3_131:
	setp.eq.s32 	%p78, %r3, 0;
	@%p78 bra 	$L__BB3_152;
	setp.lt.u32 	%p79, %r4, 3;
	@%p79 bra 	$L__BB3_142;
	shl.b32 	%r407, %r484, 10;
	add.s32 	%r161, %r6, %r407;
	ld.shared.u32 	%r162, [%r161+512];
	setp.eq.s32 	%p80, %r162, 0;
	@%p80 bra 	$L__BB3_135;
	shl.b32 	%r409, %r484, 8;
	add.s32 	%r410, %r409, %r400;
	mul.wide.u32 	%rd107, %r410, 8;
	add.s64 	%rd108, %rd2, %rd107;
	cvt.u64.u32 	%rd109, %r162;
	atom.global.add.u64 	%rd110, [%rd108+1024], %rd109;
$L__BB3_135:
	ld.shared.u32 	%r163, [%r161+1536];
	setp.eq.s32 	%p81, %r163, 0;
	@%p81 bra 	$L__BB3_137;
	shl.b32 	%r412, %r484, 8;
	add.s32 	%r413, %r412, %r400;
	add.s32 	%r414, %r413, 256;
	mul.wide.u32 	%rd111, %r414, 8;
	add.s64 	%rd112, %rd2, %rd111;
	cvt.u64.u32 	%rd113, %r163;
	atom.global.add.u64 	%rd114, [%rd112+1024], %rd113;
$L__BB3_137:
	ld.shared.u32 	%r164, [%r161+2560];
	setp.eq.s32 	%p82, %r164, 0;
	@%p82 bra 	$L__BB3_139;
	shl.b32 	%r416, %r484, 8;
	add.s32 	%r417, %r416, %r400;
	add.s32 	%r418, %r417, 512;
	mul.wide.u32 	%rd115, %r418, 8;
	add.s64 	%rd116, %rd2, %rd115;
	cvt.u64.u32 	%rd117, %r164;
	atom.global.add.u64 	%rd118, [%rd116+1024], %rd117;
$L__BB3_139:
	ld.shared.u32 	%r165, [%r161+3584];
	setp.eq.s32 	%p83, %r165, 0;
	@%p83 bra 	$L__BB3_141;
	shl.b32 	%r420, %r484, 8;
	add.s32 	%r421, %r420, %r400;
	add.s32 	%r422, %r421, 768;
	mul.wide.u32 	%rd119, %r422, 8;
	add.s64 	%rd120, %rd2, %rd119;
	cvt.u64.u32 	%rd121, %r165;
	atom.global.add.u64 	%rd122, [%rd120+1024], %rd121;
$L__BB3_141:
	add.s32 	%r484, %r484, 4;
$L__BB3_142:
	setp.eq.s32 	%p84, %r5, 0;
	@%p84 bra 	$L__BB3_152;
	setp.eq.s32 	%p85, %r135, 0;
	@%p85 bra 	$L__BB3_149;
	shl.b32 	%r423, %r484, 10;
	add.s32 	%r168, %r6, %r423;
	ld.shared.u32 	%r169, [%r168+512];
	setp.eq.s32 	%p86, %r169, 0;
	@%p86 bra 	$L__BB3_146;
	shl.b32 	%r425, %r484, 8;
	add.s32 	%r426, %r425, %r400;
	mul.wide.u32 	%rd123, %r426, 8;
	add.s64 	%rd124, %rd2, %rd123;
	cvt.u64.u32 	%rd125, %r169;
	atom.global.add.u64 	%rd126, [%rd124+1024], %rd125;
$L__BB3_146:
	ld.shared.u32 	%r170, [%r168+1536];
	setp.eq.s32 	%p87, %r170, 0;
	@%p87 bra 	$L__BB3_148;
	shl.b32 	%r428, %r484, 8;
	add.s32 	%r429, %r428, %r400;
	add.s32 	%r430, %r429, 256;
	mul.wide.u32 	%rd127, %r430, 8;
	add.s64 	%rd128, %rd2, %rd127;
	cvt.u64.u32 	%rd129, %r170;
	atom.global.add.u64 	%rd130, [%rd128+1024], %rd129;
$L__BB3_148:
	add.s32 	%r484, %r484, 2;
$L__BB3_149:
	setp.eq.s32 	%p88, %r17, 0;
	@%p88 bra 	$L__BB3_152;
	shl.b32 	%r431, %r484, 10;
	add.s32 	%r432, %r6, %r431;
	ld.shared.u32 	%r173, [%r432+512];
	setp.eq.s32 	%p89, %r173, 0;
	@%p89 bra 	$L__BB3_152;
	shl.b32 	%r434, %r484, 8;
	add.s32 	%r435, %r434, %r400;
	mul.wide.u32 	%rd131, %r435, 8;
	add.s64 	%rd132, %rd2, %rd131;
	cvt.u64.u32 	%rd133, %r173;
	atom.global.add.u64 	%rd134, [%rd132+1024], %rd133;
$L__BB3_152:
	bar.sync 	0;
	add.s64 	%rd135, %rd135, 1;
	setp.ne.s64 	%p90, %rd135, %rd6;
	@%p90 bra 	$L__BB3_2;
$L__BB3_153:
	ret;

}
	// .globl	_ZN3cub18CUB_300001_SM_10006detail10radix_sort33DeviceRadixSortExclusiveSumKernelINS1_5radix10policy_hubIiNS0_8NullTypeEyE10Policy1000EyEEvPT0_
.visible .entry _ZN3cub18CUB_300001_SM_10006detail10radix_sort33DeviceRadixSortExclusiveSumKernelINS1_5radix10policy_hubIiNS0_8NullTypeEyE10Policy1000EyEEvPT0_(
	.param .u64 .ptr .align 1 _ZN3cub18CUB_300001_SM_10006detail10radix_sort33DeviceRadixSortExclusiveSumKernelINS1_5radix10policy_hubIiNS0_8NullTypeEyE10Policy1000EyEEvPT0__param_0
)
{
	.reg .pred 	%p<4>;
	.reg .b32 	%r<28>;
	.reg .b64 	%rd<54>;
	// demoted variable
	.shared .align 16 .b8 _ZZN3cub18CUB_300001_SM_10006detail10radix_sort33DeviceRadixSortExclusiveSumKernelINS1_5radix10policy_hubIiNS0_8NullTypeEyE10Policy1000EyEEvPT0_E12temp_storage[2336];
	ld.param.u64 	%rd5, [_ZN3cub18CUB_300001_SM_10006detail10radix_sort33DeviceRadixSortExclusiveSumKernelINS1_5radix10policy_hubIiNS0_8NullTypeEyE10Policy1000EyEEvPT0__param_0];
	cvta.to.global.u64 	%rd6, %rd5;
	mov.u32 	%r3, %ctaid.x;
	shl.b32 	%r4, %r3, 8;
	mov.u32 	%r1, %tid.x;
	setp.gt.u32 	%p1, %r1, 255;
	add.s32 	%r5, %r4, %r1;
	mul.wide.s32 	%rd7, %r5, 8;
	add.s64 	%rd1, %rd6, %rd7;
	@%p1 bra 	$L__BB4_2;
	ld.global.u64 	%rd53, [%rd1];
$L__BB4_2:
	shr.u32 	%r6, %r1, 3;
	add.s32 	%r7, %r6, %r1;
	shl.b32 	%r8, %r7, 3;
	mov.u32 	%r9, _ZZN3cub18CUB_300001_SM_10006detail10radix_sort33DeviceRadixSortExclusiveSumKernelINS1_5radix10policy_hubIiNS0_8NullTypeEyE10Policy1000EyEEvPT0_E12temp_storage;
	add.s32 	%r10, %r9, %r8;
	add.s32 	%r2, %r10, 16;
	st.shared.u64 	[%r10+16], %rd53;
	bar.sync 	0;
	setp.gt.u32 	%p2, %r1, 31;
	@%p2 bra 	$L__BB4_4;
	mad.lo.s32 	%r27, %r1, 72, %r9;
	ld.shared.u64 	%rd23, [%r27+16];
	ld.shared.u64 	%rd24, [%r27+24];
	ld.shared.u64 	%rd25, [%r27+32];
	ld.shared.u64 	%rd26, [%r27+40];
	ld.shared.u64 	%rd27, [%r27+48];
	ld.shared.u64 	%rd28, [%r27+56];
	ld.shared.u64 	%rd29, [%r27+64];
	ld.shared.u64 	%rd30, [%r27+72];
	add.s64 	%rd31, %rd24, %rd23;
	add.s64 	%rd32, %rd31, %rd25;
	add.s64 	%rd33, %rd32, %rd26;
	add.s64 	%rd34, %rd33, %rd27;
	add.s64 	%rd35, %rd34, %rd28;
	add.s64 	%rd36, %rd35, %rd29;
	add.s64 	%rd10, %rd36, %rd30;
	mov.b32 	%r11, 1;
	mov.b32 	%r24, 0;
	mov.b32 	%r25, -1;
	// begin inline asm
	{  .reg .u64 r0;  .reg .u32 lo;  .reg .u32 hi;  .reg .pred p;  mov.b64 {lo, hi}, %rd10;  shfl.sync.up.b32 lo|p, lo, %r11, %r24, %r25;  shfl.sync.up.b32 hi|p, hi, %r11, %r24, %r25;  mov.b64 r0, {lo, hi};  @p add.u64 r0, r0, %rd10;  mov.u64 %rd8, r0;}
	// end inline asm
	mov.b32 	%r14, 2;
	// begin inline asm
	{  .reg .u64 r0;  .reg .u32 lo;  .reg .u32 hi;  .reg .pred p;  mov.b64 {lo, hi}, %rd8;  shfl.sync.up.b32 lo|p, lo, %r14, %r24, %r25;  shfl.sync.up.b32 hi|p, hi, %r14, %r24, %r25;  mov.b64 r0, {lo, hi};  @p add.u64 r0, r0, %rd8;  mov.u64 %rd11, r0;}
	// end inline asm
	mov.b32 	%r17, 4;
	// begin inline asm
	{  .reg .u64 r0;  .reg .u32 lo;  .reg .u32 hi;  .reg .pred p;  mov.b64 {lo, hi}, %rd11;  shfl.sync.up.b32 lo|p, lo, %r17, %r24, %r25;  shfl.sync.up.b32 hi|p, hi, %r17, %r24, %r25;  mov.b64 r0, {lo, hi};  @p add.u64 r0, r0, %rd11;  mov.u64 %rd14, r0;}
	// end inline asm
	mov.b32 	%r20, 8;
	// begin inline asm
	{  .reg .u64 r0;  .reg .u32 lo;  .reg .u32 hi;  .reg .pred p;  mov.b64 {lo, hi}, %rd14;  shfl.sync.up.b32 lo|p, lo, %r20, %r24, %r25;  shfl.sync.up.b32 hi|p, hi, %r20, %r24, %r25;  mov.b64 r0, {lo, hi};  @p add.u64 r0, r0, %rd14;  mov.u64 %rd17, r0;}
	// end inline asm
	mov.b32 	%r23, 16;
	// begin inline asm
	{  .reg .u64 r0;  .reg .u32 lo;  .reg .u32 hi;  .reg .pred p;  mov.b64 {lo, hi}, %rd17;  shfl.sync.up.b32 lo|p, lo, %r23, %r24, %r25;  shfl.sync.up.b32 hi|p, hi, %r23, %r24, %r25;  mov.b64 r0, {lo, hi};  @p add.u64 r0, r0, %rd17;  mov.u64 %rd20, r0;}
	// end inline asm
	sub.s64 	%rd37, %rd20, %rd10;
	ld.shared.u64 	%rd38, [%r27+16];
	ld.shared.u64 	%rd39, [%r27+24];
	ld.shared.u64 	%rd40, [%r27+32];
	ld.shared.u64 	%rd41, [%r27+40];
	ld.shared.u64 	%rd42, [%r27+48];
	ld.shared.u64 	%rd43, [%r27+56];
	ld.shared.u64 	%rd44, [%r27+64];
	add.s64 	%rd45, %rd38, %rd37;
	add.s64 	%rd46, %rd39, %rd45;
	add.s64 	%rd47, %rd40, %rd46;
	add.s64 	%rd48, %rd41, %rd47;
	add.s64 	%rd49, %rd42, %rd48;
	add.s64 	%rd50, %rd43, %rd49;
	add.s64 	%rd51, %rd44, %rd50;
	st.shared.u64 	[%r27+16], %rd37;
	st.shared.u64 	[%r27+24], %rd45;
	st.shared.u64 	[%r27+32], %rd46;
	st.shared.u64 	[%r27+40], %rd47;
	st.shared.u64 	[%r27+48], %rd48;
	st.shared.u64 	[%r27+56], %rd49;
	st.shared.u64 	[%r27+64], %rd50;
	st.shared.u64 	[%r27+72], %rd51;
$L__BB4_4:
	setp.gt.u32 	%p3, %r1, 255;
	bar.sync 	0;
	@%p3 bra 	$L__BB4_6;
	ld.shared.u64 	%rd52, [%r2];
	st.global.u64 	[%rd1], %rd52;
$L__BB4_6:
	ret;

}
	// .globl	_ZN3cub18CUB_300001_SM_10006detail10radix_sort29DeviceRadixSortOnesweepKernelINS1_5radix10policy_hubIiNS0_8NullTypeEyE10Policy1000ELNS0_9SortOrderE0EiS6_yiiNS1_21identity_decomposer_tEEEvPT5_SC_PT3_PKSD_PT1_PKSH_PT2_PKSL_T4_iiT6_
.visible .entry _ZN3cub18CUB_300001_SM_10006detail10radix_sort29DeviceRadixSortOnesweepKernelINS1_5radix10policy_hubIiNS0_8NullTypeEyE10Policy1000ELNS0_9SortOrderE0EiS6_yiiNS1_21identity_decomposer_tEEEvPT5_SC_PT3_PKSD_PT1_PKSH_PT2_PKSL_T4_iiT6_(
	.param .u64 .ptr .align 1 _ZN3cub18CUB_300001_SM_10006detail10radix_sort29DeviceRadixSortOnesweepKernelINS1_5radix10policy_hubIiNS0_8NullTypeEyE10Policy1000ELNS0_9SortOrderE0EiS6_yiiNS1_21identity_decomposer_tEEEvPT5_SC_PT3_PKSD_PT1_PKSH_PT2_PKSL_T4_iiT6__param_0,
	.param .u64 .ptr .align 1 _ZN3cub18CUB_300001_SM_10006detail10radix_sort29DeviceRadixSortOnesweepKernelINS1_5radix10policy_hubIiNS0_8NullTypeEyE10Policy1000ELNS0_9SortOrderE0EiS6_yiiNS1_21identity_decomposer_tEEEvPT5_SC_PT3_PKSD_PT1_PKSH_PT2_PKSL_T4_iiT6__param_1,
	.param .u64 .ptr .align 1 _ZN3cub18CUB_300001_SM_10006detail10radix_sort29DeviceRadixSortOnesweepKernelINS1_5radix10policy_hubIiNS0_8NullTypeEyE10Policy1000ELNS0_9SortOrderE0EiS6_yiiNS1_21identity_decomposer_tEEEvPT5_SC_PT3_PKSD_PT1_PKSH_PT2_PKSL_T4_iiT6__param_2,
	.param .u64 .ptr .align 1 _ZN3cub18CUB_300001_SM_10006detail10radix_sort29DeviceRadixSortOnesweepKernelINS1_5radix10policy_hubIiNS0_8NullTypeEyE10Policy1000ELNS0_9SortOrderE0EiS6_yiiNS1_21identity_decomposer_tEEEvPT5_SC_PT3_PKSD_PT1_PKSH_PT2_PKSL_T4_iiT6__param_3,
	.param .u64 .ptr .align 1 _ZN3cub18CUB_300001_SM_10006detail10radix_sort29DeviceRadixSortOnesweepKernelINS1_5radix10policy_hubIiNS0_8NullTypeEyE10Policy1000ELNS0_9SortOrderE0EiS6_yiiNS1_21identity_decomposer_tEEEvPT5_SC_PT3_PKSD_PT1_PKSH_PT2_PKSL_T4_iiT6__param_4,
	.param .u64 .ptr .align 1 _ZN3cub18CUB_300001_SM_10006detail10radix_sort29DeviceRadixSortOnesweepKernelINS1_5radix10policy_hubIiNS0_8NullTypeEyE10Policy1000ELNS0_9SortOrderE0EiS6_yiiNS1_21identity_decomposer_tEEEvPT5_SC_PT3_PKSD_PT1_PKSH_PT2_PKSL_T4_iiT6__param_5,
	.param .u64 .ptr .align 1 _ZN3cub18CUB_300001_SM_10006detail10radix_sort29DeviceRadixSortOnesweepKernelINS1_5radix10policy_hubIiNS0_8NullTypeEyE10Policy1000ELNS0_9SortOrderE0EiS6_yiiNS1_21identity_decomposer_tEEEvPT5_SC_PT3_PKSD_PT1_PKSH_PT2_PKSL_T4_iiT6__param_6,
	.param .u64 .ptr .align 1 _ZN3cub18CUB_300001_SM_10006detail10radix_sort29DeviceRadixSortOnesweepKernelINS1_5radix10policy_hubIiNS0_8NullTypeEyE10Policy1000ELNS0_9SortOrderE0EiS6_yiiNS1_21identity_decomposer_tEEEvPT5_SC_PT3_PKSD_PT1_PKSH_PT2_PKSL_T4_iiT6__param_7,
	.param .u32 _ZN3cub18CUB_300001_SM_10006detail10radix_sort29DeviceRadixSortOnesweepKernelINS1_5radix10policy_hubIiNS0_8NullTypeEyE10Policy1000ELNS0_9SortOrderE0EiS6_yiiNS1_21identity_decomposer_tEEEvPT5_SC_PT3_PKSD_PT1_PKSH_PT2_PKSL_T4_iiT6__param_8,
	.param .u32 _ZN3cub18CUB_300001_SM_10006detail10radix_sort29DeviceRadixSortOnesweepKernelINS1_5radix10policy_hubIiNS0_8NullTypeEyE10Policy1000ELNS0_9SortOrderE0EiS6_yiiNS1_21identity_decomposer_tEEEvPT5_SC_PT3_PKSD_PT1_PKSH_PT2_PKSL_T4_iiT6__param_9,
	.param .u32 _ZN3cub18CUB_300001_SM_10006detail10radix_sort29DeviceRadixSortOnesweepKernelINS1_5radix10policy_hubIiNS0_8NullTypeEyE10Policy1000ELNS0_9SortOrderE0EiS6_yiiNS1_21identity_decomposer_tEEEvPT5_SC_PT3_PKSD_PT1_PKSH_PT2_PKSL_T4_iiT6__param_10,
	.param .align 1 .b8 _ZN3cub18CUB_300001_SM_10006detail10radix_sort29DeviceRadixSortOnesweepKernelINS1_5radix10policy_hubIiNS0_8NullTypeEyE10Policy1000ELNS0_9SortOrderE0EiS6_yiiNS1_21identity_decomposer_tEEEvPT5_SC_PT3_PKSD_PT1_PKSH_PT2_PKSL_T4_iiT6__param_11[1]
)
.maxntid 384
{
	.reg .pred 	%p<142>;
	.reg .b32 	%r<1806>;
	.reg .b64 	%rd<239>;
	// demoted variable
	.shared .align 16 .b8 _ZZN3cub18CUB_300001_SM_10006detail10radix_sort29DeviceRadixSortOnesweepKernelINS1_5radix10policy_hubIiNS0_8NullTypeEyE10Policy1000ELNS0_9SortOrderE0EiS6_yiiNS1_21identity_decomposer_tEEEvPT5_SC_PT3_PKSD_PT1_PKSH_PT2_PKSL_T4_iiT6_E1s[31232];
	ld.param.u64 	%rd21, [_ZN3cub18CUB_300001_SM_10006detail10radix_sort29DeviceRadixSortOnesweepKernelINS1_5radix10policy_hubIiNS0_8NullTypeEyE10Policy1000ELNS0_9SortOrderE0EiS6_yiiNS1_21identity_decomposer_tEEEvPT5_SC_PT3_PKSD_PT1_PKSH_PT2_PKSL_T4_iiT6__param_1];
	ld.param.u64 	%rd24, [_ZN3cub18CUB_300001_SM_10006detail10radix_sort29DeviceRadixSortOnesweepKernelINS1_5radix10policy_hubIiNS0_8NullTypeEyE10Policy1000ELNS0_9SortOrderE0EiS6_yiiNS1_21identity_decomposer_tEEEvPT5_SC_PT3_PKSD_PT1_PKSH_PT2_PKSL_T4_iiT6__param_4];
	ld.param.u64 	%rd25, [_ZN3cub18CUB_300001_SM_10006detail10radix_sort29DeviceRadixSortOnesweepKernelINS1_5radix10policy_hubIiNS0_8NullTypeEyE10Policy1000ELNS0_9SortOrderE0EiS6_yiiNS1_21identity_decomposer_tEEEvPT5_SC_PT3_PKSD_PT1_PKSH_PT2_PKSL_T4_iiT6__param_5];
	ld.param.u32 	%r293, [_ZN3cub18CUB_300001_SM_10006detail10radix_sort29DeviceRadixSortOnesweepKernelINS1_5radix10policy_hubIiNS0_8NullTypeEyE10Policy1000ELNS0_9SortOrderE0EiS6_yiiNS1_21identity_decomposer_tEEEvPT5_SC_PT3_PKSD_PT1_PKSH_PT2_PKSL_T4_iiT6__param_9];
	ld.param.u32 	%r294, [_ZN3cub18CUB_300001_SM_10006detail10radix_sort29DeviceRadixSortOnesweepKernelINS1_5radix10policy_hubIiNS0_8NullTypeEyE10Policy1000ELNS0_9SortOrderE0EiS6_yiiNS1_21identity_decomposer_tEEEvPT5_SC_PT3_PKSD_PT1_PKSH_PT2_PKSL_T4_iiT6__param_10];
	cvta.to.global.u64 	%rd1, %rd24;
	cvta.to.global.u64 	%rd2, %rd25;
	mov.u32 	%r1, %tid.x;
	// begin inline asm
	mov.u32 %r295, %laneid;
	// end inline asm
	setp.ne.s32 	%p1, %r1, 0;
	@%p1 bra 	$L__BB5_2;
	cvta.to.global.u64 	%rd26, %rd21;
	atom.global.add.u32 	%r296, [%rd26], 1;
	st.shared.u32 	[_ZZN3cub18CUB_300001_SM_10006detail10radix_sort29DeviceRadixSortOnesweepKernelINS1_5radix10policy_hubIiNS0_8NullTypeEyE10Policy1000ELNS0_9SortOrderE0EiS6_yiiNS1_21identity_decomposer_tEEEvPT5_SC_PT3_PKSD_PT1_PKSH_PT2_PKSL_T4_iiT6_E1s+29184], %r296;
$L__BB5_2:
	ld.param.u32 	%r1706, [_ZN3cub18CUB_300001_SM_10006detail10radix_sort29DeviceRadixSortOnesweepKernelINS1_5radix10policy_hubIiNS0_8NullTypeEyE10Policy1000ELNS0_9SortOrderE0EiS6_yiiNS1_21identity_decomposer_tEEEvPT5_SC_PT3_PKSD_PT1_PKSH_PT2_PKSL_T4_iiT6__param_8];
	bar.sync 	0;
	ld.shared.u32 	%r3, [_ZZN3cub18CUB_300001_SM_10006detail10radix_sort29DeviceRadixSortOnesweepKernelINS1_5radix10policy_hubIiNS0_8NullTypeEyE10Policy1000ELNS0_9SortOrderE0EiS6_yiiNS1_21identity_decomposer_tEEEvPT5_SC_PT3_PKSD_PT1_PKSH_PT2_PKSL_T4_iiT6_E1s+29184];
	mul.lo.s32 	%r297, %r3, 7296;
	add.s32 	%r4, %r297, 7296;
	setp.gt.s32 	%p2, %r4, %r1706;
	cvt.s64.s32 	%rd3, %r297;
	@%p2 bra 	$L__BB5_4;
	and.b32  	%r298, %r1, 31;
	and.b32  	%r299, %r1, 992;
	mul.lo.s32 	%r300, %r299, 19;
	or.b32  	%r301, %r300, %r298;
	cvt.u64.u32 	%rd27, %r301;
	add.s64 	%rd28, %rd27, %rd3;
	shl.b64 	%rd29, %rd28, 2;
	add.s64 	%rd30, %rd2, %rd29;
	ld.global.u32 	%r1732, [%rd30];
	ld.global.u32 	%r1733, [%rd30+128];
	ld.global.u32 	%r1734, [%rd30+256];
	ld.global.u32 	%r1735, [%rd30+384];
	ld.global.u32 	%r1736, [%rd30+512];
	ld.global.u32 	%r1737, [%rd30+640];
	ld.global.u32 	%r1738, [%rd30+768];
	ld.global.u32 	%r1739, [%rd30+896];
	ld.global.u32 	%r1740, [%rd30+1024];
	ld.global.u32 	%r1741, [%rd30+1152];
	ld.global.u32 	%r1742, [%rd30+1280];
	ld.global.u32 	%r1743, [%rd30+1408];
	ld.global.u32 	%r1744, [%rd30+1536];
	ld.global.u32 	%r1745, [%rd30+1664];
	ld.global.u32 	%r1746, [%rd30+1792];
	ld.global.u32 	%r1747, [%rd30+1920];
	ld.global.u32 	%r1748, [%rd30+2048];
	ld.global.u32 	%r1749, [%rd30+2176];
	ld.global.u32 	%r1750, [%rd30+2304];
	bra.uni 	$L__BB5_42;
$L__BB5_4:
	ld.param.u32 	%r1707, [_ZN3cub18CUB_300001_SM_10006detail10radix_sort29DeviceRadixSortOnesweepKernelINS1_5radix10policy_hubIiNS0_8NullTypeEyE10Policy1000ELNS0_9SortOrderE0EiS6_yiiNS1_21identity_decomposer_tEEEvPT5_SC_PT3_PKSD_PT1_PKSH_PT2_PKSL_T4_iiT6__param_8];
	cvt.u32.u64 	%r303, %rd3;
	sub.s32 	%r24, %r1707, %r303;
	and.b32  	%r304, %r1, 31;
	and.b32  	%r305, %r1, 992;
	mul.lo.s32 	%r306, %r305, 19;
	or.b32  	%r25, %r306, %r304;
	setp.ge.s32 	%p3, %r25, %r24;
	cvt.u64.u32 	%rd31, %r25;
	add.s64 	%rd32, %rd31, %rd3;
	shl.b64 	%rd33, %rd32, 2;
	add.s64 	%rd4, %rd2, %rd33;
	mov.b32 	%r1732, 2147483647;
	@%p3 bra 	$L__BB5_6;
	ld.global.u32 	%r1732, [%rd4];
$L__BB5_6:
	add.s32 	%r308, %r25, 32;
	setp.ge.s32 	%p4, %r308, %r24;
	mov.b32 	%r1733, 2147483647;
	@%p4 bra 	$L__BB5_8;
	ld.global.u32 	%r1733, [%rd4+128];
$L__BB5_8:
	add.s32 	%r310, %r25, 64;
	setp.ge.s32 	%p5, %r310, %r24;
	mov.b32 	%r1734, 2147483647;
	@%p5 bra 	$L__BB5_10;
	ld.global.u32 	%r1734, [%rd4+256];
$L__BB5_10:
	add.s32 	%r312, %r25, 96;
	setp.ge.s32 	%p6, %r312, %r24;
	mov.b32 	%r1735, 2147483647;
	@%p6 bra 	$L__BB5_12;
	ld.global.u32 	%r1735, [%rd4+384];
$L__BB5_12:
	add.s32 	%r314, %r25, 128;
	setp.ge.s32 	%p7, %r314, %r24;
	mov.b32 	%r1736, 2147483647;
	@%p7 bra 	$L__BB5_14;
	ld.global.u32 	%r1736, [%rd4+512];
$L__BB5_14:
	add.s32 	%r316, %r25, 160;
	setp.ge.s32 	%p8, %r316, %r24;
	mov.b32 	%r1737, 2147483647;
	@%p8 bra 	$L__BB5_16;
	ld.global.u32 	%r1737, [%rd4+640];
$L__BB5_16:
	add.s32 	%r318, %r25, 192;
	setp.ge.s32 	%p9, %r318, %r24;
	mov.b32 	%r1738, 2147483647;
	@%p9 bra 	$L__BB5_18;
	ld.global.u32 	%r1738, [%rd4+768];
$L__BB5_18:
	add.s32 	%r320, %r25, 224;
	setp.ge.s32 	%p10, %r320, %r24;
	mov.b32 	%r1739, 2147483647;
	@%p10 bra 	$L__BB5_20;
	ld.global.u32 	%r1739, [%rd4+896];
$L__BB5_20:
	add.s32 	%r322, %r25, 256;
	setp.ge.s32 	%p11, %r322, %r24;
	mov.b32 	%r1740, 2147483647;
	@%p11 bra 	$L__BB5_22;
	ld.global.u32 	%r1740, [%rd4+1024];
$L__BB5_22:
	add.s32 	%r324, %r25, 288;
	setp.ge.s32 	%p12, %r324, %r24;
	mov.b32 	%r1741, 2147483647;
	@%p12 bra 	$L__BB5_24;
	ld.global.u32 	%r1741, [%rd4+1152];
$L__BB5_24:
	add.s32 	%r326, %r25, 320;
	setp.ge.s32 	%p13, %r326, %r24;
	mov.b32 	%r1742, 2147483647;
	@%p13 bra 	$L__BB5_26;
	ld.global.u32 	%r1742, [%rd4+1280];
$L__BB5_26:
	add.s32 	%r328, %r25, 352;
	setp.ge.s32 	%p14, %r328, %r24;
	mov.b32 	%r1743, 2147483647;
	@%p14 bra 	$L__BB5_28;
	ld.global.u32 	%r1743, [%rd4+1408];
$L__BB5_28:
	add.s32 	%r330, %r25, 384;
	setp.ge.s32 	%p15, %r330, %r24;
	mov.b32 	%r1744, 2147483647;
	@%p15 bra 	$L__BB5_30;
	ld.global.u32 	%r1744, [%rd4+1536];
$L__BB5_30:
	add.s32 	%r332, %r25, 416;
	setp.ge.s32 	%p16, %r332, %r24;
	mov.b32 	%r1745, 2147483647;
	@%p16 bra 	$L__BB5_32;
	ld.global.u32 	%r1745, [%rd4+1664];
$L__BB5_32:
	add.s32 	%r334, %r25, 448;
	setp.ge.s32 	%p17, %r334, %r24;
	mov.b32 	%r1746, 2147483647;
	@%p17 bra 	$L__BB5_34;
	ld.global.u32 	%r1746, [%rd4+1792];
$L__BB5_34:
	add.s32 	%r336, %r25, 480;
	setp.ge.s32 	%p18, %r336, %r24;
	mov.b32 	%r1747, 2147483647;
	@%p18 bra 	$L__BB5_36;
	ld.global.u32 	%r1747, [%rd4+1920];
$L__BB5_36:
	add.s32 	%r338, %r25, 512;
	setp.ge.s32 	%p19, %r338, %r24;
	mov.b32 	%r1748, 2147483647;
	@%p19 bra 	$L__BB5_38;
	ld.global.u32 	%r1748, [%rd4+2048];
$L__BB5_38:
	add.s32 	%r340, %r25, 544;
	setp.ge.s32 	%p20, %r340, %r24;
	mov.b32 	%r1749, 2147483647;
	@%p20 bra 	$L__BB5_40;
	ld.global.u32 	%r1749, [%rd4+2176];
$L__BB5_40:
	add.s32 	%r342, %r25, 576;
	setp.ge.s32 	%p21, %r342, %r24;
	mov.b32 	%r1750, 2147483647;
	@%p21 bra 	$L__BB5_42;
	ld.global.u32 	%r1750, [%rd4+2304];
$L__BB5_42:
	mov.b32 	%r343, -1;
	shl.b32 	%r344, %r343, %r294;
	not.b32 	%r82, %r344;
	shr.u32 	%r83, %r1, 5;
	shl.b32 	%r345, %r83, 10;
	mov.u32 	%r346, _ZZN3cub18CUB_300001_SM_10006detail10radix_sort29DeviceRadixSortOnesweepKernelINS1_5radix10policy_hubIiNS0_8NullTypeEyE10Policy1000ELNS0_9SortOrderE0EiS6_yiiNS1_21identity_decomposer_tEEEvPT5_SC_PT3_PKSD_PT1_PKSH_PT2_PKSL_T4_iiT6_E1s;
	add.s32 	%r84, %r346, %r345;
	setp.gt.s32 	%p22, %r295, 255;
	@%p22 bra 	$L__BB5_55;
	max.s32 	%r347, %r295, 224;
	sub.s32 	%r348, %r347, %r295;
	add.s32 	%r349, %r348, 31;
	shr.u32 	%r350, %r349, 5;
	add.s32 	%r85, %r350, 1;
	and.b32  	%r86, %r85, 15;
	setp.lt.u32 	%p23, %r349, 480;
	mov.u32 	%r1754, %r295;
	@%p23 bra 	$L__BB5_46;
	and.b32  	%r351, %r85, 268435440;
	neg.s32 	%r1752, %r351;
	shl.b32 	%r353, %r295, 2;
	add.s32 	%r354, %r345, %r353;
	add.s32 	%r356, %r354, %r346;
	add.s32 	%r1751, %r356, 1024;
	mov.u32 	%r1754, %r295;
$L__BB5_45:
	.pragma "nounroll";
	mov.b32 	%r357, 0;
	st.shared.u32 	[%r1751+-1024], %r357;
	st.shared.u32 	[%r1751+-896], %r357;
	st.shared.u32 	[%r1751+-768], %r357;
	st.shared.u32 	[%r1751+-640], %r357;
	st.shared.u32 	[%r1751+-512], %r357;
	st.shared.u32 	[%r1751+-384], %r357;
	st.shared.u32 	[%r1751+-256], %r357;
	st.shared.u32 	[%r1751+-128], %r357;
	st.shared.u32 	[%r1751], %r357;
	st.shared.u32 	[%r1751+128], %r357;
	st.shared.u32 	[%r1751+256], %r357;
	st.shared.u32 	[%r1751+384], %r357;
	st.shared.u32 	[%r1751+512], %r357;
	st.shared.u32 	[%r1751+640], %r357;
	st.shared.u32 	[%r1751+768], %r357;
	st.shared.u32 	[%r1751+896], %r357;
	add.s32 	%r1754, %r1754, 512;
	add.s32 	%r1752, %r1752, 16;
	add.s32 	%r1751, %r1751, 2048;
	setp.ne.s32 	%p24, %r1752, 0;
	@%p24 bra 	$L__BB5_45;
$L__BB5_46:
	setp.eq.s32 	%p25, %r86, 0;
	@%p25 bra 	$L__BB5_55;
	and.b32  	%r96, %r85, 7;
	setp.lt.u32 	%p26, %r86, 8;
	@%p26 bra 	$L__BB5_49;
	shl.b32 	%r358, %r1754, 2;
	add.s32 	%r359, %r84, %r358;
	mov.b32 	%r360, 0;
	st.shared.u32 	[%r359], %r360;
	st.shared.u32 	[%r359+128], %r360;
	st.shared.u32 	[%r359+256], %r360;
	st.shared.u32 	[%r359+384], %r360;
	st.shared.u32 	[%r359+512], %r360;
	st.shared.u32 	[%r359+640], %r360;
	st.shared.u32 	[%r359+768], %r360;
	st.shared.u32 	[%r359+896], %r360;
	add.s32 	%r1754, %r1754, 256;
$L__BB5_49:
	setp.eq.s32 	%p27, %r96, 0;
	@%p27 bra 	$L__BB5_55;
	and.b32  	%r99, %r85, 3;
	setp.lt.u32 	%p28, %r96, 4;
	@%p28 bra 	$L__BB5_52;
	shl.b32 	%r361, %r1754, 2;
	add.s32 	%r362, %r84, %r361;
	mov.b32 	%r363, 0;
	st.shared.u32 	[%r362], %r363;
	st.shared.u32 	[%r362+128], %r363;
	st.shared.u32 	[%r362+256], %r363;
	st.shared.u32 	[%r362+384], %r363;
	add.s32 	%r1754, %r1754, 128;
$L__BB5_52:
	setp.eq.s32 	%p29, %r99, 0;
	@%p29 bra 	$L__BB5_55;
	shl.b32 	%r365, %r1754, 2;
	add.s32 	%r366, %r345, %r365;
	add.s32 	%r1758, %r346, %r366;
	neg.s32 	%r1757, %r99;
$L__BB5_54:
	.pragma "nounroll";
	mov.b32 	%r368, 0;
	st.shared.u32 	[%r1758], %r368;
	add.s32 	%r1758, %r1758, 128;
	add.s32 	%r1757, %r1757, 1;
	setp.ne.s32 	%p30, %r1757, 0;
	@%p30 bra 	$L__BB5_54;
$L__BB5_55:
	bar.warp.sync 	-1;
	xor.b32  	%r370, %r1732, -2147483648;
	shr.u32 	%r371, %r370, %r293;
	and.b32  	%r108, %r371, %r82;
	shl.b32 	%r372, %r108, 2;
	add.s32 	%r373, %r84, %r372;
	atom.shared.add.u32 	%r374, [%r373], 1;
	xor.b32  	%r375, %r1733, -2147483648;
	shr.u32 	%r376, %r375, %r293;
	and.b32  	%r377, %r376, %r82;
	shl.b32 	%r378, %r377, 2;
	add.s32 	%r379, %r84, %r378;
	atom.shared.add.u32 	%r380, [%r379], 1;
	xor.b32  	%r381, %r1734, -2147483648;
	shr.u32 	%r382, %r381, %r293;
	and.b32  	%r383, %r382, %r82;
	shl.b32 	%r384, %r383, 2;
	add.s32 	%r385, %r84, %r384;
	atom.shared.add.u32 	%r386, [%r385], 1;
	xor.b32  	%r387, %r1735, -2147483648;
	shr.u32 	%r388, %r387, %r293;
	and.b32  	%r389, %r388, %r82;
	shl.b32 	%r390, %r389, 2;
	add.s32 	%r391, %r84, %r390;
	atom.shared.add.u32 	%r392, [%r391], 1;
	xor.b32  	%r393, %r1736, -2147483648;
	shr.u32 	%r394, %r393, %r293;
	and.b32  	%r395, %r394, %r82;
	shl.b32 	%r396, %r395, 2;
	add.s32 	%r397, %r84, %r396;
	atom.shared.add.u32 	%r398, [%r397], 1;
	xor.b32  	%r399, %r1737, -2147483648;
	shr.u32 	%r400, %r399, %r293;
	and.b32  	%r401, %r400, %r82;
	shl.b32 	%r402, %r401, 2;
	add.s32 	%r403, %r84, %r402;
	atom.shared.add.u32 	%r404, [%r403], 1;
	xor.b32  	%r405, %r1738, -2147483648;
	shr.u32 	%r406, %r405, %r293;
	and.b32  	%r407, %r406, %r82;
	shl.b32 	%r408, %r407, 2;
	add.s32 	%r409, %r84, %r408;
	atom.shared.add.u32 	%r410, [%r409], 1;
	xor.b32  	%r1771, %r1739, -2147483648;
	shr.u32 	%r411, %r1771, %r293;
	and.b32  	%r412, %r411, %r82;
	shl.b32 	%r413, %r412, 2;
	add.s32 	%r414, %r84, %r413;
	atom.shared.add.u32 	%r415, [%r414], 1;
	xor.b32  	%r1772, %r1740, -2147483648;
	shr.u32 	%r416, %r1772, %r293;
	and.b32  	%r417, %r416, %r82;
	shl.b32 	%r418, %r417, 2;
	add.s32 	%r419, %r84, %r418;
	atom.shared.add.u32 	%r420, [%r419], 1;
	xor.b32  	%r421, %r1741, -2147483648;
	shr.u32 	%r422, %r421, %r293;
	and.b32  	%r423, %r422, %r82;
	shl.b32 	%r424, %r423, 2;
	add.s32 	%r425, %r84, %r424;
	atom.shared.add.u32 	%r426, [%r425], 1;
	xor.b32  	%r427, %r1742, -2147483648;
	shr.u32 	%r428, %r427, %r293;
	and.b32  	%r429, %r428, %r82;
	shl.b32 	%r430, %r429, 2;
	add.s32 	%r431, %r84, %r430;
	atom.shared.add.u32 	%r432, [%r431], 1;
	xor.b32  	%r433, %r1743, -2147483648;
	shr.u32 	%r434, %r433, %r293;
	and.b32  	%r435, %r434, %r82;
	shl.b32 	%r436, %r435, 2;
	add.s32 	%r437, %r84, %r436;
	atom.shared.add.u32 	%r438, [%r437], 1;
	xor.b32  	%r439, %r1744, -2147483648;
	shr.u32 	%r440, %r439, %r293;
	and.b32  	%r441, %r440, %r82;
	shl.b32 	%r442, %r441, 2;
	add.s32 	%r443, %r84, %r442;
	atom.shared.add.u32 	%r444, [%r443], 1;
	xor.b32  	%r445, %r1745, -2147483648;
	shr.u32 	%r446, %r445, %r293;
	and.b32  	%r447, %r446, %r82;
	shl.b32 	%r448, %r447, 2;
	add.s32 	%r449, %r84, %r448;
	atom.shared.add.u32 	%r450, [%r449], 1;
	xor.b32  	%r451, %r1746, -2147483648;
	shr.u32 	%r452, %r451, %r293;
	and.b32  	%r453, %r452, %r82;
	shl.b32 	%r454, %r453, 2;
	add.s32 	%r455, %r84, %r454;
	atom.shared.add.u32 	%r456, [%r455], 1;
	xor.b32  	%r457, %r1747, -2147483648;
	shr.u32 	%r458, %r457, %r293;
	and.b32  	%r459, %r458, %r82;
	shl.b32 	%r460, %r459, 2;
	add.s32 	%r461, %r84, %r460;
	atom.shared.add.u32 	%r462, [%r461], 1;
	xor.b32  	%r463, %r1748, -2147483648;
	shr.u32 	%r464, %r463, %r293;
	and.b32  	%r465, %r464, %r82;
	shl.b32 	%r466, %r465, 2;
	add.s32 	%r467, %r84, %r466;
	atom.shared.add.u32 	%r468, [%r467], 1;
	xor.b32  	%r469, %r1749, -2147483648;
	shr.u32 	%r470, %r469, %r293;
	and.b32  	%r471, %r470, %r82;
	shl.b32 	%r472, %r471, 2;
	add.s32 	%r473, %r84, %r472;
	atom.shared.add.u32 	%r474, [%r473], 1;
	xor.b32  	%r475, %r1750, -2147483648;
	shr.u32 	%r476, %r475, %r293;
	and.b32  	%r477, %r476, %r82;
	shl.b32 	%r478, %r477, 2;
	add.s32 	%r479, %r84, %r478;
	atom.shared.add.u32 	%r480, [%r479], 1;
	bar.sync 	0;
	setp.gt.u32 	%p31, %r1, 255;
	shl.b32 	%r481, %r1, 2;
	add.s32 	%r111, %r346, %r481;
	mov.b32 	%r1759, 0;
	@%p31 bra 	$L__BB5_57;
	ld.shared.u32 	%r483, [%r111];
	mov.b32 	%r484, 0;
	st.shared.u32 	[%r111], %r484;
	ld.shared.u32 	%r485, [%r111+1024];
	st.shared.u32 	[%r111+1024], %r483;
	add.s32 	%r486, %r485, %r483;
	ld.shared.u32 	%r487, [%r111+2048];
	st.shared.u32 	[%r111+2048], %r486;
	add.s32 	%r488, %r487, %r486;
	ld.shared.u32 	%r489, [%r111+3072];
	st.shared.u32 	[%r111+3072], %r488;
	add.s32 	%r490, %r489, %r488;
	ld.shared.u32 	%r491, [%r111+4096];
	st.shared.u32 	[%r111+4096], %r490;
	add.s32 	%r492, %r491, %r490;
	ld.shared.u32 	%r493, [%r111+5120];
	st.shared.u32 	[%r111+5120], %r492;
	add.s32 	%r494, %r493, %r492;
	ld.shared.u32 	%r495, [%r111+6144];
	st.shared.u32 	[%r111+6144], %r494;
	add.s32 	%r496, %r495, %r494;
	ld.shared.u32 	%r497, [%r111+7168];
	st.shared.u32 	[%r111+7168], %r496;
	add.s32 	%r498, %r497, %r496;
	ld.shared.u32 	%r499, [%r111+8192];
	st.shared.u32 	[%r111+8192], %r498;
	add.s32 	%r500, %r499, %r498;
	ld.shared.u32 	%r501, [%r111+9216];
	st.shared.u32 	[%r111+9216], %r500;
	add.s32 	%r502, %r501, %r500;
	ld.shared.u32 	%r503, [%r111+10240];
	st.shared.u32 	[%r111+10240], %r502;
	add.s32 	%r504, %r503, %r502;
	ld.shared.u32 	%r505, [%r111+11264];
	st.shared.u32 	[%r111+11264], %r504;
	add.s32 	%r1759, %r505, %r504;
$L__BB5_57:
	ld.param.u64 	%rd228, [_ZN3cub18CUB_300001_SM_10006detail10radix_sort29DeviceRadixSortOnesweepKernelINS1_5radix10policy_hubIiNS0_8NullTypeEyE10Policy1000ELNS0_9SortOrderE0EiS6_yiiNS1_21identity_decomposer_tEEEvPT5_SC_PT3_PKSD_PT1_PKSH_PT2_PKSL_T4_iiT6__param_0];
	setp.gt.u32 	%p32, %r1, 255;
	shl.b32 	%r506, %r3, 8;
	add.s32 	%r507, %r506, %r1;
	cvta.to.global.u64 	%rd5, %rd228;
	mul.wide.s32 	%rd34, %r507, 4;
	add.s64 	%rd6, %rd5, %rd34;
	@%p32 bra 	$L__BB5_59;
	or.b32  	%r508, %r1759, 1073741824;
	st.volatile.global.u32 	[%rd6], %r508;
$L__BB5_59:
	ld.param.u64 	%rd235, [_ZN3cub18CUB_300001_SM_10006detail10radix_sort29DeviceRadixSortOnesweepKernelINS1_5radix10policy_hubIiNS0_8NullTypeEyE10Policy1000ELNS0_9SortOrderE0EiS6_yiiNS1_21identity_decomposer_tEEEvPT5_SC_PT3_PKSD_PT1_PKSH_PT2_PKSL_T4_iiT6__param_3];
	xor.b32  	%r1773, %r1741, -2147483648;
	xor.b32  	%r1774, %r1742, -2147483648;
	xor.b32  	%r1765, %r1733, -2147483648;
	xor.b32  	%r1766, %r1734, -2147483648;
	xor.b32  	%r1777, %r1745, -2147483648;
	xor.b32  	%r1778, %r1746, -2147483648;
	xor.b32  	%r1764, %r1732, -2147483648;
	xor.b32  	%r1779, %r1747, -2147483648;
	xor.b32  	%r1780, %r1748, -2147483648;
	xor.b32  	%r1768, %r1736, -2147483648;
	xor.b32  	%r1767, %r1735, -2147483648;
	xor.b32  	%r1775, %r1743, -2147483648;
	xor.b32  	%r1782, %r1750, -2147483648;
	xor.b32  	%r1781, %r1749, -2147483648;
	xor.b32  	%r1769, %r1737, -2147483648;
	xor.b32  	%r1776, %r1744, -2147483648;
	xor.b32  	%r1770, %r1738, -2147483648;
	setp.lt.u32 	%p33, %r1, 256;
	setp.eq.s32 	%p34, %r1759, 7296;
	and.pred  	%p35, %p33, %p34;
	selp.u32 	%r509, 1, 0, %p35;
	{ 
	.reg .pred 	%p1; 
	.reg .pred 	%p2; 
	setp.ne.u32 	%p1, %r509, 0; 
	bar.red.or.pred 	%p2, 0, %p1; 
	selp.u32 	%r510, 1, 0, %p2; 
	}
	setp.eq.s32 	%p36, %r510, 0;
	cvt.u64.u32 	%rd7, %r1;
	cvta.to.global.u64 	%rd35, %rd235;
	mul.wide.u32 	%rd36, %r1, 8;
	add.s64 	%rd8, %rd35, %rd36;
	@%p36 bra 	$L__BB5_111;
	setp.gt.u32 	%p37, %r1, 255;
	setp.gt.u32 	%p38, %r1, %r108;
	selp.b32 	%r131, 7296, 0, %p38;
	shl.b32 	%r511, %r1, 3;
	mov.u32 	%r512, _ZZN3cub18CUB_300001_SM_10006detail10radix_sort29DeviceRadixSortOnesweepKernelINS1_5radix10policy_hubIiNS0_8NullTypeEyE10Policy1000ELNS0_9SortOrderE0EiS6_yiiNS1_21identity_decomposer_tEEEvPT5_SC_PT3_PKSD_PT1_PKSH_PT2_PKSL_T4_iiT6_E1s;
	add.s32 	%r513, %r512, %r511;
	add.s32 	%r132, %r513, 29184;
	@%p37 bra 	$L__BB5_68;
	ld.global.u64 	%rd37, [%rd8];
	cvt.u64.u32 	%rd38, %r131;
	sub.s64 	%rd237, %rd37, %rd38;
	st.shared.u64 	[%r132], %rd237;
	setp.lt.s32 	%p39, %r3, 1;
	mov.u32 	%r1763, %r1759;
	@%p39 bra 	$L__BB5_67;
	mov.b32 	%r1761, -1;
	mov.u32 	%r1760, %r3;
	mov.u32 	%r1763, %r1759;
$L__BB5_63:
	add.s32 	%r136, %r1760, -1;
	shl.b32 	%r515, %r136, 8;
	add.s32 	%r516, %r515, %r1;
	mul.wide.s32 	%rd39, %r516, 4;
	add.s64 	%rd10, %rd5, %rd39;
$L__BB5_64:
	membar.cta;
	ld.volatile.global.u32 	%r137, [%rd10];
	setp.eq.s32 	%p40, %r137, 0;
	@%p40 bra 	$L__BB5_64;
	and.b32  	%r517, %r137, 1073741823;
	add.s32 	%r1763, %r517, %r1763;
	setp.gt.s32 	%p41, %r137, -1;
	vote.sync.ballot.b32 	%r1761, %p41, %r1761;
	setp.gt.u32 	%p43, %r1760, 1;
	and.pred  	%p44, %p41, %p43;
	mov.u32 	%r1760, %r136;
	@%p44 bra 	$L__BB5_63;
	ld.shared.u64 	%rd237, [%r132];
$L__BB5_67:
	or.b32  	%r518, %r1763, -2147483648;
	st.volatile.global.u32 	[%rd6], %r518;
	sub.s32 	%r519, %r1763, %r1759;
	cvt.s64.s32 	%rd40, %r519;
	add.s64 	%rd41, %rd237, %rd40;
	st.shared.u64 	[%r132], %rd41;
$L__BB5_68:
	ld.param.u32 	%r1708, [_ZN3cub18CUB_300001_SM_10006detail10radix_sort29DeviceRadixSortOnesweepKernelINS1_5radix10policy_hubIiNS0_8NullTypeEyE10Policy1000ELNS0_9SortOrderE0EiS6_yiiNS1_21identity_decomposer_tEEEvPT5_SC_PT3_PKSD_PT1_PKSH_PT2_PKSL_T4_iiT6__param_8];
	ld.param.u64 	%rd231, [_ZN3cub18CUB_300001_SM_10006detail10radix_sort29DeviceRadixSortOnesweepKernelINS1_5radix10policy_hubIiNS0_8NullTypeEyE10Policy1000ELNS0_9SortOrderE0EiS6_yiiNS1_21identity_decomposer_tEEEvPT5_SC_PT3_PKSD_PT1_PKSH_PT2_PKSL_T4_iiT6__param_2];
	setp.gt.u32 	%p45, %r1, 255;
	setp.lt.s32 	%p46, %r4, %r1708;
	setp.eq.s64 	%p47, %rd231, 0;
	or.pred  	%p48, %p47, %p46;
	or.pred  	%p49, %p45, %p48;
	@%p49 bra 	$L__BB5_70;
	ld.param.u64 	%rd232, [_ZN3cub18CUB_300001_SM_10006detail10radix_sort29DeviceRadixSortOnesweepKernelINS1_5radix10policy_hubIiNS0_8NullTypeEyE10Policy1000ELNS0_9SortOrderE0EiS6_yiiNS1_21identity_decomposer_tEEEvPT5_SC_PT3_PKSD_PT1_PKSH_PT2_PKSL_T4_iiT6__param_2];
	ld.shared.u64 	%rd42, [%r132];
	cvt.u64.u32 	%rd43, %r131;
	cvt.s64.s32 	%rd44, %r1759;
	add.s64 	%rd45, %rd43, %rd44;
	add.s64 	%rd46, %rd45, %rd42;
	cvta.to.global.u64 	%rd47, %rd232;
	shl.b64 	%rd48, %rd7, 3;
	add.s64 	%rd49, %rd47, %rd48;
	st.global.u64 	[%rd49], %rd46;
$L__BB5_70:
	ld.param.u32 	%r1709, [_ZN3cub18CUB_300001_SM_10006detail10radix_sort29DeviceRadixSortOnesweepKernelINS1_5radix10policy_hubIiNS0_8NullTypeEyE10Policy1000ELNS0_9SortOrderE0EiS6_yiiNS1_21identity_decomposer_tEEEvPT5_SC_PT3_PKSD_PT1_PKSH_PT2_PKSL_T4_iiT6__param_8];
	setp.gt.s32 	%p50, %r4, %r1709;
	bar.sync 	0;
	shl.b32 	%r520, %r108, 3;
	add.s32 	%r522, %r512, %r520;
	ld.shared.u64 	%rd13, [%r522+29184];
	@%p50 bra 	$L__BB5_72;
	and.b32  	%r523, %r1, 31;
	and.b32  	%r524, %r1, 992;
	mul.lo.s32 	%r525, %r524, 19;
	or.b32  	%r526, %r525, %r523;
	cvt.u64.u32 	%rd50, %r526;
	add.s64 	%rd51, %rd13, %rd50;
	shl.b64 	%rd52, %rd51, 2;
	add.s64 	%rd53, %rd1, %rd52;
	st.global.u32 	[%rd53], %r1732;
	st.global.u32 	[%rd53+128], %r1733;
	st.global.u32 	[%rd53+256], %r1734;
	st.global.u32 	[%rd53+384], %r1735;
	st.global.u32 	[%rd53+512], %r1736;
	st.global.u32 	[%rd53+640], %r1737;
	st.global.u32 	[%rd53+768], %r1738;
	st.global.u32 	[%rd53+896], %r1739;
	st.global.u32 	[%rd53+1024], %r1740;
	st.global.u32 	[%rd53+1152], %r1741;
	st.global.u32 	[%rd53+1280], %r1742;
	st.global.u32 	[%rd53+1408], %r1743;
	st.global.u32 	[%rd53+1536], %r1744;
	st.global.u32 	[%rd53+1664], %r1745;
	st.global.u32 	[%rd53+1792], %r1746;
	st.global.u32 	[%rd53+1920], %r1747;
	st.global.u32 	[%rd53+2048], %r1748;
	st.global.u32 	[%rd53+2176], %r1749;
	st.global.u32 	[%rd53+2304], %r1750;
	bra.uni 	$L__BB5_110;
$L__BB5_72:
	ld.param.u32 	%r1710, [_ZN3cub18CUB_300001_SM_10006detail10radix_sort29DeviceRadixSortOnesweepKernelINS1_5radix10policy_hubIiNS0_8NullTypeEyE10Policy1000ELNS0_9SortOrderE0EiS6_yiiNS1_21identity_decomposer_tEEEvPT5_SC_PT3_PKSD_PT1_PKSH_PT2_PKSL_T4_iiT6__param_8];
	mad.lo.s32 	%r141, %r3, -7296, %r1710;
	and.b32  	%r527, %r1, 31;
	and.b32  	%r528, %r1, 992;
	mul.lo.s32 	%r529, %r528, 19;
	or.b32  	%r142, %r529, %r527;
	setp.ge.s32 	%p51, %r142, %r141;
	cvt.u64.u32 	%rd54, %r142;
	add.s64 	%rd55, %rd13, %rd54;
	shl.b64 	%rd56, %rd55, 2;
	add.s64 	%rd14, %rd1, %rd56;
	@%p51 bra 	$L__BB5_74;
	st.global.u32 	[%rd14], %r1732;
$L__BB5_74:
	add.s32 	%r530, %r142, 32;
	setp.ge.s32 	%p52, %r530, %r141;
	@%p52 bra 	$L__BB5_76;
	st.global.u32 	[%rd14+128], %r1733;
$L__BB5_76:
	add.s32 	%r531, %r142, 64;
	setp.ge.s32 	%p53, %r531, %r141;
	@%p53 bra 	$L__BB5_78;
	st.global.u32 	[%rd14+256], %r1734;
$L__BB5_78:
	add.s32 	%r532, %r142, 96;
	setp.ge.s32 	%p54, %r532, %r141;
	@%p54 bra 	$L__BB5_80;
	st.global.u32 	[%rd14+384], %r1735;
$L__BB5_80:
	add.s32 	%r533, %r142, 128;
	setp.ge.s32 	%p55, %r533, %r141;
	@%p55 bra 	$L__BB5_82;
	st.global.u32 	[%rd14+512], %r1736;
$L__BB5_82:
	add.s32 	%r534, %r142, 160;
	setp.ge.s32 	%p56, %r534, %r141;
	@%p56 bra 	$L__BB5_84;
	st.global.u32 	[%rd14+640], %r1737;
$L__BB5_84:
	add.s32 	%r535, %r142, 192;
	setp.ge.s32 	%p57, %r535, %r141;
	@%p57 bra 	$L__BB5_86;
	st.global.u32 	[%rd14+768], %r1738;
$L__BB5_86:
	add.s32 	%r536, %r142, 224;
	setp.ge.s32 	%p58, %r536, %r141;
	@%p58 bra 	$L__BB5_88;
	st.global.u32 	[%rd14+896], %r1739;
$L__BB5_88:
	add.s32 	%r537, %r142, 256;
	setp.ge.s32 	%p59, %r537, %r141;
	@%p59 bra 	$L__BB5_90;
	st.global.u32 	[%rd14+1024], %r1740;
$L__BB5_90:
	add.s32 	%r538, %r142, 288;
	setp.ge.s32 	%p60, %r538, %r141;
	@%p60 bra 	$L__BB5_92;
	st.global.u32 	[%rd14+1152], %r1741;
$L__BB5_92:
	add.s32 	%r539, %r142, 320;
	setp.ge.s32 	%p61, %r539, %r141;
	@%p61 bra 	$L__BB5_94;
	st.global.u32 	[%rd14+1280], %r1742;
$L__BB5_94:
	add.s32 	%r540, %r142, 352;
	setp.ge.s32 	%p62, %r540, %r141;
	@%p62 bra 	$L__BB5_96;
	st.global.u32 	[%rd14+1408], %r1743;
$L__BB5_96:
	add.s32 	%r541, %r142, 384;
	setp.ge.s32 	%p63, %r541, %r141;
	@%p63 bra 	$L__BB5_98;
	st.global.u32 	[%rd14+1536], %r1744;
$L__BB5_98:
	add.s32 	%r542, %r142, 416;
	setp.ge.s32 	%p64, %r542, %r141;
	@%p64 bra 	$L__BB5_100;
	st.global.u32 	[%rd14+1664], %r1745;
$L__BB5_100:
	add.s32 	%r543, %r142, 448;
	setp.ge.s32 	%p65, %r543, %r141;
	@%p65 bra 	$L__BB5_102;
	st.global.u32 	[%rd14+1792], %r1746;
$L__BB5_102:
	add.s32 	%r544, %r142, 480;
	setp.ge.s32 	%p66, %r544, %r141;
	@%p66 bra 	$L__BB5_104;
	st.global.u32 	[%rd14+1920], %r1747;
$L__BB5_104:
	add.s32 	%r545, %r142, 512;
	setp.ge.s32 	%p67, %r545, %r141;
	@%p67 bra 	$L__BB5_106;
	st.global.u32 	[%rd14+2048], %r1748;
$L__BB5_106:
	add.s32 	%r546, %r142, 544;
	setp.ge.s32 	%p68, %r546, %r141;
	@%p68 bra 	$L__BB5_108;
	st.global.u32 	[%rd14+2176], %r1749;
$L__BB5_108:
	add.s32 	%r547, %r142, 576;
	setp.ge.s32 	%p69, %r547, %r141;
	@%p69 bra 	$L__BB5_110;
	st.global.u32 	[%rd14+2304], %r1750;
$L__BB5_110:
	// begin inline asm
	exit;
	// end inline asm
	mov.u32 	%r1764, %r1732;
	mov.u32 	%r1765, %r1733;
	mov.u32 	%r1766, %r1734;
	mov.u32 	%r1767, %r1735;
	mov.u32 	%r1768, %r1736;
	mov.u32 	%r1769, %r1737;
	mov.u32 	%r1770, %r1738;
	mov.u32 	%r1771, %r1739;
	mov.u32 	%r1772, %r1740;
	mov.u32 	%r1773, %r1741;
	mov.u32 	%r1774, %r1742;
	mov.u32 	%r1775, %r1743;
	mov.u32 	%r1776, %r1744;
	mov.u32 	%r1777, %r1745;
	mov.u32 	%r1778, %r1746;
	mov.u32 	%r1779, %r1747;
	mov.u32 	%r1780, %r1748;
	mov.u32 	%r1781, %r1749;
	mov.u32 	%r1782, %r1750;
$L__BB5_111:
	mul.hi.u32 	%r548, %r1, 357913942;
	add.s32 	%r549, %r548, %r1;
	shl.b32 	%r550, %r549, 2;
	mov.u32 	%r551, _ZZN3cub18CUB_300001_SM_10006detail10radix_sort29DeviceRadixSortOnesweepKernelINS1_5radix10policy_hubIiNS0_8NullTypeEyE10Policy1000ELNS0_9SortOrderE0EiS6_yiiNS1_21identity_decomposer_tEEEvPT5_SC_PT3_PKSD_PT1_PKSH_PT2_PKSL_T4_iiT6_E1s;
	add.s32 	%r552, %r551, %r550;
	add.s32 	%r162, %r552, 13328;
	st.shared.u32 	[%r552+13328], %r1759;
	bar.sync 	0;
	setp.gt.u32 	%p70, %r1, 31;
	@%p70 bra 	$L__BB5_113;
	mad.lo.s32 	%r584, %r1, 52, %r551;
	ld.shared.u32 	%r585, [%r584+13328];
	ld.shared.u32 	%r586, [%r584+13332];
	ld.shared.u32 	%r587, [%r584+13336];
	ld.shared.u32 	%r588, [%r584+13340];
	ld.shared.u32 	%r589, [%r584+13344];
	ld.shared.u32 	%r590, [%r584+13348];
	ld.shared.u32 	%r591, [%r584+13352];
	ld.shared.u32 	%r592, [%r584+13356];
	ld.shared.u32 	%r593, [%r584+13360];
	ld.shared.u32 	%r594, [%r584+13364];
	ld.shared.u32 	%r595, [%r584+13368];
	ld.shared.u32 	%r596, [%r584+13372];
	add.s32 	%r597, %r586, %r585;
	add.s32 	%r598, %r597, %r587;
	add.s32 	%r599, %r598, %r588;
	add.s32 	%r600, %r599, %r589;
	add.s32 	%r601, %r600, %r590;
	add.s32 	%r602, %r601, %r591;
	add.s32 	%r603, %r602, %r592;
	add.s32 	%r604, %r603, %r593;
	add.s32 	%r605, %r604, %r594;
	add.s32 	%r606, %r605, %r595;
	add.s32 	%r557, %r606, %r596;
	mov.b32 	%r555, 1;
	mov.b32 	%r580, 0;
	mov.b32 	%r582, -1;
	// begin inline asm
	{  .reg .s32 r0;  .reg .pred p;  shfl.sync.up.b32 r0|p, %r557, %r555, %r580, %r582;  @p add.s32 r0, r0, %r557;  mov.s32 %r553, r0;}
	// end inline asm
	mov.b32 	%r561, 2;
	// begin inline asm
	{  .reg .s32 r0;  .reg .pred p;  shfl.sync.up.b32 r0|p, %r553, %r561, %r580, %r582;  @p add.s32 r0, r0, %r553;  mov.s32 %r559, r0;}
	// end inline asm
	mov.b32 	%r567, 4;
	// begin inline asm
	{  .reg .s32 r0;  .reg .pred p;  shfl.sync.up.b32 r0|p, %r559, %r567, %r580, %r582;  @p add.s32 r0, r0, %r559;  mov.s32 %r565, r0;}
	// end inline asm
	mov.b32 	%r573, 8;
	// begin inline asm
	{  .reg .s32 r0;  .reg .pred p;  shfl.sync.up.b32 r0|p, %r565, %r573, %r580, %r582;  @p add.s32 r0, r0, %r565;  mov.s32 %r571, r0;}
	// end inline asm
	mov.b32 	%r579, 16;
	// begin inline asm
	{  .reg .s32 r0;  .reg .pred p;  shfl.sync.up.b32 r0|p, %r571, %r579, %r580, %r582;  @p add.s32 r0, r0, %r571;  mov.s32 %r577, r0;}
	// end inline asm
	sub.s32 	%r607, %r577, %r557;
	add.s32 	%r608, %r585, %r607;
	add.s32 	%r609, %r586, %r608;
	add.s32 	%r610, %r587, %r609;
	add.s32 	%r611, %r588, %r610;
	add.s32 	%r612, %r589, %r611;
	add.s32 	%r613, %r590, %r612;
	add.s32 	%r614, %r591, %r613;
	add.s32 	%r615, %r592, %r614;
	add.s32 	%r616, %r593, %r615;
	add.s32 	%r617, %r594, %r616;
	add.s32 	%r618, %r595, %r617;
	st.shared.u32 	[%r584+13328], %r607;
	st.shared.u32 	[%r584+13332], %r608;
	st.shared.u32 	[%r584+13336], %r609;
	st.shared.u32 	[%r584+13340], %r610;
	st.shared.u32 	[%r584+13344], %r611;
	st.shared.u32 	[%r584+13348], %r612;
	st.shared.u32 	[%r584+13352], %r613;
	st.shared.u32 	[%r584+13356], %r614;
	st.shared.u32 	[%r584+13360], %r615;
	st.shared.u32 	[%r584+13364], %r616;
	st.shared.u32 	[%r584+13368], %r617;
	st.shared.u32 	[%r584+13372], %r618;
$L__BB5_113:
	setp.gt.u32 	%p71, %r1, 255;
	bar.sync 	0;
	ld.shared.u32 	%r163, [%r162];
	@%p71 bra 	$L__BB5_115;
	shl.b32 	%r619, %r1, 2;
	add.s32 	%r621, %r551, %r619;
	ld.shared.u32 	%r622, [%r621];
	add.s32 	%r623, %r622, %r163;
	st.shared.u32 	[%r621], %r623;
	ld.shared.u32 	%r624, [%r621+1024];
	add.s32 	%r625, %r624, %r163;
	st.shared.u32 	[%r621+1024], %r625;
	ld.shared.u32 	%r626, [%r621+2048];
	add.s32 	%r627, %r626, %r163;
	st.shared.u32 	[%r621+2048], %r627;
	ld.shared.u32 	%r628, [%r621+3072];
	add.s32 	%r629, %r628, %r163;
	st.shared.u32 	[%r621+3072], %r629;
	ld.shared.u32 	%r630, [%r621+4096];
	add.s32 	%r631, %r630, %r163;
	st.shared.u32 	[%r621+4096], %r631;
	ld.shared.u32 	%r632, [%r621+5120];
	add.s32 	%r633, %r632, %r163;
	st.shared.u32 	[%r621+5120], %r633;
	ld.shared.u32 	%r634, [%r621+6144];
	add.s32 	%r635, %r634, %r163;
	st.shared.u32 	[%r621+6144], %r635;
	ld.shared.u32 	%r636, [%r621+7168];
	add.s32 	%r637, %r636, %r163;
	st.shared.u32 	[%r621+7168], %r637;
	ld.shared.u32 	%r638, [%r621+8192];
	add.s32 	%r639, %r638, %r163;
	st.shared.u32 	[%r621+8192], %r639;
	ld.shared.u32 	%r640, [%r621+9216];
	add.s32 	%r641, %r640, %r163;
	st.shared.u32 	[%r621+9216], %r641;
	ld.shared.u32 	%r642, [%r621+10240];
	add.s32 	%r643, %r642, %r163;
	st.shared.u32 	[%r621+10240], %r643;
	ld.shared.u32 	%r644, [%r621+11264];
	add.s32 	%r645, %r644, %r163;
	st.shared.u32 	[%r621+11264], %r645;
$L__BB5_115:
	shl.b32 	%r672, %r1, 5;
	and.b32  	%r673, %r672, 31744;
	add.s32 	%r164, %r551, %r673;
	bar.sync 	0;
	// begin inline asm
	mov.u32 %r646, %lanemask_le;
	// end inline asm
	shr.u32 	%r675, %r1764, %r293;
	and.b32  	%r669, %r675, %r82;
	mov.b32 	%r649, 1;
	// begin inline asm
	{
    .reg .pred p;
    and.b32 %r647, %r669, %r649;    setp.ne.u32 p, %r647, 0;
    vote.ballot.sync.b32 %r647, p, 0xffffffff;
    @!p not.b32 %r647, %r647;
}

	// end inline asm
	mov.b32 	%r652, 2;
	// begin inline asm
	{
    .reg .pred p;
    and.b32 %r650, %r669, %r652;    setp.ne.u32 p, %r650, 0;
    vote.ballot.sync.b32 %r650, p, 0xffffffff;
    @!p not.b32 %r650, %r650;
}

	// end inline asm
	and.b32  	%r676, %r650, %r647;
	mov.b32 	%r655, 4;
	// begin inline asm
	{
    .reg .pred p;
    and.b32 %r653, %r669, %r655;    setp.ne.u32 p, %r653, 0;
    vote.ballot.sync.b32 %r653, p, 0xffffffff;
    @!p not.b32 %r653, %r653;
}

	// end inline asm
	and.b32  	%r677, %r653, %r676;
	mov.b32 	%r658, 8;
	// begin inline asm
	{
    .reg .pred p;
    and.b32 %r656, %r669, %r658;    setp.ne.u32 p, %r656, 0;
    vote.ballot.sync.b32 %r656, p, 0xffffffff;
    @!p not.b32 %r656, %r656;
}

	// end inline asm
	and.b32  	%r678, %r656, %r677;
	mov.b32 	%r661, 16;
	// begin inline asm
	{
    .reg .pred p;
    and.b32 %r659, %r669, %r661;    setp.ne.u32 p, %r659, 0;
    vote.ballot.sync.b32 %r659, p, 0xffffffff;
    @!p not.b32 %r659, %r659;
}

	// end inline asm
	and.b32  	%r679, %r659, %r678;
	mov.b32 	%r664, 32;
	// begin inline asm
	{
    .reg .pred p;
    and.b32 %r662, %r669, %r664;    setp.ne.u32 p, %r662, 0;
    vote.ballot.sync.b32 %r662, p, 0xffffffff;
    @!p not.b32 %r662, %r662;
}

	// end inline asm
	and.b32  	%r680, %r662, %r679;
	mov.b32 	%r667, 64;
	// begin inline asm
	{
    .reg .pred p;
    and.b32 %r665, %r669, %r667;    setp.ne.u32 p, %r665, 0;
    vote.ballot.sync.b32 %r665, p, 0xffffffff;
    @!p not.b32 %r665, %r665;
}

	// end inline asm
	and.b32  	%r681, %r665, %r680;
	mov.b32 	%r670, 128;
	// begin inline asm
	{
    .reg .pred p;
    and.b32 %r668, %r669, %r670;    setp.ne.u32 p, %r668, 0;
    vote.ballot.sync.b32 %r668, p, 0xffffffff;
    @!p not.b32 %r668, %r668;
}

	// end inline asm
	and.b32  	%r682, %r668, %r681;
	clz.b32 	%r683, %r682;
	sub.s32 	%r167, 31, %r683;
	and.b32  	%r684, %r646, %r682;
	popc.b32 	%r168, %r684;
	setp.ne.s32 	%p72, %r295, %r167;
	mov.b32 	%r1783, 0;
	@%p72 bra 	$L__BB5_117;
	shl.b32 	%r685, %r669, 2;
	add.s32 	%r686, %r164, %r685;
	atom.shared.add.u32 	%r1783, [%r686], %r168;
$L__BB5_117:
	shfl.sync.idx.b32	%r712|%p73, %r1783, %r167, 31, -1;
	add.s32 	%r171, %r168, %r712;
	shr.u32 	%r713, %r1765, %r293;
	and.b32  	%r709, %r713, %r82;
	mov.b32 	%r689, 1;
	// begin inline asm
	{
    .reg .pred p;
    and.b32 %r687, %r709, %r689;    setp.ne.u32 p, %r687, 0;
    vote.ballot.sync.b32 %r687, p, 0xffffffff;
    @!p not.b32 %r687, %r687;
}

	// end inline asm
	mov.b32 	%r692, 2;
	// begin inline asm
	{
    .reg .pred p;
    and.b32 %r690, %r709, %r692;    setp.ne.u32 p, %r690, 0;
    vote.ballot.sync.b32 %r690, p, 0xffffffff;
    @!p not.b32 %r690, %r690;
}

	// end inline asm
	and.b32  	%r714, %r690, %r687;
	mov.b32 	%r695, 4;
	// begin inline asm
	{
    .reg .pred p;
    and.b32 %r693, %r709, %r695;    setp.ne.u32 p, %r693, 0;
    vote.ballot.sync.b32 %r693, p, 0xffffffff;
    @!p not.b32 %r693, %r693;
}

	// end inline asm
	and.b32  	%r715, %r693, %r714;
	mov.b32 	%r698, 8;
	// begin inline asm
	{
    .reg .pred p;
    and.b32 %r696, %r709, %r698;    setp.ne.u32 p, %r696, 0;
    vote.ballot.sync.b32 %r696, p, 0xffffffff;
    @!p not.b32 %r696, %r696;
}

	// end inline asm
	and.b32  	%r716, %r696, %r715;
	mov.b32 	%r701, 16;
	// begin inline asm
	{
    .reg .pred p;
    and.b32 %r699, %r709, %r701;    setp.ne.u32 p, %r699, 0;
    vote.ballot.sync.b32 %r699, p, 0xffffffff;
    @!p not.b32 %r699, %r699;
}

	// end inline asm
	and.b32  	%r717, %r699, %r716;
	mov.b32 	%r704, 32;
	// begin inline asm
	{
    .reg .pred p;
    and.b32 %r702, %r709, %r704;    setp.ne.u32 p, %r702, 0;
    vote.ballot.sync.b32 %r702, p, 0xffffffff;
    @!p not.b32 %r702, %r702;
}

	// end inline asm
	and.b32  	%r718, %r702, %r717;
	mov.b32 	%r707, 64;
	// begin inline asm
	{
    .reg .pred p;
    and.b32 %r705, %r709, %r707;    setp.ne.u32 p, %r705, 0;
    vote.ballot.sync.b32 %r705, p, 0xffffffff;
    @!p not.b32 %r705, %r705;
}

	// end inline asm
	and.b32  	%r719, %r705, %r718;
	mov.b32 	%r710, 128;
	// begin inline asm
	{
    .reg .pred p;
    and.b32 %r708, %r709, %r710;    setp.ne.u32 p, %r708, 0;
    vote.ballot.sync.b32 %r708, p, 0xffffffff;
    @!p not.b32 %r708, %r708;
}

	// end inline asm
	and.b32  	%r720, %r708, %r719;
	clz.b32 	%r721, %r720;
	sub.s32 	%r173, 31, %r721;
	and.b32  	%r722, %r646, %r720;
	popc.b32 	%r174, %r722;
	setp.ne.s32 	%p74, %r295, %r173;
	mov.b32 	%r1784, 0;
	@%p74 bra 	$L__BB5_119;
	shl.b32 	%r723, %r709, 2;
	add.s32 	%r724, %r164, %r723;
	atom.shared.add.u32 	%r1784, [%r724], %r174;
$L__BB5_119:
	shfl.sync.idx.b32	%r750|%p75, %r1784, %r173, 31, -1;
	add.s32 	%r177, %r174, %r750;
	shr.u32 	%r751, %r1766, %r293;
	and.b32  	%r747, %r751, %r82;
	mov.b32 	%r727, 1;
	// begin inline asm
	{
    .reg .pred p;
    and.b32 %r725, %r747, %r727;    setp.ne.u32 p, %r725, 0;
    vote.ballot.sync.b32 %r725, p, 0xffffffff;
    @!p not.b32 %r725, %r725;
}

	// end inline asm
	mov.b32 	%r730, 2;
	// begin inline asm
	{
    .reg .pred p;
    and.b32 %r728, %r747, %r730;    setp.ne.u32 p, %r728, 0;
    vote.ballot.sync.b32 %r728, p, 0xffffffff;
    @!p not.b32 %r728, %r728;
}

	// end inline asm
	and.b32  	%r752, %r728, %r725;
	mov.b32 	%r733, 4;
	// begin inline asm
	{
    .reg .pred p;
    and.b32 %r731, %r747, %r733;    setp.ne.u32 p, %r731, 0;
    vote.ballot.sync.b32 %r731, p, 0xffffffff;
    @!p not.b32 %r731, %r731;
}

	// end inline asm
	and.b32  	%r753, %r731, %r752;
	mov.b32 	%r736, 8;
	// begin inline asm
	{
    .reg .pred p;
    and.b32 %r734, %r747, %r736;    setp.ne.u32 p, %r734, 0;
    vote.ballot.sync.b32 %r734, p, 0xffffffff;
    @!p not.b32 %r734, %r734;
}

	// end inline asm
	and.b32  	%r754, %r734, %r753;
	mov.b32 	%r739, 16;
	// begin inline asm
	{
    .reg .pred p;
    and.b32 %r737, %r747, %r739;    setp.ne.u32 p, %r737, 0;
    vote.ballot.sync.b32 %r737, p, 0xffffffff;
    @!p not.b32 %r737, %r737;
}

	// end inline asm
	and.b32  	%r755, %r737, %r754;
	mov.b32 	%r742, 32;
	// begin inline asm
	{
    .reg .pred p;
    and.b32 %r740, %r747, %r742;    setp.ne.u32 p, %r740, 0;
    vote.ballot.sync.b32 %r740, p, 0xffffffff;
    @!p not.b32 %r740, %r740;
}

	// end inline asm
	and.b32  	%r756, %r740, %r755;
	mov.b32 	%r745, 64;
	// begin inline asm
	{
    .reg .pred p;
    and.b32 %r743, %r747, %r745;    setp.ne.u32 p, %r743, 0;
    vote.ballot.sync.b32 %r743, p, 0xffffffff;
    @!p not.b32 %r743, %r743;
}

	// end inline asm
	and.b32  	%r757, %r743, %r756;
	mov.b32 	%r748, 128;
	// begin inline asm
	{
    .reg .pred p;
    and.b32 %r746, %r747, %r748;    setp.ne.u32 p, %r746, 0;
    vote.ballot.sync.b32 %r746, p, 0xffffffff;
    @!p not.b32 %r746, %r746;
}

	// end inline asm
	and.b32  	%r758, %r746, %r757;
	clz.b32 	%r759, %r758;
	sub.s32 	%r179, 31, %r759;
	and.b32  	%r760, %r646, %r758;
	popc.b32 	%r180, %r760;
	setp.ne.s32 	%p76, %r295, %r179;
	mov.b32 	%r1785, 0;
	@%p76 bra 	$L__BB5_121;
	shl.b32 	%r761, %r747, 2;
	add.s32 	%r762, %r164, %r761;
	atom.shared.add.u32 	%r1785, [%r762], %r180;
$L__BB5_121:
	shfl.sync.idx.b32	%r788|%p77, %r1785, %r179, 31, -1;
	add.s32 	%r183, %r180, %r788;
	shr.u32 	%r789, %r1767, %r293;
	and.b32  	%r785, %r789, %r82;
	mov.b32 	%r765, 1;
	// begin inline asm
	{
    .reg .pred p;
    and.b32 %r763, %r785, %r765;    setp.ne.u32 p, %r763, 0;
    vote.ballot.sync.b32 %r763, p, 0xffffffff;
    @!p not.b32 %r763, %r763;
}

	// end inline asm
	mov.b32 	%r768, 2;
	// begin inline asm
	{
    .reg .pred p;
    and.b32 %r766, %r785, %r768;    setp.ne.u32 p, %r766, 0;
    vote.ballot.sync.b32 %r766, p, 0xffffffff;
    @!p not.b32 %r766, %r766;
}

	// end inline asm
	and.b32  	%r790, %r766, %r763;
	mov.b32 	%r771, 4;
	// begin inline asm
	{
    .reg .pred p;
    and.b32 %r769, %r785, %r771;    setp.ne.u32 p, %r769, 0;
    vote.ballot.sync.b32 %r769, p, 0xffffffff;
    @!p not.b32 %r769, %r769;
}

	// end inline asm
	and.b32  	%r791, %r769, %r790;
	mov.b32 	%r774, 8;
	// begin inline asm
	{
    .reg .pred p;
    and.b32 %r772, %r785, %r774;    setp.ne.u32 p, %r772, 0;
    vote.ballot.sync.b32 %r772, p, 0xffffffff;
    @!p not.b32 %r772, %r772;
}

	// end inline asm
	and.b32  	%r792, %r772, %r791;
	mov.b32 	%r777, 16;
	// begin inline asm
	{
    .reg .pred p;
    and.b32 %r775, %r785, %r777;    setp.ne.u32 p, %r775, 0;
    vote.ballot.sync.b32 %r775, p, 0xffffffff;
    @!p not.b32 %r775, %r775;
}

	// end inline asm
	and.b32  	%r793, %r775, %r792;
	mov.b32 	%r780, 32;
	// begin inline asm
	{
    .reg .pred p;
    and.b32 %r778, %r785, %r780;    setp.ne.u32 p, %r778, 0;
    vote.ballot.sync.b32 %r778, p, 0xffffffff;
    @!p not.b32 %r778, %r778;
}

	// end inline asm
	and.b32  	%r794, %r778, %r793;
	mov.b32 	%r783, 64;
	// begin inline asm
	{
    .reg .pred p;
    and.b32 %r781, %r785, %r783;    setp.ne.u32 p, %r781, 0;
    vote.ballot.sync.b32 %r781, p, 0xffffffff;
    @!p not.b32 %r781, %r781;
}

	// end inline asm
	and.b32  	%r795, %r781, %r794;
	mov.b32 	%r786, 128;
	// begin inline asm
	{
    .reg .pred p;
    and.b32 %r784, %r785, %r786;    setp.ne.u32 p, %r784, 0;
    vote.ballot.sync.b32 %r784, p, 0xffffffff;
    @!p not.b32 %r784, %r784;
}

	// end inline asm
	and.b32  	%r796, %r784, %r795;
	clz.b32 	%r797, %r796;
	sub.s32 	%r185, 31, %r797;
	and.b32  	%r798, %r646, %r796;
	popc.b32 	%r186, %r798;
	setp.ne.s32 	%p78, %r295, %r185;
	mov.b32 	%r1786, 0;
	@%p78 bra 	$L__BB5_123;
	shl.b32 	%r799, %r785, 2;
	add.s32 	%r800, %r164, %r799;
	atom.shared.add.u32 	%r1786, [%r800], %r186;
$L__BB5_123:
	shfl.sync.idx.b32	%r826|%p79, %r1786, %r185, 31, -1;
	add.s32 	%r189, %r186, %r826;
	shr.u32 	%r827, %r1768, %r293;
	and.b32  	%r823, %r827, %r82;
	mov.b32 	%r803, 1;
	// begin inline asm
	{
    .reg .pred p;
    and.b32 %r801, %r823, %r803;    setp.ne.u32 p, %r801, 0;
    vote.ballot.sync.b32 %r801, p, 0xffffffff;
    @!p not.b32 %r801, %r801;
}

	// end inline asm
	mov.b32 	%r806, 2;
	// begin inline asm
	{
    .reg .pred p;
    and.b32 %r804, %r823, %r806;    setp.ne.u32 p, %r804, 0;
    vote.ballot.sync.b32 %r804, p, 0xffffffff;
    @!p not.b32 %r804, %r804;
}

	// end inline asm
	and.b32  	%r828, %r804, %r801;
	mov.b32 	%r809, 4;
	// begin inline asm
	{
    .reg .pred p;
    and.b32 %r807, %r823, %r809;    setp.ne.u32 p, %r807, 0;
    vote.ballot.sync.b32 %r807, p, 0xffffffff;
    @!p not.b32 %r807, %r807;
}

	// end inline asm
	and.b32  	%r829, %r807, %r828;
	mov.b32 	%r812, 8;
	// begin inline asm
	{
    .reg .pred p;
    and.b32 %r810, %r823, %r812;    setp.ne.u32 p, %r810, 0;
    vote.ballot.sync.b32 %r810, p, 0xffffffff;
    @!p not.b32 %r810, %r810;
}

	// end inline asm
	and.b32  	%r830, %r810, %r829;
	mov.b32 	%r815, 16;
	// begin inline asm
	{
    .reg .pred p;
    and.b32 %r813, %r823, %r815;    setp.ne.u32 p, %r813, 0;
    vote.ballot.sync.b32 %r813, p, 0xffffffff;
    @!p not.b32 %r813, %r813;
}

	// end inline asm
	and.b32  	%r831, %r813, %r830;
	mov.b32 	%r818, 32;
	// begin inline asm
	{
    .reg .pred p;
    and.b32 %r816, %r823, %r818;    setp.ne.u32 p, %r816, 0;
    vote.ballot.sync.b32 %r816, p, 0xffffffff;
    @!p not.b32 %r816, %r816;
}

	// end inline asm
	and.b32  	%r832, %r816, %r831;
	mov.b32 	%r821, 64;
	// begin inline asm
	{
    .reg .pred p;
    and.b32 %r819, %r823, %r821;    setp.ne.u32 p, %r819, 0;
    vote.ballot.sync.b32 %r819, p, 0xffffffff;
    @!p not.b32 %r819, %r819;
}

	// end inline asm
	and.b32  	%r833, %r819, %r832;
	mov.b32 	%r824, 128;
	// begin inline asm
	{
    .reg .pred p;
    and.b32 %r822, %r823, %r824;    setp.ne.u32 p, %r822, 0;
    vote.ballot.sync.b32 %r822, p, 0xffffffff;
    @!p not.b32 %r822, %r822;
}

	// end inline asm
	and.b32  	%r834, %r822, %r833;
	clz.b32 	%r835, %r834;
	sub.s32 	%r191, 31, %r835;
	and.b32  	%r836, %r646, %r834;
	popc.b32 	%r192, %r836;
	setp.ne.s32 	%p80, %r295, %r191;
	mov.b32 	%r1787, 0;
	@%p80 bra 	$L__BB5_125;
	shl.b32 	%r837, %r823, 2;
	add.s32 	%r838, %r164, %r837;
	atom.shared.add.u32 	%r1787, [%r838], %r192;
$L__BB5_125:
	shfl.sync.idx.b32	%r864|%p81, %r1787, %r191, 31, -1;
	add.s32 	%r195, %r192, %r864;
	shr.u32 	%r865, %r1769, %r293;
	and.b32  	%r861, %r865, %r82;
	mov.b32 	%r841, 1;
	// begin inline asm
	{
    .reg .pred p;
    and.b32 %r839, %r861, %r841;    setp.ne.u32 p, %r839, 0;
    vote.ballot.sync.b32 %r839, p, 0xffffffff;
    @!p not.b32 %r839, %r839;
}

	// end inline asm
	mov.b32 	%r844, 2;
	// begin inline asm
	{
    .reg .pred p;
    and.b32 %r842, %r861, %r844;    setp.ne.u32 p, %r842, 0;
    vote.ballot.sync.b32 %r842, p, 0xffffffff;
    @!p not.b32 %r842, %r842;
}

	// end inline asm
	and.b32  	%r866, %r842, %r839;
	mov.b32 	%r847, 4;
	// begin inline asm
	{
    .reg .pred p;
    and.b32 %r845, %r861, %r847;    setp.ne.u32 p, %r845, 0;
    vote.ballot.sync.b32 %r845, p, 0xffffffff;
    @!p not.b32 %r845, %r845;
}

	// end inline asm
	and.b32  	%r867, %r845, %r866;
	mov.b32 	%r850, 8;
	// begin inline asm
	{
    .reg .pred p;
    and.b32 %r848, %r861, %r850;    setp.ne.u32 p, %r848, 0;
    vote.ballot.sync.b32 %r848, p, 0xffffffff;
    @!p not.b32 %r848, %r848;
}

	// end inline asm
	and.b32  	%r868, %r848, %r867;
	mov.b32 	%r853, 16;
	// begin inline asm
	{
    .reg .pred p;
    and.b32 %r851, %r861, %r853;    setp.ne.u32 p, %r851, 0;
    vote.ballot.sync.b32 %r851, p, 0xffffffff;
    @!p not.b32 %r851, %r851;
}

	// end inline asm
	and.b32  	%r869, %r851, %r868;
	mov.b32 	%r856, 32;
	// begin inline asm
	{
    .reg .pred p;
    and.b32 %r854, %r861, %r856;    setp.ne.u32 p, %r854, 0;
    vote.ballot.sync.b32 %r854, p, 0xffffffff;
    @!p not.b32 %r854, %r854;
}

	// end inline asm
	and.b32  	%r870, %r854, %r869;
	mov.b32 	%r859, 64;
	// begin inline asm
	{
    .reg .pred p;
    and.b32 %r857, %r861, %r859;    setp.ne.u32 p, %r857, 0;
    vote.ballot.sync.b32 %r857, p, 0xffffffff;
    @!p not.b32 %r857, %r857;
}

	// end inline asm
	and.b32  	%r871, %r857, %r870;
	mov.b32 	%r862, 128;
	// begin inline asm
	{
    .reg .pred p;
    and.b32 %r860, %r861, %r862;    setp.ne.u32 p, %r860, 0;
    vote.ballot.sync.b32 %r860, p, 0xffffffff;
    @!p not.b32 %r860, %r860;
}

	// end inline asm
	and.b32  	%r872, %r860, %r871;
	clz.b32 	%r873, %r872;
	sub.s32 	%r197, 31, %r873;
	and.b32  	%r874, %r646, %r872;
	popc.b32 	%r198, %r874;
	setp.ne.s32 	%p82, %r295, %r197;
	mov.b32 	%r1788, 0;
	@%p82 bra 	$L__BB5_127;
	shl.b32 	%r875, %r861, 2;
	add.s32 	%r876, %r164, %r875;
	atom.shared.add.u32 	%r1788, [%r876], %r198;
$L__BB5_127:
	shfl.sync.idx.b32	%r902|%p83, %r1788, %r197, 31, -1;
	add.s32 	%r201, %r198, %r902;
	shr.u32 	%r903, %r1770, %r293;
	and.b32  	%r899, %r903, %r82;
	mov.b32 	%r879, 1;
	// begin inline asm
	{
    .reg .pred p;
    and.b32 %r877, %r899, %r879;    setp.ne.u32 p, %r877, 0;
    vote.ballot.sync.b32 %r877, p, 0xffffffff;
    @!p not.b32 %r877, %r877;
}

	// end inline asm
	mov.b32 	%r882, 2;
	// begin inline asm
	{
    .reg .pred p;
    and.b32 %r880, %r899, %r882;    setp.ne.u32 p, %r880, 0;
    vote.ballot.sync.b32 %r880, p, 0xffffffff;
    @!p not.b32 %r880, %r880;
}

	// end inline asm
	and.b32  	%r904, %r880, %r877;
	mov.b32 	%r885, 4;
	// begin inline asm
	{
    .reg .pred p;
    and.b32 %r883, %r899, %r885;    setp.ne.u32 p, %r883, 0;
    vote.ballot.sync.b32 %r883, p, 0xffffffff;
    @!p not.b32 %r883, %r883;
}

	// end inline asm
	and.b32  	%r905, %r883, %r904;
	mov.b32 	%r888, 8;
	// begin inline asm
	{
    .reg .pred p;
    and.b32 %r886, %r899, %r888;    setp.ne.u32 p, %r886, 0;
    vote.ballot.sync.b32 %r886, p, 0xffffffff;
    @!p not.b32 %r886, %r886;
}

	// end inline asm
	and.b32  	%r906, %r886, %r905;
	mov.b32 	%r891, 16;
	// begin inline asm
	{
    .reg .pred p;
    and.b32 %r889, %r899, %r891;    setp.ne.u32 p, %r889, 0;
    vote.ballot.sync.b32 %r889, p, 0xffffffff;
    @!p not.b32 %r889, %r889;
}

	// end inline asm
	and.b32  	%r907, %r889, %r906;
	mov.b32 	%r894, 32;
	// begin inline asm
	{
    .reg .pred p;
    and.b32 %r892, %r899, %r894;    setp.ne.u32 p, %r892, 0;
    vote.ballot.sync.b32 %r892, p, 0xffffffff;
    @!p not.b32 %r892, %r892;
}

	// end inline asm
	and.b32  	%r908, %r892, %r907;
	mov.b32 	%r897, 64;
	// begin inline asm
	{
    .reg .pred p;
    and.b32 %r895, %r899, %r897;    setp.ne.u32 p, %r895, 0;
    vote.ballot.sync.b32 %r895, p, 0xffffffff;
    @!p not.b32 %r895, %r895;
}

	// end inline asm
	and.b32  	%r909, %r895, %r908;
	mov.b32 	%r900, 128;
	// begin inline asm
	{
    .reg .pred p;
    and.b32 %r898, %r899, %r900;    setp.ne.u32 p, %r898, 0;
    vote.ballot.sync.b32 %r898, p, 0xffffffff;
    @!p not.b32 %r898, %r898;
}

	// end inline asm
	and.b32  	%r910, %r898, %r909;
	clz.b32 	%r911, %r910;
	sub.s32 	%r203, 31, %r911;
	and.b32  	%r912, %r646, %r910;
	popc.b32 	%r204, %r912;
	setp.ne.s32 	%p84, %r295, %r203;
	mov.b32 	%r1789, 0;
	@%p84 bra 	$L__BB5_129;
	shl.b32 	%r913, %r899, 2;
	add.s32 	%r914, %r164, %r913;
	atom.shared.add.u32 	%r1789, [%r914], %r204;
$L__BB5_129:
	shfl.sync.idx.b32	%r940|%p85, %r1789, %r203, 31, -1;
	add.s32 	%r207, %r204, %r940;
	shr.u32 	%r941, %r1771, %r293;
	and.b32  	%r937, %r941, %r82;
	mov.b32 	%r917, 1;
	// begin inline asm
	{
    .reg .pred p;
    and.b32 %r915, %r937, %r917;    setp.ne.u32 p, %r915, 0;
    vote.ballot.sync.b32 %r915, p, 0xffffffff;
    @!p not.b32 %r915, %r915;
}

	// end inline asm
	mov.b32 	%r920, 2;
	// begin inline asm
	{
    .reg .pred p;
    and.b32 %r918, %r937, %r920;    setp.ne.u32 p, %r918, 0;
    vote.ballot.sync.b32 %r918, p, 0xffffffff;
    @!p not.b32 %r918, %r918;
}

	// end inline asm
	and.b32  	%r942, %r918, %r915;
	mov.b32 	%r923, 4;
	// begin inline asm
	{
    .reg .pred p;
    and.b32 %r921, %r937, %r923;    setp.ne.u32 p, %r921, 0;
    vote.ballot.sync.b32 %r921, p, 0xffffffff;
    @!p not.b32 %r921, %r921;
}

	// end inline asm
	and.b32  	%r943, %r921, %r942;
	mov.b32 	%r926, 8;
	// begin inline asm
	{
    .reg .pred p;
    and.b32 %r924, %r937, %r926;    setp.ne.u32 p, %r924, 0;
    vote.ballot.sync.b32 %r924, p, 0xffffffff;
    @!p not.b32 %r924, %r924;
}

	// end inline asm
	and.b32  	%r944, %r924, %r943;
	mov.b32 	%r929, 16;
	// begin inline asm
	{
    .reg .pred p;
    and.b32 %r927, %r937, %r929;    setp.ne.u32 p, %r927, 0;
    vote.ballot.sync.b32 %r927, p, 0xffffffff;
    @!p not.b32 %r927, %r927;
}

	// end inline asm
	and.b32  	%r945, %r927, %r944;
	mov.b32 	%r932, 32;
	// begin inline asm
	{
    .reg .pred p;
    and.b32 %r930, %r937, %r932;    setp.ne.u32 p, %r930, 0;
    vote.ballot.sync.b32 %r930, p, 0xffffffff;
    @!p not.b32 %r930, %r930;
}

	// end inline asm
	and.b32  	%r946, %r930, %r945;
	mov.b32 	%r935, 64;
	// begin inline asm
	{
    .reg .pred p;
    and.b32 %r933, %r937, %r935;    setp.ne.u32 p, %r933, 0;
    vote.ballot.sync.b32 %r933, p, 0xffffffff;
    @!p not.b32 %r933, %r933;
}

	// end inline asm
	and.b32  	%r947, %r933, %r946;
	mov.b32 	%r938, 128;
	// begin inline asm
	{
    .reg .pred p;
    and.b32 %r936, %r937, %r938;    setp.ne.u32 p, %r936, 0;
    vote.ballot.sync.b32 %r936, p, 0xffffffff;
    @!p not.b32 %r936, %r936;
}

	// end inline asm
	and.b32  	%r948, %r936, %r947;
	clz.b32 	%r949, %r948;
	sub.s32 	%r209, 31, %r949;
	and.b32  	%r950, %r646, %r948;
	popc.b32 	%r210, %r950;
	setp.ne.s32 	%p86, %r295, %r209;
	mov.b32 	%r1790, 0;
	@%p86 bra 	$L__BB5_131;
	shl.b32 	%r951, %r937, 2;
	add.s32 	%r952, %r164, %r951;
	atom.shared.add.u32 	%r1790, [%r952], %r210;
$L__BB5_131:
	shfl.sync.idx.b32	%r978|%p87, %r1790, %r209, 31, -1;
	add.s32 	%r213, %r210, %r978;
	shr.u32 	%r979, %r1772, %r293;
	and.b32  	%r975, %r979, %r82;
	mov.b32 	%r955, 1;
	// begin inline asm
	{
    .reg .pred p;
    and.b32 %r953, %r975, %r955;    setp.ne.u32 p, %r953, 0;
    vote.ballot.sync.b32 %r953, p, 0xffffffff;
    @!p not.b32 %r953, %r953;
}

	// end inline asm
	mov.b32 	%r958, 2;
	// begin inline asm
	{
    .reg .pred p;
    and.b32 %r956, %r975, %r958;    setp.ne.u32 p, %r956, 0;
    vote.ballot.sync.b32 %r956, p, 0xffffffff;
    @!p not.b32 %r956, %r956;
}

	// end inline asm
	and.b32  	%r980, %r956, %r953;
	mov.b32 	%r961, 4;
	// begin inline asm
	{
    .reg .pred p;
    and.b32 %r959, %r975, %r961;    setp.ne.u32 p, %r959, 0;
    vote.ballot.sync.b32 %r959, p, 0xffffffff;
    @!p not.b32 %r959, %r959;
}

	// end inline asm
	and.b32  	%r981, %r959, %r980;
	mov.b32 	%r964, 8;
	// begin inline asm
	{
    .reg .pred p;
    and.b32 %r962, %r975, %r964;    setp.ne.u32 p, %r962, 0;
    vote.ballot.sync.b32 %r962, p, 0xffffffff;
    @!p not.b32 %r962, %r962;
}

	// end inline asm
	and.b32  	%r982, %r962, %r981;
	mov.b32 	%r967, 16;
	// begin inline asm
	{
    .reg .pred p;
    and.b32 %r965, %r975, %r967;    setp.ne.u32 p, %r965, 0;
    vote.ballot.sync.b32 %r965, p, 0xffffffff;
    @!p not.b32 %r965, %r965;
}

	// end inline asm
	and.b32  	%r983, %r965, %r982;
	mov.b32 	%r970, 32;
	// begin inline asm
	{
    .reg .pred p;
    and.b32 %r968, %r975, %r970;    setp.ne.u32 p, %r968, 0;
    vote.ballot.sync.b32 %r968, p, 0xffffffff;
    @!p not.b32 %r968, %r968;
}

	// end inline asm
	and.b32  	%r984, %r968, %r983;
	mov.b32 	%r973, 64;
	// begin inline asm
	{
    .reg .pred p;
    and.b32 %r971, %r975, %r973;    setp.ne.u32 p, %r971, 0;
    vote.ballot.sync.b32 %r971, p, 0xffffffff;
    @!p not.b32 %r971, %r971;
}

	// end inline asm
	and.b32  	%r985, %r971, %r984;
	mov.b32 	%r976, 128;
	// begin inline asm
	{
    .reg .pred p;
    and.b32 %r974, %r975, %r976;    setp.ne.u32 p, %r974, 0;
    vote.ballot.sync.b32 %r974, p, 0xffffffff;
    @!p not.b32 %r974, %r974;
}

	// end inline asm
	and.b32  	%r986, %r974, %r985;
	clz.b32 	%r987, %r986;
	sub.s32 	%r215, 31, %r987;
	and.b32  	%r988, %r646, %r986;
	popc.b32 	%r216, %r988;
	setp.ne.s32 	%p88, %r295, %r215;
	mov.b32 	%r1791, 0;
	@%p88 bra 	$L__BB5_133;
	shl.b32 	%r989, %r975, 2;
	add.s32 	%r990, %r164, %r989;
	atom.shared.add.u32 	%r1791, [%r990], %r216;
$L__BB5_133:
	shfl.sync.idx.b32	%r1016|%p89, %r1791, %r215, 31, -1;
	add.s32 	%r219, %r216, %r1016;
	shr.u32 	%r1017, %r1773, %r293;
	and.b32  	%r1013, %r1017, %r82;
	mov.b32 	%r993, 1;
	// begin inline asm
	{
    .reg .pred p;
    and.b32 %r991, %r1013, %r993;    setp.ne.u32 p, %r991, 0;
    vote.ballot.sync.b32 %r991, p, 0xffffffff;
    @!p not.b32 %r991, %r991;
}

	// end inline asm
	mov.b32 	%r996, 2;
	// begin inline asm
	{
    .reg .pred p;
    and.b32 %r994, %r1013, %r996;    setp.ne.u32 p, %r994, 0;
    vote.ballot.sync.b32 %r994, p, 0xffffffff;
    @!p not.b32 %r994, %r994;
}

	// end inline asm
	and.b32  	%r1018, %r994, %r991;
	mov.b32 	%r999, 4;
	// begin inline asm
	{
    .reg .pred p;
    and.b32 %r997, %r1013, %r999;    setp.ne.u32 p, %r997, 0;
    vote.ballot.sync.b32 %r997, p, 0xffffffff;
    @!p not.b32 %r997, %r997;
}

	// end inline asm
	and.b32  	%r1019, %r997, %r1018;
	mov.b32 	%r1002, 8;
	// begin inline asm
	{
    .reg .pred p;
    and.b32 %r1000, %r1013, %r1002;    setp.ne.u32 p, %r1000, 0;
    vote.ballot.sync.b32 %r1000, p, 0xffffffff;
    @!p not.b32 %r1000, %r1000;
}

	// end inline asm
	and.b32  	%r1020, %r1000, %r1019;
	mov.b32 	%r1005, 16;
	// begin inline asm
	{
    .reg .pred p;
    and.b32 %r1003, %r1013, %r1005;    setp.ne.u32 p, %r1003, 0;
    vote.ballot.sync.b32 %r1003, p, 0xffffffff;
    @!p not.b32 %r1003, %r1003;
}

	// end inline asm
	and.b32  	%r1021, %r1003, %r1020;
	mov.b32 	%r1008, 32;
	// begin inline asm
	{
    .reg .pred p;
    and.b32 %r1006, %r1013, %r1008;    setp.ne.u32 p, %r1006, 0;
    vote.ballot.sync.b32 %r1006, p, 0xffffffff;
    @!p not.b32 %r1006, %r1006;
}

	// end inline asm
	and.b32  	%r1022, %r1006, %r1021;
	mov.b32 	%r1011, 64;
	// begin inline asm
	{
    .reg .pred p;
    and.b32 %r1009, %r1013, %r1011;    setp.ne.u32 p, %r1009, 0;
    vote.ballot.sync.b32 %r1009, p, 0xffffffff;
    @!p not.b32 %r1009, %r1009;
}

	// end inline asm
	and.b32  	%r1023, %r1009, %r1022;
	mov.b32 	%r1014, 128;
	// begin inline asm
	{
    .reg .pred p;
    and.b32 %r1012, %r1013, %r1014;    setp.ne.u32 p, %r1012, 0;
    vote.ballot.sync.b32 %r1012, p, 0xffffffff;
    @!p not.b32 %r1012, %r1012;
}

	// end inline asm
	and.b32  	%r1024, %r1012, %r1023;
	clz.b32 	%r1025, %r1024;
	sub.s32 	%r221, 31, %r1025;
	and.b32  	%r1026, %r646, %r1024;
	popc.b32 	%r222, %r1026;
	setp.ne.s32 	%p90, %r295, %r221;
	mov.b32 	%r1792, 0;
	@%p90 bra 	$L__BB5_135;
	shl.b32 	%r1027, %r1013, 2;
	add.s32 	%r1028, %r164, %r1027;
	atom.shared.add.u32 	%r1792, [%r1028], %r222;
$L__BB5_135:
	shfl.sync.idx.b32	%r1054|%p91, %r1792, %r221, 31, -1;
	add.s32 	%r225, %r222, %r1054;
	shr.u32 	%r1055, %r1774, %r293;
	and.b32  	%r1051, %r1055, %r82;
	mov.b32 	%r1031, 1;
	// begin inline asm
	{
    .reg .pred p;
    and.b32 %r1029, %r1051, %r1031;    setp.ne.u32 p, %r1029, 0;
    vote.ballot.sync.b32 %r1029, p, 0xffffffff;
    @!p not.b32 %r1029, %r1029;
}

	// end inline asm
	mov.b32 	%r1034, 2;
	// begin inline asm
	{
    .reg .pred p;
    and.b32 %r1032, %r1051, %r1034;    setp.ne.u32 p, %r1032, 0;
    vote.ballot.sync.b32 %r1032, p, 0xffffffff;
    @!p not.b32 %r1032, %r1032;
}

	// end inline asm
	and.b32  	%r1056, %r1032, %r1029;
	mov.b32 	%r1037, 4;
	// begin inline asm
	{
    .reg .pred p;
    and.b32 %r1035, %r1051, %r1037;    setp.ne.u32 p, %r1035, 0;
    vote.ballot.sync.b32 %r1035, p, 0xffffffff;
    @!p not.b32 %r1035, %r1035;
}

	// end inline asm
	and.b32  	%r1057, %r1035, %r1056;
	mov.b32 	%r1040, 8;
	// begin inline asm
	{
    .reg .pred p;
    and.b32 %r1038, %r1051, %r1040;    setp.ne.u32 p, %r1038, 0;
    vote.ballot.sync.b32 %r1038, p, 0xffffffff;
    @!p not.b32 %r1038, %r1038;
}

	// end inline asm
	and.b32  	%r1058, %r1038, %r1057;
	mov.b32 	%r1043, 16;
	// begin inline asm
	{
    .reg .pred p;
    and.b32 %r1041, %r1051, %r1043;    setp.ne.u32 p, %r1041, 0;
    vote.ballot.sync.b32 %r1041, p, 0xffffffff;
    @!p not.b32 %r1041, %r1041;
}

	// end inline asm
	and.b32  	%r1059, %r1041, %r1058;
	mov.b32 	%r1046, 32;
	// begin inline asm
	{
    .reg .pred p;
    and.b32 %r1044, %r1051, %r1046;    setp.ne.u32 p, %r1044, 0;
    vote.ballot.sync.b32 %r1044, p, 0xffffffff;
    @!p not.b32 %r1044, %r1044;
}

	// end inline asm
	and.b32  	%r1060, %r1044, %r1059;
	mov.b32 	%r1049, 64;
	// begin inline asm
	{
    .reg .pred p;
    and.b32 %r1047, %r1051, %r1049;    setp.ne.u32 p, %r1047, 0;
    vote.ballot.sync.b32 %r1047, p, 0xffffffff;
    @!p not.b32 %r1047, %r1047;
}

	// end inline asm
	and.b32  	%r1061, %r1047, %r1060;
	mov.b32 	%r1052, 128;
	// begin inline asm
	{
    .reg .pred p;
    and.b32 %r1050, %r1051, %r1052;    setp.ne.u32 p, %r1050, 0;
    vote.ballot.sync.b32 %r1050, p, 0xffffffff;
    @!p not.b32 %r1050, %r1050;
}

	// end inline asm
	and.b32  	%r1062, %r1050, %r1061;
	clz.b32 	%r1063, %r1062;
	sub.s32 	%r227, 31, %r1063;
	and.b32  	%r1064, %r646, %r1062;
	popc.b32 	%r228, %r1064;
	setp.ne.s32 	%p92, %r295, %r227;
	mov.b32 	%r1793, 0;
	@%p92 bra 	$L__BB5_137;
	shl.b32 	%r1065, %r1051, 2;
	add.s32 	%r1066, %r164, %r1065;
	atom.shared.add.u32 	%r1793, [%r1066], %r228;
$L__BB5_137:
	shfl.sync.idx.b32	%r1092|%p93, %r1793, %r227, 31, -1;
	add.s32 	%r231, %r228, %r1092;
	shr.u32 	%r1093, %r1775, %r293;
	and.b32  	%r1089, %r1093, %r82;
	mov.b32 	%r1069, 1;
	// begin inline asm
	{
    .reg .pred p;
    and.b32 %r1067, %r1089, %r1069;    setp.ne.u32 p, %r1067, 0;
    vote.ballot.sync.b32 %r1067, p, 0xffffffff;
    @!p not.b32 %r1067, %r1067;
}

	// end inline asm
	mov.b32 	%r1072, 2;
	// begin inline asm
	{
    .reg .pred p;
    and.b32 %r1070, %r1089, %r1072;    setp.ne.u32 p, %r1070, 0;
    vote.ballot.sync.b32 %r1070, p, 0xffffffff;
    @!p not.b32 %r1070, %r1070;
}

	// end inline asm
	and.b32  	%r1094, %r1070, %r1067;
	mov.b32 	%r1075, 4;
	// begin inline asm
	{
    .reg .pred p;
    and.b32 %r1073, %r1089, %r1075;    setp.ne.u32 p, %r1073, 0;
    vote.ballot.sync.b32 %r1073, p, 0xffffffff;
    @!p not.b32 %r1073, %r1073;
}

	// end inline asm
	and.b32  	%r1095, %r1073, %r1094;
	mov.b32 	%r1078, 8;
	// begin inline asm
	{
    .reg .pred p;
    and.b32 %r1076, %r1089, %r1078;    setp.ne.u32 p, %r1076, 0;
    vote.ballot.sync.b32 %r1076, p, 0xffffffff;
    @!p not.b32 %r1076, %r1076;
}

	// end inline asm
	and.b32  	%r1096, %r1076, %r1095;
	mov.b32 	%r1081, 16;
	// begin inline asm
	{
    .reg .pred p;
    and.b32 %r1079, %r1089, %r1081;    setp.ne.u32 p, %r1079, 0;
    vote.ballot.sync.b32 %r1079, p, 0xffffffff;
    @!p not.b32 %r1079, %r1079;
}

	// end inline asm
	and.b32  	%r1097, %r1079, %r1096;
	mov.b32 	%r1084, 32;
	// begin inline asm
	{
    .reg .pred p;
    and.b32 %r1082, %r1089, %r1084;    setp.ne.u32 p, %r1082, 0;
    vote.ballot.sync.b32 %r1082, p, 0xffffffff;
    @!p not.b32 %r1082, %r1082;
}

	// end inline asm
	and.b32  	%r1098, %r1082, %r1097;
	mov.b32 	%r1087, 64;
	// begin inline asm
	{
    .reg .pred p;
    and.b32 %r1085, %r1089, %r1087;    setp.ne.u32 p, %r1085, 0;
    vote.ballot.sync.b32 %r1085, p, 0xffffffff;
    @!p not.b32 %r1085, %r1085;
}

	// end inline asm
	and.b32  	%r1099, %r1085, %r1098;
	mov.b32 	%r1090, 128;
	// begin inline asm
	{
    .reg .pred p;
    and.b32 %r1088, %r1089, %r1090;    setp.ne.u32 p, %r1088, 0;
    vote.ballot.sync.b32 %r1088, p, 0xffffffff;
    @!p not.b32 %r1088, %r1088;
}

	// end inline asm
	and.b32  	%r1100, %r1088, %r1099;
	clz.b32 	%r1101, %r1100;
	sub.s32 	%r233, 31, %r1101;
	and.b32  	%r1102, %r646, %r1100;
	popc.b32 	%r234, %r1102;
	setp.ne.s32 	%p94, %r295, %r233;
	mov.b32 	%r1794, 0;
	@%p94 bra 	$L__BB5_139;
	shl.b32 	%r1103, %r1089, 2;
	add.s32 	%r1104, %r164, %r1103;
	atom.shared.add.u32 	%r1794, [%r1104], %r234;
$L__BB5_139:
	shfl.sync.idx.b32	%r1130|%p95, %r1794, %r233, 31, -1;
	add.s32 	%r237, %r234, %r1130;
	shr.u32 	%r1131, %r1776, %r293;
	and.b32  	%r1127, %r1131, %r82;
	mov.b32 	%r1107, 1;
	// begin inline asm
	{
    .reg .pred p;
    and.b32 %r1105, %r1127, %r1107;    setp.ne.u32 p, %r1105, 0;
    vote.ballot.sync.b32 %r1105, p, 0xffffffff;
    @!p not.b32 %r1105, %r1105;
}

	// end inline asm
	mov.b32 	%r1110, 2;
	// begin inline asm
	{
    .reg .pred p;
    and.b32 %r1108, %r1127, %r1110;    setp.ne.u32 p, %r1108, 0;
    vote.ballot.sync.b32 %r1108, p, 0xffffffff;
    @!p not.b32 %r1108, %r1108;
}

	// end inline asm
	and.b32  	%r1132, %r1108, %r1105;
	mov.b32 	%r1113, 4;
	// begin inline asm
	{
    .reg .pred p;
    and.b32 %r1111, %r1127, %r1113;    setp.ne.u32 p, %r1111, 0;
    vote.ballot.sync.b32 %r1111, p, 0xffffffff;
    @!p not.b32 %r1111, %r1111;
}

	// end inline asm
	and.b32  	%r1133, %r1111, %r1132;
	mov.b32 	%r1116, 8;
	// begin inline asm
	{
    .reg .pred p;
    and.b32 %r1114, %r1127, %r1116;    setp.ne.u32 p, %r1114, 0;
    vote.ballot.sync.b32 %r1114, p, 0xffffffff;
    @!p not.b32 %r1114, %r1114;
}

	// end inline asm
	and.b32  	%r1134, %r1114, %r1133;
	mov.b32 	%r1119, 16;
	// begin inline asm
	{
    .reg .pred p;
    and.b32 %r1117, %r1127, %r1119;    setp.ne.u32 p, %r1117, 0;
    vote.ballot.sync.b32 %r1117, p, 0xffffffff;
    @!p not.b32 %r1117, %r1117;
}

	// end inline asm
	and.b32  	%r1135, %r1117, %r1134;
	mov.b32 	%r1122, 32;
	// begin inline asm
	{
    .reg .pred p;
    and.b32 %r1120, %r1127, %r1122;    setp.ne.u32 p, %r1120, 0;
    vote.ballot.sync.b32 %r1120, p, 0xffffffff;
    @!p not.b32 %r1120, %r1120;
}

	// end inline asm
	and.b32  	%r1136, %r1120, %r1135;
	mov.b32 	%r1125, 64;
	// begin inline asm
	{
    .reg .pred p;
    and.b32 %r1123, %r1127, %r1125;    setp.ne.u32 p, %r1123, 0;
    vote.ballot.sync.b32 %r1123, p, 0xffffffff;
    @!p not.b32 %r1123, %r1123;
}

	// end inline asm
	and.b32  	%r1137, %r1123, %r1136;
	mov.b32 	%r1128, 128;
	// begin inline asm
	{
    .reg .pred p;
    and.b32 %r1126, %r1127, %r1128;    setp.ne.u32 p, %r1126, 0;
    vote.ballot.sync.b32 %r1126, p, 0xffffffff;
    @!p not.b32 %r1126, %r1126;
}

	// end inline asm
	and.b32  	%r1138, %r1126, %r1137;
	clz.b32 	%r1139, %r1138;
	sub.s32 	%r239, 31, %r1139;
	and.b32  	%r1140, %r646, %r1138;
	popc.b32 	%r240, %r1140;
	setp.ne.s32 	%p96, %r295, %r239;
	mov.b32 	%r1795, 0;
	@%p96 bra 	$L__BB5_141;
	shl.b32 	%r1141, %r1127, 2;
	add.s32 	%r1142, %r164, %r1141;
	atom.shared.add.u32 	%r1795, [%r1142], %r240;
$L__BB5_141:
	shfl.sync.idx.b32	%r1168|%p97, %r1795, %r239, 31, -1;
	add.s32 	%r243, %r240, %r1168;
	shr.u32 	%r1169, %r1777, %r293;
	and.b32  	%r1165, %r1169, %r82;
	mov.b32 	%r1145, 1;
	// begin inline asm
	{
    .reg .pred p;
    and.b32 %r1143, %r1165, %r1145;    setp.ne.u32 p, %r1143, 0;
    vote.ballot.sync.b32 %r1143, p, 0xffffffff;
    @!p not.b32 %r1143, %r1143;
}

	// end inline asm
	mov.b32 	%r1148, 2;
	// begin inline asm
	{
    .reg .pred p;
    and.b32 %r1146, %r1165, %r1148;    setp.ne.u32 p, %r1146, 0;
    vote.ballot.sync.b32 %r1146, p, 0xffffffff;
    @!p not.b32 %r1146, %r1146;
}

	// end inline asm
	and.b32  	%r1170, %r1146, %r1143;
	mov.b32 	%r1151, 4;
	// begin inline asm
	{
    .reg .pred p;
    and.b32 %r1149, %r1165, %r1151;    setp.ne.u32 p, %r1149, 0;
    vote.ballot.sync.b32 %r1149, p, 0xffffffff;
    @!p not.b32 %r1149, %r1149;
}

	// end inline asm
	and.b32  	%r1171, %r1149, %r1170;
	mov.b32 	%r1154, 8;
	// begin inline asm
	{
    .reg .pred p;
    and.b32 %r1152, %r1165, %r1154;    setp.ne.u32 p, %r1152, 0;
    vote.ballot.sync.b32 %r1152, p, 0xffffffff;
    @!p not.b32 %r1152, %r1152;
}

	// end inline asm
	and.b32  	%r1172, %r1152, %r1171;
	mov.b32 	%r1157, 16;
	// begin inline asm
	{
    .reg .pred p;
    and.b32 %r1155, %r1165, %r1157;    setp.ne.u32 p, %r1155, 0;
    vote.ballot.sync.b32 %r1155, p, 0xffffffff;
    @!p not.b32 %r1155, %r1155;
}

	// end inline asm
	and.b32  	%r1173, %r1155, %r1172;
	mov.b32 	%r1160, 32;
	// begin inline asm
	{
    .reg .pred p;
    and.b32 %r1158, %r1165, %r1160;    setp.ne.u32 p, %r1158, 0;
    vote.ballot.sync.b32 %r1158, p, 0xffffffff;
    @!p not.b32 %r1158, %r1158;
}

	// end inline asm
	and.b32  	%r1174, %r1158, %r1173;
	mov.b32 	%r1163, 64;
	// begin inline asm
	{
    .reg .pred p;
    and.b32 %r1161, %r1165, %r1163;    setp.ne.u32 p, %r1161, 0;
    vote.ballot.sync.b32 %r1161, p, 0xffffffff;
    @!p not.b32 %r1161, %r1161;
}

	// end inline asm
	and.b32  	%r1175, %r1161, %r1174;
	mov.b32 	%r1166, 128;
	// begin inline asm
	{
    .reg .pred p;
    and.b32 %r1164, %r1165, %r1166;    setp.ne.u32 p, %r1164, 0;
    vote.ballot.sync.b32 %r1164, p, 0xffffffff;
    @!p not.b32 %r1164, %r1164;
}

	// end inline asm
	and.b32  	%r1176, %r1164, %r1175;
	clz.b32 	%r1177, %r1176;
	sub.s32 	%r245, 31, %r1177;
	and.b32  	%r1178, %r646, %r1176;
	popc.b32 	%r246, %r1178;
	setp.ne.s32 	%p98, %r295, %r245;
	mov.b32 	%r1796, 0;
	@%p98 bra 	$L__BB5_143;
	shl.b32 	%r1179, %r1165, 2;
	add.s32 	%r1180, %r164, %r1179;
	atom.shared.add.u32 	%r1796, [%r1180], %r246;
$L__BB5_143:
	shfl.sync.idx.b32	%r1206|%p99, %r1796, %r245, 31, -1;
	add.s32 	%r249, %r246, %r1206;
	shr.u32 	%r1207, %r1778, %r293;
	and.b32  	%r1203, %r1207, %r82;
	mov.b32 	%r1183, 1;
	// begin inline asm
	{
    .reg .pred p;
    and.b32 %r1181, %r1203, %r1183;    setp.ne.u32 p, %r1181, 0;
    vote.ballot.sync.b32 %r1181, p, 0xffffffff;
    @!p not.b32 %r1181, %r1181;
}

	// end inline asm
	mov.b32 	%r1186, 2;
	// begin inline asm
	{
    .reg .pred p;
    and.b32 %r1184, %r1203, %r1186;    setp.ne.u32 p, %r1184, 0;
    vote.ballot.sync.b32 %r1184, p, 0xffffffff;
    @!p not.b32 %r1184, %r1184;
}

	// end inline asm
	and.b32  	%r1208, %r1184, %r1181;
	mov.b32 	%r1189, 4;
	// begin inline asm
	{
    .reg .pred p;
    and.b32 %r1187, %r1203, %r1189;    setp.ne.u32 p, %r1187, 0;
    vote.ballot.sync.b32 %r1187, p, 0xffffffff;
    @!p not.b32 %r1187, %r1187;
}

	// end inline asm
	and.b32  	%r1209, %r1187, %r1208;
	mov.b32 	%r1192, 8;
	// begin inline asm
	{
    .reg .pred p;
    and.b32 %r1190, %r1203, %r1192;    setp.ne.u32 p, %r1190, 0;
    vote.ballot.sync.b32 %r1190, p, 0xffffffff;
    @!p not.b32 %r1190, %r1190;
}

	// end inline asm
	and.b32  	%r1210, %r1190, %r1209;
	mov.b32 	%r1195, 16;
	// begin inline asm
	{
    .reg .pred p;
    and.b32 %r1193, %r1203, %r1195;    setp.ne.u32 p, %r1193, 0;
    vote.ballot.sync.b32 %r1193, p, 0xffffffff;
    @!p not.b32 %r1193, %r1193;
}

	// end inline asm
	and.b32  	%r1211, %r1193, %r1210;
	mov.b32 	%r1198, 32;
	// begin inline asm
	{
    .reg .pred p;
    and.b32 %r1196, %r1203, %r1198;    setp.ne.u32 p, %r1196, 0;
    vote.ballot.sync.b32 %r1196, p, 0xffffffff;
    @!p not.b32 %r1196, %r1196;
}

	// end inline asm
	and.b32  	%r1212, %r1196, %r1211;
	mov.b32 	%r1201, 64;
	// begin inline asm
	{
    .reg .pred p;
    and.b32 %r1199, %r1203, %r1201;    setp.ne.u32 p, %r1199, 0;
    vote.ballot.sync.b32 %r1199, p, 0xffffffff;
    @!p not.b32 %r1199, %r1199;
}

	// end inline asm
	and.b32  	%r1213, %r1199, %r1212;
	mov.b32 	%r1204, 128;
	// begin inline asm
	{
    .reg .pred p;
    and.b32 %r1202, %r1203, %r1204;    setp.ne.u32 p, %r1202, 0;
    vote.ballot.sync.b32 %r1202, p, 0xffffffff;
    @!p not.b32 %r1202, %r1202;
}

	// end inline asm
	and.b32  	%r1214, %r1202, %r1213;
	clz.b32 	%r1215, %r1214;
	sub.s32 	%r251, 31, %r1215;
	and.b32  	%r1216, %r646, %r1214;
	popc.b32 	%r252, %r1216;
	setp.ne.s32 	%p100, %r295, %r251;
	mov.b32 	%r1797, 0;
	@%p100 bra 	$L__BB5_145;
	shl.b32 	%r1217, %r1203, 2;
	add.s32 	%r1218, %r164, %r1217;
	atom.shared.add.u32 	%r1797, [%r1218], %r252;
$L__BB5_145:
	shfl.sync.idx.b32	%r1244|%p101, %r1797, %r251, 31, -1;
	add.s32 	%r255, %r252, %r1244;
	shr.u32 	%r1245, %r1779, %r293;
	and.b32  	%r1241, %r1245, %r82;
	mov.b32 	%r1221, 1;
	// begin inline asm
	{
    .reg .pred p;
    and.b32 %r1219, %r1241, %r1221;    setp.ne.u32 p, %r1219, 0;
    vote.ballot.sync.b32 %r1219, p, 0xffffffff;
    @!p not.b32 %r1219, %r1219;
}

	// end inline asm
	mov.b32 	%r1224, 2;
	// begin inline asm
	{
    .reg .pred p;
    and.b32 %r1222, %r1241, %r1224;    setp.ne.u32 p, %r1222, 0;
    vote.ballot.sync.b32 %r1222, p, 0xffffffff;
    @!p not.b32 %r1222, %r1222;
}

	// end inline asm
	and.b32  	%r1246, %r1222, %r1219;
	mov.b32 	%r1227, 4;
	// begin inline asm
	{
    .reg .pred p;
    and.b32 %r1225, %r1241, %r1227;    setp.ne.u32 p, %r1225, 0;
    vote.ballot.sync.b32 %r1225, p, 0xffffffff;
    @!p not.b32 %r1225, %r1225;
}

	// end inline asm
	and.b32  	%r1247, %r1225, %r1246;
	mov.b32 	%r1230, 8;
	// begin inline asm
	{
    .reg .pred p;
    and.b32 %r1228, %r1241, %r1230;    setp.ne.u32 p, %r1228, 0;
    vote.ballot.sync.b32 %r1228, p, 0xffffffff;
    @!p not.b32 %r1228, %r1228;
}

	// end inline asm
	and.b32  	%r1248, %r1228, %r1247;
	mov.b32 	%r1233, 16;
	// begin inline asm
	{
    .reg .pred p;
    and.b32 %r1231, %r1241, %r1233;    setp.ne.u32 p, %r1231, 0;
    vote.ballot.sync.b32 %r1231, p, 0xffffffff;
    @!p not.b32 %r1231, %r1231;
}

	// end inline asm
	and.b32  	%r1249, %r1231, %r1248;
	mov.b32 	%r1236, 32;
	// begin inline asm
	{
    .reg .pred p;
    and.b32 %r1234, %r1241, %r1236;    setp.ne.u32 p, %r1234, 0;
    vote.ballot.sync.b32 %r1234, p, 0xffffffff;
    @!p not.b32 %r1234, %r1234;
}

	// end inline asm
	and.b32  	%r1250, %r1234, %r1249;
	mov.b32 	%r1239, 64;
	// begin inline asm
	{
    .reg .pred p;
    and.b32 %r1237, %r1241, %r1239;    setp.ne.u32 p, %r1237, 0;
    vote.ballot.sync.b32 %r1237, p, 0xffffffff;
    @!p not.b32 %r1237, %r1237;
}

	// end inline asm
	and.b32  	%r1251, %r1237, %r1250;
	mov.b32 	%r1242, 128;
	// begin inline asm
	{
    .reg .pred p;
    and.b32 %r1240, %r1241, %r1242;    setp.ne.u32 p, %r1240, 0;
    vote.ballot.sync.b32 %r1240, p, 0xffffffff;
    @!p not.b32 %r1240, %r1240;
}

	// end inline asm
	and.b32  	%r1252, %r1240, %r1251;
	clz.b32 	%r1253, %r1252;
	sub.s32 	%r257, 31, %r1253;
	and.b32  	%r1254, %r646, %r1252;
	popc.b32 	%r258, %r1254;
	setp.ne.s32 	%p102, %r295, %r257;
	mov.b32 	%r1798, 0;
	@%p102 bra 	$L__BB5_147;
	shl.b32 	%r1259, %r1241, 2;
	add.s32 	%r1260, %r164, %r1259;
	atom.shared.add.u32 	%r1798, [%r1260], %r258;
$L__BB5_147:
	shfl.sync.idx.b32	%r1286|%p103, %r1798, %r257, 31, -1;
	add.s32 	%r261, %r258, %r1286;
	shr.u32 	%r1287, %r1780, %r293;
	and.b32  	%r1283, %r1287, %r82;
	mov.b32 	%r1263, 1;
	// begin inline asm
	{
    .reg .pred p;
    and.b32 %r1261, %r1283, %r1263;    setp.ne.u32 p, %r1261, 0;
    vote.ballot.sync.b32 %r1261, p, 0xffffffff;
    @!p not.b32 %r1261, %r1261;
}

	// end inline asm
	mov.b32 	%r1266, 2;
	// begin inline asm
	{
    .reg .pred p;
    and.b32 %r1264, %r1283, %r1266;    setp.ne.u32 p, %r1264, 0;
    vote.ballot.sync.b32 %r1264, p, 0xffffffff;
    @!p not.b32 %r1264, %r1264;
}

	// end inline asm
	and.b32  	%r1288, %r1264, %r1261;
	mov.b32 	%r1269, 4;
	// begin inline asm
	{
    .reg .pred p;
    and.b32 %r1267, %r1283, %r1269;    setp.ne.u32 p, %r1267, 0;
    vote.ballot.sync.b32 %r1267, p, 0xffffffff;
    @!p not.b32 %r1267, %r1267;
}

	// end inline asm
	and.b32  	%r1289, %r1267, %r1288;
	mov.b32 	%r1272, 8;
	// begin inline asm
	{
    .reg .pred p;
    and.b32 %r1270, %r1283, %r1272;    setp.ne.u32 p, %r1270, 0;
    vote.ballot.sync.b32 %r1270, p, 0xffffffff;
    @!p not.b32 %r1270, %r1270;
}

	// end inline asm
	and.b32  	%r1290, %r1270, %r1289;
	mov.b32 	%r1275, 16;
	// begin inline asm
	{
    .reg .pred p;
    and.b32 %r1273, %r1283, %r1275;    setp.ne.u32 p, %r1273, 0;
    vote.ballot.sync.b32 %r1273, p, 0xffffffff;
    @!p not.b32 %r1273, %r1273;
}

	// end inline asm
	and.b32  	%r1291, %r1273, %r1290;
	mov.b32 	%r1278, 32;
	// begin inline asm
	{
    .reg .pred p;
    and.b32 %r1276, %r1283, %r1278;    setp.ne.u32 p, %r1276, 0;
    vote.ballot.sync.b32 %r1276, p, 0xffffffff;
    @!p not.b32 %r1276, %r1276;
}

	// end inline asm
	and.b32  	%r1292, %r1276, %r1291;
	mov.b32 	%r1281, 64;
	// begin inline asm
	{
    .reg .pred p;
    and.b32 %r1279, %r1283, %r1281;    setp.ne.u32 p, %r1279, 0;
    vote.ballot.sync.b32 %r1279, p, 0xffffffff;
    @!p not.b32 %r1279, %r1279;
}

	// end inline asm
	and.b32  	%r1293, %r1279, %r1292;
	mov.b32 	%r1284, 128;
	// begin inline asm
	{
    .reg .pred p;
    and.b32 %r1282, %r1283, %r1284;    setp.ne.u32 p, %r1282, 0;
    vote.ballot.sync.b32 %r1282, p, 0xffffffff;
    @!p not.b32 %r1282, %r1282;
}

	// end inline asm
	and.b32  	%r1294, %r1282, %r1293;
	clz.b32 	%r1295, %r1294;
	sub.s32 	%r263, 31, %r1295;
	and.b32  	%r1296, %r646, %r1294;
	popc.b32 	%r264, %r1296;
	setp.ne.s32 	%p104, %r295, %r263;
	mov.b32 	%r1799, 0;
	@%p104 bra 	$L__BB5_149;
	shl.b32 	%r1301, %r1283, 2;
	add.s32 	%r1302, %r164, %r1301;
	atom.shared.add.u32 	%r1799, [%r1302], %r264;
$L__BB5_149:
	shfl.sync.idx.b32	%r1328|%p105, %r1799, %r263, 31, -1;
	add.s32 	%r267, %r264, %r1328;
	shr.u32 	%r1329, %r1781, %r293;
	and.b32  	%r1325, %r1329, %r82;
	mov.b32 	%r1305, 1;
	// begin inline asm
	{
    .reg .pred p;
    and.b32 %r1303, %r1325, %r1305;    setp.ne.u32 p, %r1303, 0;
    vote.ballot.sync.b32 %r1303, p, 0xffffffff;
    @!p not.b32 %r1303, %r1303;
}

	// end inline asm
	mov.b32 	%r1308, 2;
	// begin inline asm
	{
    .reg .pred p;
    and.b32 %r1306, %r1325, %r1308;    setp.ne.u32 p, %r1306, 0;
    vote.ballot.sync.b32 %r1306, p, 0xffffffff;
    @!p not.b32 %r1306, %r1306;
}

	// end inline asm
	and.b32  	%r1330, %r1306, %r1303;
	mov.b32 	%r1311, 4;
	// begin inline asm
	{
    .reg .pred p;
    and.b32 %r1309, %r1325, %r1311;    setp.ne.u32 p, %r1309, 0;
    vote.ballot.sync.b32 %r1309, p, 0xffffffff;
    @!p not.b32 %r1309, %r1309;
}

	// end inline asm
	and.b32  	%r1331, %r1309, %r1330;
	mov.b32 	%r1314, 8;
	// begin inline asm
	{
    .reg .pred p;
    and.b32 %r1312, %r1325, %r1314;    setp.ne.u32 p, %r1312, 0;
    vote.ballot.sync.b32 %r1312, p, 0xffffffff;
    @!p not.b32 %r1312, %r1312;
}

	// end inline asm
	and.b32  	%r1332, %r1312, %r1331;
	mov.b32 	%r1317, 16;
	// begin inline asm
	{
    .reg .pred p;
    and.b32 %r1315, %r1325, %r1317;    setp.ne.u32 p, %r1315, 0;
    vote.ballot.sync.b32 %r1315, p, 0xffffffff;
    @!p not.b32 %r1315, %r1315;
}

	// end inline asm
	and.b32  	%r1333, %r1315, %r1332;
	mov.b32 	%r1320, 32;
	// begin inline asm
	{
    .reg .pred p;
    and.b32 %r1318, %r1325, %r1320;    setp.ne.u32 p, %r1318, 0;
    vote.ballot.sync.b32 %r1318, p, 0xffffffff;
    @!p not.b32 %r1318, %r1318;
}

	// end inline asm
	and.b32  	%r1334, %r1318, %r1333;
	mov.b32 	%r1323, 64;
	// begin inline asm
	{
    .reg .pred p;
    and.b32 %r1321, %r1325, %r1323;    setp.ne.u32 p, %r1321, 0;
    vote.ballot.sync.b32 %r1321, p, 0xffffffff;
    @!p not.b32 %r1321, %r1321;
}

	// end inline asm
	and.b32  	%r1335, %r1321, %r1334;
	mov.b32 	%r1326, 128;
	// begin inline asm
	{
    .reg .pred p;
    and.b32 %r1324, %r1325, %r1326;    setp.ne.u32 p, %r1324, 0;
    vote.ballot.sync.b32 %r1324, p, 0xffffffff;
    @!p not.b32 %r1324, %r1324;
}

	// end inline asm
	and.b32  	%r1336, %r1324, %r1335;
	clz.b32 	%r1337, %r1336;
	sub.s32 	%r269, 31, %r1337;
	and.b32  	%r1338, %r646, %r1336;
	popc.b32 	%r270, %r1338;
	setp.ne.s32 	%p106, %r295, %r269;
	mov.b32 	%r1800, 0;
	@%p106 bra 	$L__BB5_151;
	shl.b32 	%r1339, %r1, 5;
	and.b32  	%r1340, %r1339, 31744;
	add.s32 	%r1342, %r551, %r1340;
	shl.b32 	%r1343, %r1325, 2;
	add.s32 	%r1344, %r1342, %r1343;
	atom.shared.add.u32 	%r1800, [%r1344], %r270;
$L__BB5_151:
	shfl.sync.idx.b32	%r1370|%p107, %r1800, %r269, 31, -1;
	add.s32 	%r273, %r270, %r1370;
	shr.u32 	%r1371, %r1782, %r293;
	and.b32  	%r1367, %r1371, %r82;
	mov.b32 	%r1347, 1;
	// begin inline asm
	{
    .reg .pred p;
    and.b32 %r1345, %r1367, %r1347;    setp.ne.u32 p, %r1345, 0;
    vote.ballot.sync.b32 %r1345, p, 0xffffffff;
    @!p not.b32 %r1345, %r1345;
}

	// end inline asm
	mov.b32 	%r1350, 2;
	// begin inline asm
	{
    .reg .pred p;
    and.b32 %r1348, %r1367, %r1350;    setp.ne.u32 p, %r1348, 0;
    vote.ballot.sync.b32 %r1348, p, 0xffffffff;
    @!p not.b32 %r1348, %r1348;
}

	// end inline asm
	and.b32  	%r1372, %r1348, %r1345;
	mov.b32 	%r1353, 4;
	// begin inline asm
	{
    .reg .pred p;
    and.b32 %r1351, %r1367, %r1353;    setp.ne.u32 p, %r1351, 0;
    vote.ballot.sync.b32 %r1351, p, 0xffffffff;
    @!p not.b32 %r1351, %r1351;
}

	// end inline asm
	and.b32  	%r1373, %r1351, %r1372;
	mov.b32 	%r1356, 8;
	// begin inline asm
	{
    .reg .pred p;
    and.b32 %r1354, %r1367, %r1356;    setp.ne.u32 p, %r1354, 0;
    vote.ballot.sync.b32 %r1354, p, 0xffffffff;
    @!p not.b32 %r1354, %r1354;
}

	// end inline asm
	and.b32  	%r1374, %r1354, %r1373;
	mov.b32 	%r1359, 16;
	// begin inline asm
	{
    .reg .pred p;
    and.b32 %r1357, %r1367, %r1359;    setp.ne.u32 p, %r1357, 0;
    vote.ballot.sync.b32 %r1357, p, 0xffffffff;
    @!p not.b32 %r1357, %r1357;
}

	// end inline asm
	and.b32  	%r1375, %r1357, %r1374;
	mov.b32 	%r1362, 32;
	// begin inline asm
	{
    .reg .pred p;
    and.b32 %r1360, %r1367, %r1362;    setp.ne.u32 p, %r1360, 0;
    vote.ballot.sync.b32 %r1360, p, 0xffffffff;
    @!p not.b32 %r1360, %r1360;
}

	// end inline asm
	and.b32  	%r1376, %r1360, %r1375;
	mov.b32 	%r1365, 64;
	// begin inline asm
	{
    .reg .pred p;
    and.b32 %r1363, %r1367, %r1365;    setp.ne.u32 p, %r1363, 0;
    vote.ballot.sync.b32 %r1363, p, 0xffffffff;
    @!p not.b32 %r1363, %r1363;
}

	// end inline asm
	and.b32  	%r1377, %r1363, %r1376;
	mov.b32 	%r1368, 128;
	// begin inline asm
	{
    .reg .pred p;
    and.b32 %r1366, %r1367, %r1368;    setp.ne.u32 p, %r1366, 0;
    vote.ballot.sync.b32 %r1366, p, 0xffffffff;
    @!p not.b32 %r1366, %r1366;
}

	// end inline asm
	and.b32  	%r1378, %r1366, %r1377;
	clz.b32 	%r1379, %r1378;
	sub.s32 	%r275, 31, %r1379;
	and.b32  	%r1380, %r646, %r1378;
	popc.b32 	%r276, %r1380;
	setp.ne.s32 	%p108, %r295, %r275;
	mov.b32 	%r1801, 0;
	@%p108 bra 	$L__BB5_153;
	shl.b32 	%r1385, %r1367, 2;
	add.s32 	%r1386, %r164, %r1385;
	atom.shared.add.u32 	%r1801, [%r1386], %r276;
$L__BB5_153:
	setp.gt.u32 	%p109, %r1, 255;
	shfl.sync.idx.b32	%r1387|%p110, %r1801, %r275, 31, -1;
	add.s32 	%r1388, %r276, %r1387;
	bar.sync 	0;
	shl.b32 	%r1389, %r171, 2;
	add.s32 	%r1391, %r551, %r1389;
	st.shared.u32 	[%r1391+-4], %r1764;
	shl.b32 	%r1392, %r177, 2;
	add.s32 	%r1393, %r551, %r1392;
	st.shared.u32 	[%r1393+-4], %r1765;
	shl.b32 	%r1394, %r183, 2;
	add.s32 	%r1395, %r551, %r1394;
	st.shared.u32 	[%r1395+-4], %r1766;
	shl.b32 	%r1396, %r189, 2;
	add.s32 	%r1397, %r551, %r1396;
	st.shared.u32 	[%r1397+-4], %r1767;
	shl.b32 	%r1398, %r195, 2;
	add.s32 	%r1399, %r551, %r1398;
	st.shared.u32 	[%r1399+-4], %r1768;
	shl.b32 	%r1400, %r201, 2;
	add.s32 	%r1401, %r551, %r1400;
	st.shared.u32 	[%r1401+-4], %r1769;
	shl.b32 	%r1402, %r207, 2;
	add.s32 	%r1403, %r551, %r1402;
	st.shared.u32 	[%r1403+-4], %r1770;
	shl.b32 	%r1404, %r213, 2;
	add.s32 	%r1405, %r551, %r1404;
	st.shared.u32 	[%r1405+-4], %r1771;
	shl.b32 	%r1406, %r219, 2;
	add.s32 	%r1407, %r551, %r1406;
	st.shared.u32 	[%r1407+-4], %r1772;
	shl.b32 	%r1408, %r225, 2;
	add.s32 	%r1409, %r551, %r1408;
	st.shared.u32 	[%r1409+-4], %r1773;
	shl.b32 	%r1410, %r231, 2;
	add.s32 	%r1411, %r551, %r1410;
	st.shared.u32 	[%r1411+-4], %r1774;
	shl.b32 	%r1412, %r237, 2;
	add.s32 	%r1413, %r551, %r1412;
	st.shared.u32 	[%r1413+-4], %r1775;
	shl.b32 	%r1414, %r243, 2;
	add.s32 	%r1415, %r551, %r1414;
	st.shared.u32 	[%r1415+-4], %r1776;
	shl.b32 	%r1416, %r249, 2;
	add.s32 	%r1417, %r551, %r1416;
	st.shared.u32 	[%r1417+-4], %r1777;
	shl.b32 	%r1418, %r255, 2;
	add.s32 	%r1419, %r551, %r1418;
	st.shared.u32 	[%r1419+-4], %r1778;
	shl.b32 	%r1420, %r261, 2;
	add.s32 	%r1421, %r551, %r1420;
	st.shared.u32 	[%r1421+-4], %r1779;
	shl.b32 	%r1422, %r267, 2;
	add.s32 	%r1423, %r551, %r1422;
	st.shared.u32 	[%r1423+-4], %r1780;
	shl.b32 	%r1424, %r273, 2;
	add.s32 	%r1425, %r551, %r1424;
	st.shared.u32 	[%r1425+-4], %r1781;
	shl.b32 	%r1426, %r1388, 2;
	add.s32 	%r1427, %r551, %r1426;
	st.shared.u32 	[%r1427+-4], %r1782;
	shl.b32 	%r1428, %r1, 3;
	add.s32 	%r1429, %r551, %r1428;
	add.s32 	%r279, %r1429, 29184;
	@%p109 bra 	$L__BB5_161;
	ld.param.u64 	%rd236, [_ZN3cub18CUB_300001_SM_10006detail10radix_sort29DeviceRadixSortOnesweepKernelINS1_5radix10policy_hubIiNS0_8NullTypeEyE10Policy1000ELNS0_9SortOrderE0EiS6_yiiNS1_21identity_decomposer_tEEEvPT5_SC_PT3_PKSD_PT1_PKSH_PT2_PKSL_T4_iiT6__param_3];
	cvta.to.global.u64 	%rd57, %rd236;
	shl.b64 	%rd58, %rd7, 3;
	add.s64 	%rd59, %rd57, %rd58;
	ld.global.u64 	%rd60, [%rd59];
	cvt.s64.s32 	%rd61, %r163;
	sub.s64 	%rd238, %rd60, %rd61;
	st.shared.u64 	[%r279], %rd238;
	setp.lt.s32 	%p111, %r3, 1;
	mov.u32 	%r1805, %r1759;
	@%p111 bra 	$L__BB5_160;
	mov.b32 	%r1803, -1;
	mov.u32 	%r1802, %r3;
	mov.u32 	%r1805, %r1759;
$L__BB5_156:
	ld.param.u64 	%rd229, [_ZN3cub18CUB_300001_SM_10006detail10radix_sort29DeviceRadixSortOnesweepKernelINS1_5radix10policy_hubIiNS0_8NullTypeEyE10Policy1000ELNS0_9SortOrderE0EiS6_yiiNS1_21identity_decomposer_tEEEvPT5_SC_PT3_PKSD_PT1_PKSH_PT2_PKSL_T4_iiT6__param_0];
	add.s32 	%r283, %r1802, -1;
	shl.b32 	%r1431, %r283, 8;
	add.s32 	%r1432, %r1431, %r1;
	cvta.to.global.u64 	%rd62, %rd229;
	mul.wide.s32 	%rd63, %r1432, 4;
	add.s64 	%rd16, %rd62, %rd63;
$L__BB5_157:
	membar.cta;
	ld.volatile.global.u32 	%r284, [%rd16];
	setp.eq.s32 	%p112, %r284, 0;
	@%p112 bra 	$L__BB5_157;
	and.b32  	%r1433, %r284, 1073741823;
	add.s32 	%r1805, %r1433, %r1805;
	setp.gt.s32 	%p113, %r284, -1;
	vote.sync.ballot.b32 	%r1803, %p113, %r1803;
	setp.gt.u32 	%p115, %r1802, 1;
	and.pred  	%p116, %p113, %p115;
	mov.u32 	%r1802, %r283;
	@%p116 bra 	$L__BB5_156;
	ld.shared.u64 	%rd238, [%r279];
$L__BB5_160:
	ld.param.u64 	%rd230, [_ZN3cub18CUB_300001_SM_10006detail10radix_sort29DeviceRadixSortOnesweepKernelINS1_5radix10policy_hubIiNS0_8NullTypeEyE10Policy1000ELNS0_9SortOrderE0EiS6_yiiNS1_21identity_decomposer_tEEEvPT5_SC_PT3_PKSD_PT1_PKSH_PT2_PKSL_T4_iiT6__param_0];
	or.b32  	%r1434, %r1805, -2147483648;
	cvta.to.global.u64 	%rd64, %rd230;
	shl.b32 	%r1435, %r3, 8;
	add.s32 	%r1436, %r1435, %r1;
	mul.wide.s32 	%rd65, %r1436, 4;
	add.s64 	%rd66, %rd64, %rd65;
	st.volatile.global.u32 	[%rd66], %r1434;
	sub.s32 	%r1437, %r1805, %r1759;
	cvt.s64.s32 	%rd67, %r1437;
	add.s64 	%rd68, %rd238, %rd67;
	st.shared.u64 	[%r279], %rd68;
$L__BB5_161:
	ld.param.u32 	%r1711, [_ZN3cub18CUB_300001_SM_10006detail10radix_sort29DeviceRadixSortOnesweepKernelINS1_5radix10policy_hubIiNS0_8NullTypeEyE10Policy1000ELNS0_9SortOrderE0EiS6_yiiNS1_21identity_decomposer_tEEEvPT5_SC_PT3_PKSD_PT1_PKSH_PT2_PKSL_T4_iiT6__param_8];
	ld.param.u64 	%rd233, [_ZN3cub18CUB_300001_SM_10006detail10radix_sort29DeviceRadixSortOnesweepKernelINS1_5radix10policy_hubIiNS0_8NullTypeEyE10Policy1000ELNS0_9SortOrderE0EiS6_yiiNS1_21identity_decomposer_tEEEvPT5_SC_PT3_PKSD_PT1_PKSH_PT2_PKSL_T4_iiT6__param_2];
	setp.gt.u32 	%p117, %r1, 255;
	mad.lo.s32 	%r288, %r3, 7296, 7296;
	setp.lt.s32 	%p118, %r288, %r1711;
	setp.eq.s64 	%p119, %rd233, 0;
	or.pred  	%p120, %p119, %p118;
	or.pred  	%p121, %p117, %p120;
	@%p121 bra 	$L__BB5_163;
	ld.param.u64 	%rd234, [_ZN3cub18CUB_300001_SM_10006detail10radix_sort29DeviceRadixSortOnesweepKernelINS1_5radix10policy_hubIiNS0_8NullTypeEyE10Policy1000ELNS0_9SortOrderE0EiS6_yiiNS1_21identity_decomposer_tEEEvPT5_SC_PT3_PKSD_PT1_PKSH_PT2_PKSL_T4_iiT6__param_2];
	ld.shared.u64 	%rd69, [%r279];
	cvt.s64.s32 	%rd70, %r1759;
	cvt.s64.s32 	%rd71, %r163;
	add.s64 	%rd72, %rd71, %rd70;
	add.s64 	%rd73, %rd72, %rd69;
	cvta.to.global.u64 	%rd74, %rd234;
	shl.b64 	%rd75, %rd7, 3;
	add.s64 	%rd76, %rd74, %rd75;
	st.global.u64 	[%rd76], %rd73;
$L__BB5_163:
	ld.param.u32 	%r1712, [_ZN3cub18CUB_300001_SM_10006detail10radix_sort29DeviceRadixSortOnesweepKernelINS1_5radix10policy_hubIiNS0_8NullTypeEyE10Policy1000ELNS0_9SortOrderE0EiS6_yiiNS1_21identity_decomposer_tEEEvPT5_SC_PT3_PKSD_PT1_PKSH_PT2_PKSL_T4_iiT6__param_8];
	shl.b32 	%r1438, %r1, 2;
	add.s32 	%r289, %r551, %r1438;
	setp.gt.s32 	%p122, %r288, %r1712;
	bar.sync 	0;
	@%p122 bra 	$L__BB5_165;
	ld.shared.u32 	%r1440, [%r289];
	shr.u32 	%r1441, %r1440, %r293;
	and.b32  	%r1442, %r1441, %r82;
	shl.b32 	%r1443, %r1442, 3;
	add.s32 	%r1445, %r551, 29184;
	add.s32 	%r1446, %r1445, %r1443;
	ld.shared.u64 	%rd77, [%r1446];
	add.s64 	%rd78, %rd77, %rd7;
	xor.b32  	%r1447, %r1440, -2147483648;
	shl.b64 	%rd79, %rd78, 2;
	add.s64 	%rd80, %rd1, %rd79;
	st.global.u32 	[%rd80], %r1447;
	bar.warp.sync 	-1;
	ld.shared.u32 	%r1448, [%r289+1536];
	shr.u32 	%r1449, %r1448, %r293;
	and.b32  	%r1450, %r1449, %r82;
	shl.b32 	%r1451, %r1450, 3;
	add.s32 	%r1452, %r1445, %r1451;
	ld.shared.u64 	%rd81, [%r1452];
	add.s64 	%rd82, %rd81, %rd7;
	xor.b32  	%r1453, %r1448, -2147483648;
	shl.b64 	%rd83, %rd82, 2;
	add.s64 	%rd84, %rd1, %rd83;
	st.global.u32 	[%rd84+1536], %r1453;
	bar.warp.sync 	-1;
	ld.shared.u32 	%r1454, [%r289+3072];
	shr.u32 	%r1455, %r1454, %r293;
	and.b32  	%r1456, %r1455, %r82;
	shl.b32 	%r1457, %r1456, 3;
	add.s32 	%r1458, %r1445, %r1457;
	ld.shared.u64 	%rd85, [%r1458];
	add.s64 	%rd86, %rd85, %rd7;
	xor.b32  	%r1459, %r1454, -2147483648;
	shl.b64 	%rd87, %rd86, 2;
	add.s64 	%rd88, %rd1, %rd87;
	st.global.u32 	[%rd88+3072], %r1459;
	bar.warp.sync 	-1;
	ld.shared.u32 	%r1460, [%r289+4608];
	shr.u32 	%r1461, %r1460, %r293;
	and.b32  	%r1462, %r1461, %r82;
	shl.b32 	%r1463, %r1462, 3;
	add.s32 	%r1464, %r1445, %r1463;
	ld.shared.u64 	%rd89, [%r1464];
	add.s64 	%rd90, %rd89, %rd7;
	xor.b32  	%r1465, %r1460, -2147483648;
	shl.b64 	%rd91, %rd90, 2;
	add.s64 	%rd92, %rd1, %rd91;
	st.global.u32 	[%rd92+4608], %r1465;
	bar.warp.sync 	-1;
	ld.shared.u32 	%r1466, [%r289+6144];
	shr.u32 	%r1467, %r1466, %r293;
	and.b32  	%r1468, %r1467, %r82;
	shl.b32 	%r1469, %r1468, 3;
	add.s32 	%r1470, %r1445, %r1469;
	ld.shared.u64 	%rd93, [%r1470];
	add.s64 	%rd94, %rd93, %rd7;
	xor.b32  	%r1471, %r1466, -2147483648;
	shl.b64 	%rd95, %rd94, 2;
	add.s64 	%rd96, %rd1, %rd95;
	st.global.u32 	[%rd96+6144], %r1471;
	bar.warp.sync 	-1;
	ld.shared.u32 	%r1472, [%r289+7680];
	shr.u32 	%r1473, %r1472, %r293;
	and.b32  	%r1474, %r1473, %r82;
	shl.b32 	%r1475, %r1474, 3;
	add.s32 	%r1476, %r1445, %r1475;
	ld.shared.u64 	%rd97, [%r1476];
	add.s64 	%rd98, %rd97, %rd7;
	xor.b32  	%r1477, %r1472, -2147483648;
	shl.b64 	%rd99, %rd98, 2;
	add.s64 	%rd100, %rd1, %rd99;
	st.global.u32 	[%rd100+7680], %r1477;
	bar.warp.sync 	-1;
	ld.shared.u32 	%r1478, [%r289+9216];
	shr.u32 	%r1479, %r1478, %r293;
	and.b32  	%r1480, %r1479, %r82;
	shl.b32 	%r1481, %r1480, 3;
	add.s32 	%r1482, %r1445, %r1481;
	ld.shared.u64 	%rd101, [%r1482];
	add.s64 	%rd102, %rd101, %rd7;
	xor.b32  	%r1483, %r1478, -2147483648;
	shl.b64 	%rd103, %rd102, 2;
	add.s64 	%rd104, %rd1, %rd103;
	st.global.u32 	[%rd104+9216], %r1483;
	bar.warp.sync 	-1;
	ld.shared.u32 	%r1484, [%r289+10752];
	shr.u32 	%r1485, %r1484, %r293;
	and.b32  	%r1486, %r1485, %r82;
	shl.b32 	%r1487, %r1486, 3;
	add.s32 	%r1488, %r1445, %r1487;
	ld.shared.u64 	%rd105, [%r1488];
	add.s64 	%rd106, %rd105, %rd7;
	xor.b32  	%r1489, %r1484, -2147483648;
	shl.b64 	%rd107, %rd106, 2;
	add.s64 	%rd108, %rd1, %rd107;
	st.global.u32 	[%rd108+10752], %r1489;
	bar.warp.sync 	-1;
	ld.shared.u32 	%r1490, [%r289+12288];
	shr.u32 	%r1491, %r1490, %r293;
	and.b32  	%r1492, %r1491, %r82;
	shl.b32 	%r1493, %r1492, 3;
	add.s32 	%r1494, %r1445, %r1493;
	ld.shared.u64 	%rd109, [%r1494];
	add.s64 	%rd110, %rd109, %rd7;
	xor.b32  	%r1495, %r1490, -2147483648;
	shl.b64 	%rd111, %rd110, 2;
	add.s64 	%rd112, %rd1, %rd111;
	st.global.u32 	[%rd112+12288], %r1495;
	bar.warp.sync 	-1;
	ld.shared.u32 	%r1496, [%r289+13824];
	shr.u32 	%r1497, %r1496, %r293;
	and.b32  	%r1498, %r1497, %r82;
	shl.b32 	%r1499, %r1498, 3;
	add.s32 	%r1500, %r1445, %r1499;
	ld.shared.u64 	%rd113, [%r1500];
	add.s64 	%rd114, %rd113, %rd7;
	xor.b32  	%r1501, %r1496, -2147483648;
	shl.b64 	%rd115, %rd114, 2;
	add.s64 	%rd116, %rd1, %rd115;
	st.global.u32 	[%rd116+13824], %r1501;
	bar.warp.sync 	-1;
	ld.shared.u32 	%r1502, [%r289+15360];
	shr.u32 	%r1503, %r1502, %r293;
	and.b32  	%r1504, %r1503, %r82;
	shl.b32 	%r1505, %r1504, 3;
	add.s32 	%r1506, %r1445, %r1505;
	ld.shared.u64 	%rd117, [%r1506];
	add.s64 	%rd118, %rd117, %rd7;
	xor.b32  	%r1507, %r1502, -2147483648;
	shl.b64 	%rd119, %rd118, 2;
	add.s64 	%rd120, %rd1, %rd119;
	st.global.u32 	[%rd120+15360], %r1507;
	bar.warp.sync 	-1;
	ld.shared.u32 	%r1508, [%r289+16896];
	shr.u32 	%r1509, %r1508, %r293;
	and.b32  	%r1510, %r1509, %r82;
	shl.b32 	%r1511, %r1510, 3;
	add.s32 	%r1512, %r1445, %r1511;
	ld.shared.u64 	%rd121, [%r1512];
	add.s64 	%rd122, %rd121, %rd7;
	xor.b32  	%r1513, %r1508, -2147483648;
	shl.b64 	%rd123, %rd122, 2;
	add.s64 	%rd124, %rd1, %rd123;
	st.global.u32 	[%rd124+16896], %r1513;
	bar.warp.sync 	-1;
	ld.shared.u32 	%r1514, [%r289+18432];
	shr.u32 	%r1515, %r1514, %r293;
	and.b32  	%r1516, %r1515, %r82;
	shl.b32 	%r1517, %r1516, 3;
	add.s32 	%r1518, %r1445, %r1517;
	ld.shared.u64 	%rd125, [%r1518];
	add.s64 	%rd126, %rd125, %rd7;
	xor.b32  	%r1519, %r1514, -2147483648;
	shl.b64 	%rd127, %rd126, 2;
	add.s64 	%rd128, %rd1, %rd127;
	st.global.u32 	[%rd128+18432], %r1519;
	bar.warp.sync 	-1;
	ld.shared.u32 	%r1520, [%r289+19968];
	shr.u32 	%r1521, %r1520, %r293;
	and.b32  	%r1522, %r1521, %r82;
	shl.b32 	%r1523, %r1522, 3;
	add.s32 	%r1524, %r1445, %r1523;
	ld.shared.u64 	%rd129, [%r1524];
	add.s64 	%rd130, %rd129, %rd7;
	xor.b32  	%r1525, %r1520, -2147483648;
	shl.b64 	%rd131, %rd130, 2;
	add.s64 	%rd132, %rd1, %rd131;
	st.global.u32 	[%rd132+19968], %r1525;
	bar.warp.sync 	-1;
	ld.shared.u32 	%r1526, [%r289+21504];
	shr.u32 	%r1527, %r1526, %r293;
	and.b32  	%r1528, %r1527, %r82;
	shl.b32 	%r1529, %r1528, 3;
	add.s32 	%r1530, %r1445, %r1529;
	ld.shared.u64 	%rd133, [%r1530];
	add.s64 	%rd134, %rd133, %rd7;
	xor.b32  	%r1531, %r1526, -2147483648;
	shl.b64 	%rd135, %rd134, 2;
	add.s64 	%rd136, %rd1, %rd135;
	st.global.u32 	[%rd136+21504], %r1531;
	bar.warp.sync 	-1;
	ld.shared.u32 	%r1532, [%r289+23040];
	shr.u32 	%r1533, %r1532, %r293;
	and.b32  	%r1534, %r1533, %r82;
	shl.b32 	%r1535, %r1534, 3;
	add.s32 	%r1536, %r1445, %r1535;
	ld.shared.u64 	%rd137, [%r1536];
	add.s64 	%rd138, %rd137, %rd7;
	xor.b32  	%r1537, %r1532, -2147483648;
	shl.b64 	%rd139, %rd138, 2;
	add.s64 	%rd140, %rd1, %rd139;
	st.global.u32 	[%rd140+23040], %r1537;
	bar.warp.sync 	-1;
	ld.shared.u32 	%r1538, [%r289+24576];
	shr.u32 	%r1539, %r1538, %r293;
	and.b32  	%r1540, %r1539, %r82;
	shl.b32 	%r1541, %r1540, 3;
	add.s32 	%r1542, %r1445, %r1541;
	ld.shared.u64 	%rd141, [%r1542];
	add.s64 	%rd142, %rd141, %rd7;
	xor.b32  	%r1543, %r1538, -2147483648;
	shl.b64 	%rd143, %rd142, 2;
	add.s64 	%rd144, %rd1, %rd143;
	st.global.u32 	[%rd144+24576], %r1543;
	bar.warp.sync 	-1;
	ld.shared.u32 	%r1544, [%r289+26112];
	shr.u32 	%r1545, %r1544, %r293;
	and.b32  	%r1546, %r1545, %r82;
	shl.b32 	%r1547, %r1546, 3;
	add.s32 	%r1548, %r1445, %r1547;
	ld.shared.u64 	%rd145, [%r1548];
	add.s64 	%rd146, %rd145, %rd7;
	xor.b32  	%r1549, %r1544, -2147483648;
	shl.b64 	%rd147, %rd146, 2;
	add.s64 	%rd148, %rd1, %rd147;
	st.global.u32 	[%rd148+26112], %r1549;
	bar.warp.sync 	-1;
	ld.shared.u32 	%r1550, [%r289+27648];
	shr.u32 	%r1551, %r1550, %r293;
	and.b32  	%r1552, %r1551, %r82;
	shl.b32 	%r1553, %r1552, 3;
	add.s32 	%r1554, %r1445, %r1553;
	ld.shared.u64 	%rd149, [%r1554];
	add.s64 	%rd150, %rd149, %rd7;
	xor.b32  	%r1555, %r1550, -2147483648;
	shl.b64 	%rd151, %rd150, 2;
	add.s64 	%rd152, %rd1, %rd151;
	st.global.u32 	[%rd152+27648], %r1555;
	bar.warp.sync 	-1;
	bra.uni 	$L__BB5_204;
$L__BB5_165:
	ld.param.u32 	%r1713, [_ZN3cub18CUB_300001_SM_10006detail10radix_sort29DeviceRadixSortOnesweepKernelINS1_5radix10policy_hubIiNS0_8NullTypeEyE10Policy1000ELNS0_9SortOrderE0EiS6_yiiNS1_21identity_decomposer_tEEEvPT5_SC_PT3_PKSD_PT1_PKSH_PT2_PKSL_T4_iiT6__param_8];
	mad.lo.s32 	%r290, %r3, -7296, %r1713;
	setp.ge.s32 	%p123, %r1, %r290;
	@%p123 bra 	$L__BB5_167;
	ld.shared.u32 	%r1556, [%r289];
	shr.u32 	%r1557, %r1556, %r293;
	and.b32  	%r1558, %r1557, %r82;
	shl.b32 	%r1559, %r1558, 3;
	add.s32 	%r1561, %r551, %r1559;
	ld.shared.u64 	%rd153, [%r1561+29184];
	xor.b32  	%r1562, %r1556, -2147483648;
	add.s64 	%rd154, %rd153, %rd7;
	shl.b64 	%rd155, %rd154, 2;
	add.s64 	%rd156, %rd1, %rd155;
	st.global.u32 	[%rd156], %r1562;
$L__BB5_167:
	bar.warp.sync 	-1;
	add.s32 	%r1563, %r1, 384;
	setp.ge.s32 	%p124, %r1563, %r290;
	@%p124 bra 	$L__BB5_169;
	ld.shared.u32 	%r1564, [%r289+1536];
	shr.u32 	%r1565, %r1564, %r293;
	and.b32  	%r1566, %r1565, %r82;
	shl.b32 	%r1567, %r1566, 3;
	add.s32 	%r1569, %r551, %r1567;
	ld.shared.u64 	%rd157, [%r1569+29184];
	xor.b32  	%r1570, %r1564, -2147483648;
	add.s64 	%rd158, %rd157, %rd7;
	shl.b64 	%rd159, %rd158, 2;
	add.s64 	%rd160, %rd1, %rd159;
	st.global.u32 	[%rd160+1536], %r1570;
$L__BB5_169:
	bar.warp.sync 	-1;
	add.s32 	%r1571, %r1, 768;
	setp.ge.s32 	%p125, %r1571, %r290;
	@%p125 bra 	$L__BB5_171;
	ld.shared.u32 	%r1572, [%r289+3072];
	shr.u32 	%r1573, %r1572, %r293;
	and.b32  	%r1574, %r1573, %r82;
	shl.b32 	%r1575, %r1574, 3;
	add.s32 	%r1577, %r551, %r1575;
	ld.shared.u64 	%rd161, [%r1577+29184];
	xor.b32  	%r1578, %r1572, -2147483648;
	add.s64 	%rd162, %rd161, %rd7;
	shl.b64 	%rd163, %rd162, 2;
	add.s64 	%rd164, %rd1, %rd163;
	st.global.u32 	[%rd164+3072], %r1578;
$L__BB5_171:
	bar.warp.sync 	-1;
	add.s32 	%r1579, %r1, 1152;
	setp.ge.s32 	%p126, %r1579, %r290;
	@%p126 bra 	$L__BB5_173;
	ld.shared.u32 	%r1580, [%r289+4608];
	shr.u32 	%r1581, %r1580, %r293;
	and.b32  	%r1582, %r1581, %r82;
	shl.b32 	%r1583, %r1582, 3;
	add.s32 	%r1585, %r551, %r1583;
	ld.shared.u64 	%rd165, [%r1585+29184];
	xor.b32  	%r1586, %r1580, -2147483648;
	add.s64 	%rd166, %rd165, %rd7;
	shl.b64 	%rd167, %rd166, 2;
	add.s64 	%rd168, %rd1, %rd167;
	st.global.u32 	[%rd168+4608], %r1586;
$L__BB5_173:
	bar.warp.sync 	-1;
	add.s32 	%r1587, %r1, 1536;
	setp.ge.s32 	%p127, %r1587, %r290;
	@%p127 bra 	$L__BB5_175;
	ld.shared.u32 	%r1588, [%r289+6144];
	shr.u32 	%r1589, %r1588, %r293;
	and.b32  	%r1590, %r1589, %r82;
	shl.b32 	%r1591, %r1590, 3;
	add.s32 	%r1593, %r551, %r1591;
	ld.shared.u64 	%rd169, [%r1593+29184];
	xor.b32  	%r1594, %r1588, -2147483648;
	add.s64 	%rd170, %rd169, %rd7;
	shl.b64 	%rd171, %rd170, 2;
	add.s64 	%rd172, %rd1, %rd171;
	st.global.u32 	[%rd172+6144], %r1594;
$L__BB5_175:
	bar.warp.sync 	-1;
	add.s32 	%r1595, %r1, 1920;
	setp.ge.s32 	%p128, %r1595, %r290;
	@%p128 bra 	$L__BB5_177;
	ld.shared.u32 	%r1596, [%r289+7680];
	shr.u32 	%r1597, %r1596, %r293;
	and.b32  	%r1598, %r1597, %r82;
	shl.b32 	%r1599, %r1598, 3;
	add.s32 	%r1601, %r551, %r1599;
	ld.shared.u64 	%rd173, [%r1601+29184];
	xor.b32  	%r1602, %r1596, -2147483648;
	add.s64 	%rd174, %rd173, %rd7;
	shl.b64 	%rd175, %rd174, 2;
	add.s64 	%rd176, %rd1, %rd175;
	st.global.u32 	[%rd176+7680], %r1602;
$L__BB5_177:
	bar.warp.sync 	-1;
	add.s32 	%r1603, %r1, 2304;
	setp.ge.s32 	%p129, %r1603, %r290;
	@%p129 bra 	$L__BB5_179;
	ld.shared.u32 	%r1604, [%r289+9216];
	shr.u32 	%r1605, %r1604, %r293;
	and.b32  	%r1606, %r1605, %r82;
	shl.b32 	%r1607, %r1606, 3;
	add.s32 	%r1609, %r551, %r1607;
	ld.shared.u64 	%rd177, [%r1609+29184];
	xor.b32  	%r1610, %r1604, -2147483648;
	add.s64 	%rd178, %rd177, %rd7;
	shl.b64 	%rd179, %rd178, 2;
	add.s64 	%rd180, %rd1, %rd179;
	st.global.u32 	[%rd180+9216], %r1610;
$L__BB5_179:
	bar.warp.sync 	-1;
	add.s32 	%r1611, %r1, 2688;
	setp.ge.s32 	%p130, %r1611, %r290;
	@%p130 bra 	$L__BB5_181;
	ld.shared.u32 	%r1612, [%r289+10752];
	shr.u32 	%r1613, %r1612, %r293;
	and.b32  	%r1614, %r1613, %r82;
	shl.b32 	%r1615, %r1614, 3;
	add.s32 	%r1617, %r551, %r1615;
	ld.shared.u64 	%rd181, [%r1617+29184];
	xor.b32  	%r1618, %r1612, -2147483648;
	add.s64 	%rd182, %rd181, %rd7;
	shl.b64 	%rd183, %rd182, 2;
	add.s64 	%rd184, %rd1, %rd183;
	st.global.u32 	[%rd184+10752], %r1618;
$L__BB5_181:
	bar.warp.sync 	-1;
	or.b32  	%r1619, %r1, 3072;
	setp.ge.s32 	%p131, %r1619, %r290;
	@%p131 bra 	$L__BB5_183;
	ld.shared.u32 	%r1620, [%r289+12288];
	shr.u32 	%r1621, %r1620, %r293;
	and.b32  	%r1622, %r1621, %r82;
	shl.b32 	%r1623, %r1622, 3;
	add.s32 	%r1625, %r551, %r1623;
	ld.shared.u64 	%rd185, [%r1625+29184];
	xor.b32  	%r1626, %r1620, -2147483648;
	add.s64 	%rd186, %rd185, %rd7;
	shl.b64 	%rd187, %rd186, 2;
	add.s64 	%rd188, %rd1, %rd187;
	st.global.u32 	[%rd188+12288], %r1626;
$L__BB5_183:
	bar.warp.sync 	-1;
	add.s32 	%r1627, %r1, 3456;
	setp.ge.s32 	%p132, %r1627, %r290;
	@%p132 bra 	$L__BB5_185;
	ld.shared.u32 	%r1628, [%r289+13824];
	shr.u32 	%r1629, %r1628, %r293;
	and.b32  	%r1630, %r1629, %r82;
	shl.b32 	%r1631, %r1630, 3;
	add.s32 	%r1633, %r551, %r1631;
	ld.shared.u64 	%rd189, [%r1633+29184];
	xor.b32  	%r1634, %r1628, -2147483648;
	add.s64 	%rd190, %rd189, %rd7;
	shl.b64 	%rd191, %rd190, 2;
	add.s64 	%rd192, %rd1, %rd191;
	st.global.u32 	[%rd192+13824], %r1634;
$L__BB5_185:
	bar.warp.sync 	-1;
	add.s32 	%r1635, %r1, 3840;
	setp.ge.s32 	%p133, %r1635, %r290;
	@%p133 bra 	$L__BB5_187;
	ld.shared.u32 	%r1636, [%r289+15360];
	shr.u32 	%r1637, %r1636, %r293;
	and.b32  	%r1638, %r1637, %r82;
	shl.b32 	%r1639, %r1638, 3;
	add.s32 	%r1641, %r551, %r1639;
	ld.shared.u64 	%rd193, [%r1641+29184];
	xor.b32  	%r1642, %r1636, -2147483648;
	add.s64 	%rd194, %rd193, %rd7;
	shl.b64 	%rd195, %rd194, 2;
	add.s64 	%rd196, %rd1, %rd195;
	st.global.u32 	[%rd196+15360], %r1642;
$L__BB5_187:
	bar.warp.sync 	-1;
	add.s32 	%r1643, %r1, 4224;
	setp.ge.s32 	%p134, %r1643, %r290;
	@%p134 bra 	$L__BB5_189;
	ld.shared.u32 	%r1644, [%r289+16896];
	shr.u32 	%r1645, %r1644, %r293;
	and.b32  	%r1646, %r1645, %r82;
	shl.b32 	%r1647, %r1646, 3;
	add.s32 	%r1649, %r551, %r1647;
	ld.shared.u64 	%rd197, [%r1649+29184];
	xor.b32  	%r1650, %r1644, -2147483648;
	add.s64 	%rd198, %rd197, %rd7;
	shl.b64 	%rd199, %rd198, 2;
	add.s64 	%rd200, %rd1, %rd199;
	st.global.u32 	[%rd200+16896], %r1650;
$L__BB5_189:
	bar.warp.sync 	-1;
	add.s32 	%r1651, %r1, 4608;
	setp.ge.s32 	%p135, %r1651, %r290;
	@%p135 bra 	$L__BB5_191;
	ld.shared.u32 	%r1652, [%r289+18432];
	shr.u32 	%r1653, %r1652, %r293;
	and.b32  	%r1654, %r1653, %r82;
	shl.b32 	%r1655, %r1654, 3;
	add.s32 	%r1657, %r551, %r1655;
	ld.shared.u64 	%rd201, [%r1657+29184];
	xor.b32  	%r1658, %r1652, -2147483648;
	add.s64 	%rd202, %rd201, %rd7;
	shl.b64 	%rd203, %rd202, 2;
	add.s64 	%rd204, %rd1, %rd203;
	st.global.u32 	[%rd204+18432], %r1658;
$L__BB5_191:
	bar.warp.sync 	-1;
	add.s32 	%r1659, %r1, 4992;
	setp.ge.s32 	%p136, %r1659, %r290;
	@%p136 bra 	$L__BB5_193;
	ld.shared.u32 	%r1660, [%r289+19968];
	shr.u32 	%r1661, %r1660, %r293;
	and.b32  	%r1662, %r1661, %r82;
	shl.b32 	%r1663, %r1662, 3;
	add.s32 	%r1665, %r551, %r1663;
	ld.shared.u64 	%rd205, [%r1665+29184];
	xor.b32  	%r1666, %r1660, -2147483648;
	add.s64 	%rd206, %rd205, %rd7;
	shl.b64 	%rd207, %rd206, 2;
	add.s64 	%rd208, %rd1, %rd207;
	st.global.u32 	[%rd208+19968], %r1666;
$L__BB5_193:
	bar.warp.sync 	-1;
	add.s32 	%r1667, %r1, 5376;
	setp.ge.s32 	%p137, %r1667, %r290;
	@%p137 bra 	$L__BB5_195;
	ld.shared.u32 	%r1668, [%r289+21504];
	shr.u32 	%r1669, %r1668, %r293;
	and.b32  	%r1670, %r1669, %r82;
	shl.b32 	%r1671, %r1670, 3;
	add.s32 	%r1673, %r551, %r1671;
	ld.shared.u64 	%rd209, [%r1673+29184];
	xor.b32  	%r1674, %r1668, -2147483648;
	add.s64 	%rd210, %rd209, %rd7;
	shl.b64 	%rd211, %rd210, 2;
	add.s64 	%rd212, %rd1, %rd211;
	st.global.u32 	[%rd212+21504], %r1674;
$L__BB5_195:
	bar.warp.sync 	-1;
	add.s32 	%r1675, %r1, 5760;
	setp.ge.s32 	%p138, %r1675, %r290;
	@%p138 bra 	$L__BB5_197;
	ld.shared.u32 	%r1676, [%r289+23040];
	shr.u32 	%r1677, %r1676, %r293;
	and.b32  	%r1678, %r1677, %r82;
	shl.b32 	%r1679, %r1678, 3;
	add.s32 	%r1681, %r551, %r1679;
	ld.shared.u64 	%rd213, [%r1681+29184];
	xor.b32  	%r1682, %r1676, -2147483648;
	add.s64 	%rd214, %rd213, %rd7;
	shl.b64 	%rd215, %rd214, 2;
	add.s64 	%rd216, %rd1, %rd215;
	st.global.u32 	[%rd216+23040], %r1682;
$L__BB5_197:
	bar.warp.sync 	-1;
	or.b32  	%r1683, %r1, 6144;
	setp.ge.s32 	%p139, %r1683, %r290;
	@%p139 bra 	$L__BB5_199;
	ld.shared.u32 	%r1684, [%r289+24576];
	shr.u32 	%r1685, %r1684, %r293;
	and.b32  	%r1686, %r1685, %r82;
	shl.b32 	%r1687, %r1686, 3;
	add.s32 	%r1689, %r551, %r1687;
	ld.shared.u64 	%rd217, [%r1689+29184];
	xor.b32  	%r1690, %r1684, -2147483648;
	add.s64 	%rd218, %rd217, %rd7;
	shl.b64 	%rd219, %rd218, 2;
	add.s64 	%rd220, %rd1, %rd219;
	st.global.u32 	[%rd220+24576], %r1690;
$L__BB5_199:
	bar.warp.sync 	-1;
	add.s32 	%r1691, %r1, 6528;
	setp.ge.s32 	%p140, %r1691, %r290;
	@%p140 bra 	$L__BB5_201;
	ld.shared.u32 	%r1692, [%r289+26112];
	shr.u32 	%r1693, %r1692, %r293;
	and.b32  	%r1694, %r1693, %r82;
	shl.b32 	%r1695, %r1694, 3;
	add.s32 	%r1697, %r551, %r1695;
	ld.shared.u64 	%rd221, [%r1697+29184];
	xor.b32  	%r1698, %r1692, -2147483648;
	add.s64 	%rd222, %rd221, %rd7;
	shl.b64 	%rd223, %rd222, 2;
	add.s64 	%rd224, %rd1, %rd223;
	st.global.u32 	[%rd224+26112], %r1698;
$L__BB5_201:
	bar.warp.sync 	-1;
	add.s32 	%r1699, %r1, 6912;
	ld.shared.u32 	%r291, [%r289+27648];
	shr.u32 	%r1700, %r291, %r293;
	and.b32  	%r1701, %r1700, %r82;
	shl.b32 	%r1702, %r1701, 3;
	add.s32 	%r1704, %r551, %r1702;
	ld.shared.u64 	%rd225, [%r1704+29184];
	add.s64 	%rd19, %rd225, %rd7;
	setp.ge.s32 	%p141, %r1699, %r290;
	@%p141 bra 	$L__BB5_203;
	xor.b32  	%r1705, %r291, -2147483648;
	shl.b64 	%rd226, %rd19, 2;
	add.s64 	%rd227, %rd1, %rd226;
	st.global.u32 	[%rd227+27648], %r1705;
$L__BB5_203:
	bar.warp.sync 	-1;
$L__BB5_204:
	ret;

}
	// .globl	_ZN3cub18CUB_300001_SM_10006detail10radix_sort31DeviceRadixSortSingleTileKernelINS1_5radix10policy_hubIiNS0_8NullTypeEyE10Policy1000ELNS0_9SortOrderE1EiS6_yNS1_21identity_decomposer_tEEEvPKT1_PSB_PKT2_PSF_T3_iiT4_
.visible .entry _ZN3cub18CUB_300001_SM_10006detail10radix_sort31DeviceRadixSortSingleTileKernelINS1_5radix10policy_hubIiNS0_8NullTypeEyE10Policy1000ELNS0_9SortOrderE1EiS6_yNS1_21identity_decomposer_tEEEvPKT1_PSB_PKT2_PSF_T3_iiT4_(
	.param .u64 .ptr .align 1 _ZN3cub18CUB_300001_SM_10006detail10radix_sort31DeviceRadixSortSingleTileKernelINS1_5radix10policy_hubIiNS0_8NullTypeEyE10Policy1000ELNS0_9SortOrderE1EiS6_yNS1_21identity_decomposer_tEEEvPKT1_PSB_PKT2_PSF_T3_iiT4__param_0,
	.param .u64 .ptr .align 1 _ZN3cub18CUB_300001_SM_10006detail10radix_sort31DeviceRadixSortSingleTileKernelINS1_5radix10policy_hubIiNS0_8NullTypeEyE10Policy1000ELNS0_9SortOrderE1EiS6_yNS1_21identity_decomposer_tEEEvPKT1_PSB_PKT2_PSF_T3_iiT4__param_1,
	.param .u64 .ptr .align 1 _ZN3cub18CUB_300001_SM_10006detail10radix_sort31DeviceRadixSortSingleTileKernelINS1_5radix10policy_hubIiNS0_8NullTypeEyE10Policy1000ELNS0_9SortOrderE1EiS6_yNS1_21identity_decomposer_tEEEvPKT1_PSB_PKT2_PSF_T3_iiT4__param_2,
	.param .u64 .ptr .align 1 _ZN3cub18CUB_300001_SM_10006detail10radix_sort31DeviceRadixSortSingleTileKernelINS1_5radix10policy_hubIiNS0_8NullTypeEyE10Policy1000ELNS0_9SortOrderE1EiS6_yNS1_21identity_decomposer_tEEEvPKT1_PSB_PKT2_PSF_T3_iiT4__param_3,
	.param .u64 _ZN3cub18CUB_300001_SM_10006detail10radix_sort31DeviceRadixSortSingleTileKernelINS1_5radix10policy_hubIiNS0_8NullTypeEyE10Policy1000ELNS0_9SortOrderE1EiS6_yNS1_21identity_decomposer_tEEEvPKT1_PSB_PKT2_PSF_T3_iiT4__param_4,
	.param .u32 _ZN3cub18CUB_300001_SM_10006detail10radix_sort31DeviceRadixSortSingleTileKernelINS1_5radix10policy_hubIiNS0_8NullTypeEyE10Policy1000ELNS0_9SortOrderE1EiS6_yNS1_21identity_decomposer_tEEEvPKT1_PSB_PKT2_PSF_T3_iiT4__param_5,
	.param .u32 _ZN3cub18CUB_300001_SM_10006detail10radix_sort31DeviceRadixSortSingleTileKernelINS1_5radix10policy_hubIiNS0_8NullTypeEyE10Policy1000ELNS0_9SortOrderE1EiS6_yNS1_21identity_decomposer_tEEEvPKT1_PSB_PKT2_PSF_T3_iiT4__param_6,
	.param .align 1 .b8 _ZN3cub18CUB_300001_SM_10006detail10radix_sort31DeviceRadixSortSingleTileKernelINS1_5radix10policy_hubIiNS0_8NullTypeEyE10Policy1000ELNS0_9SortOrderE1EiS6_yNS1_21identity_decomposer_tEEEvPKT1_PSB_PKT2_PSF_T3_iiT4__param_7[1]
)
.maxntid 256
.minnctapersm 1
{
	.reg .pred 	%p<52>;
	.reg .b16 	%rs<39>;
	.reg .b32 	%r<763>;
	.reg .b64 	%rd<29>;
	// demoted variable
	.shared .align 16 .b8 _ZZN3cub18CUB_300001_SM_10006detail10radix_sort31DeviceRadixSortSingleTileKernelINS1_5radix10policy_hubIiNS0_8NullTypeEyE10Policy1000ELNS0_9SortOrderE1EiS6_yNS1_21identity_decomposer_tEEEvPKT1_PSB_PKT2_PSF_T3_iiT4_E12temp_storage[33856];
	ld.param.u64 	%rd5, [_ZN3cub18CUB_300001_SM_10006detail10radix_sort31DeviceRadixSortSingleTileKernelINS1_5radix10policy_hubIiNS0_8NullTypeEyE10Policy1000ELNS0_9SortOrderE1EiS6_yNS1_21identity_decomposer_tEEEvPKT1_PSB_PKT2_PSF_T3_iiT4__param_0];
	ld.param.u64 	%rd3, [_ZN3cub18CUB_300001_SM_10006detail10radix_sort31DeviceRadixSortSingleTileKernelINS1_5radix10policy_hubIiNS0_8NullTypeEyE10Policy1000ELNS0_9SortOrderE1EiS6_yNS1_21identity_decomposer_tEEEvPKT1_PSB_PKT2_PSF_T3_iiT4__param_1];
	ld.param.u64 	%rd4, [_ZN3cub18CUB_300001_SM_10006detail10radix_sort31DeviceRadixSortSingleTileKernelINS1_5radix10policy_hubIiNS0_8NullTypeEyE10Policy1000ELNS0_9SortOrderE1EiS6_yNS1_21identity_decomposer_tEEEvPKT1_PSB_PKT2_PSF_T3_iiT4__param_4];
	ld.param.u32 	%r189, [_ZN3cub18CUB_300001_SM_10006detail10radix_sort31DeviceRadixSortSingleTileKernelINS1_5radix10policy_hubIiNS0_8NullTypeEyE10Policy1000ELNS0_9SortOrderE1EiS6_yNS1_21identity_decomposer_tEEEvPKT1_PSB_PKT2_PSF_T3_iiT4__param_5];
	ld.param.u32 	%r190, [_ZN3cub18CUB_300001_SM_10006detail10radix_sort31DeviceRadixSortSingleTileKernelINS1_5radix10policy_hubIiNS0_8NullTypeEyE10Policy1000ELNS0_9SortOrderE1EiS6_yNS1_21identity_decomposer_tEEEvPKT1_PSB_PKT2_PSF_T3_iiT4__param_6];
	cvta.to.global.u64 	%rd6, %rd5;
	cvt.u32.u64 	%r1, %rd4;
	mov.u32 	%r2, %tid.x;
	mul.lo.s32 	%r3, %r2, 19;
	setp.ge.s32 	%p1, %r3, %r1;
	mul.wide.u32 	%rd7, %r3, 4;
	add.s64 	%rd1, %rd6, %rd7;
	mov.b32 	%r760, 0;
	@%p1 bra 	$L__BB6_2;
	ld.global.u32 	%r192, [%rd1];
	xor.b32  	%r760, %r192, -2147483648;
$L__BB6_2:
	add.s32 	%r194, %r3, 1;
	setp.ge.s32 	%p2, %r194, %r1;
	mov.b32 	%r759, 0;
	@%p2 bra 	$L__BB6_4;
	ld.global.u32 	%r195, [%rd1+4];
	xor.b32  	%r759, %r195, -2147483648;
$L__BB6_4:
	add.s32 	%r197, %r3, 2;
	setp.ge.s32 	%p3, %r197, %r1;
	mov.b32 	%r758, 0;
	@%p3 bra 	$L__BB6_6;
	ld.global.u32 	%r198, [%rd1+8];
	xor.b32  	%r758, %r198, -2147483648;
$L__BB6_6:
	add.s32 	%r200, %r3, 3;
	setp.ge.s32 	%p4, %r200, %r1;
	mov.b32 	%r757, 0;
	@%p4 bra 	$L__BB6_8;
	ld.global.u32 	%r201, [%rd1+12];
	xor.b32  	%r757, %r201, -2147483648;
$L__BB6_8:
	add.s32 	%r203, %r3, 4;
	setp.ge.s32 	%p5, %r203, %r1;
	mov.b32 	%r756, 0;
	@%p5 bra 	$L__BB6_10;
	ld.global.u32 	%r204, [%rd1+16];
	xor.b32  	%r756, %r204, -2147483648;
$L__BB6_10:
	add.s32 	%r206, %r3, 5;
	setp.ge.s32 	%p6, %r206, %r1;
	mov.b32 	%r755, 0;
	@%p6 bra 	$L__BB6_12;
	ld.global.u32 	%r207, [%rd1+20];
	xor.b32  	%r755, %r207, -2147483648;
$L__BB6_12:
	add.s32 	%r209, %r3, 6;
	setp.ge.s32 	%p7, %r209, %r1;
	mov.b32 	%r754, 0;
	@%p7 bra 	$L__BB6_14;
	ld.global.u32 	%r210, [%rd1+24];
	xor.b32  	%r754, %r210, -2147483648;
$L__BB6_14:
	add.s32 	%r212, %r3, 7;
	setp.ge.s32 	%p8, %r212, %r1;
	mov.b32 	%r753, 0;
	@%p8 bra 	$L__BB6_16;
	ld.global.u32 	%r213, [%rd1+28];
	xor.b32  	%r753, %r213, -2147483648;
$L__BB6_16:
	add.s32 	%r215, %r3, 8;
	setp.ge.s32 	%p9, %r215, %r1;
	mov.b32 	%r752, 0;
	@%p9 bra 	$L__BB6_18;
	ld.global.u32 	%r216, [%rd1+32];
	xor.b32  	%r752, %r216, -2147483648;
$L__BB6_18:
	add.s32 	%r218, %r3, 9;
	setp.ge.s32 	%p10, %r218, %r1;
	mov.b32 	%r751, 0;
	@%p10 bra 	$L__BB6_20;
	ld.global.u32 	%r219, [%rd1+36];
	xor.b32  	%r751, %r219, -2147483648;
$L__BB6_20:
	add.s32 	%r221, %r3, 10;
	setp.ge.s32 	%p11, %r221, %r1;
	mov.b32 	%r750, 0;
	@%p11 bra 	$L__BB6_22;
	ld.global.u32 	%r222, [%rd1+40];
	xor.b32  	%r750, %r222, -2147483648;
$L__BB6_22:
	add.s32 	%r224, %r3, 11;
	setp.ge.s32 	%p12, %r224, %r1;
	mov.b32 	%r749, 0;
	@%p12 bra 	$L__BB6_24;
	ld.global.u32 	%r225, [%rd1+44];
	xor.b32  	%r749, %r225, -2147483648;
$L__BB6_24:
	add.s32 	%r227, %r3, 12;
	setp.ge.s32 	%p13, %r227, %r1;
	mov.b32 	%r748, 0;
	@%p13 bra 	$L__BB6_26;
	ld.global.u32 	%r228, [%rd1+48];
	xor.b32  	%r748, %r228, -2147483648;
$L__BB6_26:
	add.s32 	%r230, %r3, 13;
	setp.ge.s32 	%p14, %r230, %r1;
	mov.b32 	%r747, 0;
	@%p14 bra 	$L__BB6_28;
	ld.global.u32 	%r231, [%rd1+52];
	xor.b32  	%r747, %r231, -2147483648;
$L__BB6_28:
	add.s32 	%r233, %r3, 14;
	setp.ge.s32 	%p15, %r233, %r1;
	mov.b32 	%r746, 0;
	@%p15 bra 	$L__BB6_30;
	ld.global.u32 	%r234, [%rd1+56];
	xor.b32  	%r746, %r234, -2147483648;
$L__BB6_30:
	add.s32 	%r236, %r3, 15;
	setp.ge.s32 	%p16, %r236, %r1;
	mov.b32 	%r745, 0;
	@%p16 bra 	$L__BB6_32;
	ld.global.u32 	%r237, [%rd1+60];
	xor.b32  	%r745, %r237, -2147483648;
$L__BB6_32:
	add.s32 	%r239, %r3, 16;
	setp.ge.s32 	%p17, %r239, %r1;
	mov.b32 	%r744, 0;
	@%p17 bra 	$L__BB6_34;
	ld.global.u32 	%r240, [%rd1+64];
	xor.b32  	%r744, %r240, -2147483648;
$L__BB6_34:
	add.s32 	%r242, %r3, 17;
	setp.ge.s32 	%p18, %r242, %r1;
	mov.b32 	%r743, 0;
	@%p18 bra 	$L__BB6_36;
	ld.global.u32 	%r243, [%rd1+68];
	xor.b32  	%r743, %r243, -2147483648;
$L__BB6_36:
	add.s32 	%r245, %r3, 18;
	setp.ge.s32 	%p19, %r245, %r1;
	mov.b32 	%r742, 0;
	@%p19 bra 	$L__BB6_38;
	ld.global.u32 	%r246, [%rd1+72];
	xor.b32  	%r742, %r246, -2147483648;
$L__BB6_38:
	bar.sync 	0;
	shr.u32 	%r42, %r2, 5;
	shl.b32 	%r248, %r2, 2;
	mov.u32 	%r249, _ZZN3cub18CUB_300001_SM_10006detail10radix_sort31DeviceRadixSortSingleTileKernelINS1_5radix10policy_hubIiNS0_8NullTypeEyE10Policy1000ELNS0_9SortOrderE1EiS6_yNS1_21identity_decomposer_tEEEvPKT1_PSB_PKT2_PSF_T3_iiT4_E12temp_storage;
	add.s32 	%r43, %r249, %r248;
	shl.b32 	%r250, %r2, 7;
	add.s32 	%r44, %r43, %r250;
	shl.b32 	%r251, %r42, 2;
	add.s32 	%r252, %r249, %r251;
	add.s32 	%r45, %r252, 33792;
	mad.lo.s32 	%r46, %r2, -56, %r44;
	add.s32 	%r741, %r189, 6;
	sub.s32 	%r740, %r190, %r189;
$L__BB6_39:
	add.s32 	%r312, %r741, -6;
	min.s32 	%r255, %r740, 6;
	mov.b32 	%r341, 0;
	st.shared.u32 	[%r43], %r341;
	st.shared.u32 	[%r43+1024], %r341;
	st.shared.u32 	[%r43+2048], %r341;
	st.shared.u32 	[%r43+3072], %r341;
	st.shared.u32 	[%r43+4096], %r341;
	st.shared.u32 	[%r43+5120], %r341;
	st.shared.u32 	[%r43+6144], %r341;
	st.shared.u32 	[%r43+7168], %r341;
	st.shared.u32 	[%r43+8192], %r341;
	st.shared.u32 	[%r43+9216], %r341;
	st.shared.u32 	[%r43+10240], %r341;
	st.shared.u32 	[%r43+11264], %r341;
	st.shared.u32 	[%r43+12288], %r341;
	st.shared.u32 	[%r43+13312], %r341;
	st.shared.u32 	[%r43+14336], %r341;
	st.shared.u32 	[%r43+15360], %r341;
	st.shared.u32 	[%r43+16384], %r341;
	st.shared.u32 	[%r43+17408], %r341;
	st.shared.u32 	[%r43+18432], %r341;
	st.shared.u32 	[%r43+19456], %r341;
	st.shared.u32 	[%r43+20480], %r341;
	st.shared.u32 	[%r43+21504], %r341;
	st.shared.u32 	[%r43+22528], %r341;
	st.shared.u32 	[%r43+23552], %r341;
	st.shared.u32 	[%r43+24576], %r341;
	st.shared.u32 	[%r43+25600], %r341;
	st.shared.u32 	[%r43+26624], %r341;
	st.shared.u32 	[%r43+27648], %r341;
	st.shared.u32 	[%r43+28672], %r341;
	st.shared.u32 	[%r43+29696], %r341;
	st.shared.u32 	[%r43+30720], %r341;
	st.shared.u32 	[%r43+31744], %r341;
	st.shared.u32 	[%r43+32768], %r341;
	// begin inline asm
	bmsk.clamp.b32 %r253, %r341, %r255;
	// end inline asm
	// begin inline asm
	shr.b32 %r256, %r760, %r312;
	// end inline asm
	and.b32  	%r344, %r253, %r256;
	shl.b32 	%r345, %r344, 10;
	not.b32 	%r346, %r345;
	and.b32  	%r347, %r346, 31744;
	add.s32 	%r348, %r43, %r347;
	shr.u32 	%r349, %r344, 4;
	and.b32  	%r350, %r349, 268435454;
	sub.s32 	%r71, %r348, %r350;
	ld.shared.u16 	%rs1, [%r71+2];
	add.s16 	%rs20, %rs1, 1;
	st.shared.u16 	[%r71+2], %rs20;
	// begin inline asm
	shr.b32 %r259, %r759, %r312;
	// end inline asm
	and.b32  	%r351, %r253, %r259;
	shl.b32 	%r352, %r351, 10;
	not.b32 	%r353, %r352;
	and.b32  	%r354, %r353, 31744;
	add.s32 	%r355, %r43, %r354;
	shr.u32 	%r356, %r351, 4;
	and.b32  	%r357, %r356, 268435454;
	sub.s32 	%r72, %r355, %r357;
	ld.shared.u16 	%rs2, [%r72+2];
	add.s16 	%rs21, %rs2, 1;
	st.shared.u16 	[%r72+2], %rs21;
	// begin inline asm
	shr.b32 %r262, %r758, %r312;
	// end inline asm
	and.b32  	%r358, %r253, %r262;
	shl.b32 	%r359, %r358, 10;
	not.b32 	%r360, %r359;
	and.b32  	%r361, %r360, 31744;
	add.s32 	%r362, %r43, %r361;
	shr.u32 	%r363, %r358, 4;
	and.b32  	%r364, %r363, 268435454;
	sub.s32 	%r73, %r362, %r364;
	ld.shared.u16 	%rs3, [%r73+2];
	add.s16 	%rs22, %rs3, 1;
	st.shared.u16 	[%r73+2], %rs22;
	// begin inline asm
	shr.b32 %r265, %r757, %r312;
	// end inline asm
	and.b32  	%r365, %r253, %r265;
	shl.b32 	%r366, %r365, 10;
	not.b32 	%r367, %r366;
	and.b32  	%r368, %r367, 31744;
	add.s32 	%r369, %r43, %r368;
	shr.u32 	%r370, %r365, 4;
	and.b32  	%r371, %r370, 268435454;
	sub.s32 	%r74, %r369, %r371;
	ld.shared.u16 	%rs4, [%r74+2];
	add.s16 	%rs23, %rs4, 1;
	st.shared.u16 	[%r74+2], %rs23;
	// begin inline asm
	shr.b32 %r268, %r756, %r312;
	// end inline asm
	and.b32  	%r372, %r253, %r268;
	shl.b32 	%r373, %r372, 10;
	not.b32 	%r374, %r373;
	and.b32  	%r375, %r374, 31744;
	add.s32 	%r376, %r43, %r375;
	shr.u32 	%r377, %r372, 4;
	and.b32  	%r378, %r377, 268435454;
	sub.s32 	%r75, %r376, %r378;
	ld.shared.u16 	%rs5, [%r75+2];
	add.s16 	%rs24, %rs5, 1;
	st.shared.u16 	[%r75+2], %rs24;
	// begin inline asm
	shr.b32 %r271, %r755, %r312;
	// end inline asm
	and.b32  	%r379, %r253, %r271;
	shl.b32 	%r380, %r379, 10;
	not.b32 	%r381, %r380;
	and.b32  	%r382, %r381, 31744;
	add.s32 	%r383, %r43, %r382;
	shr.u32 	%r384, %r379, 4;
	and.b32  	%r385, %r384, 268435454;
	sub.s32 	%r76, %r383, %r385;
	ld.shared.u16 	%rs6, [%r76+2];
	add.s16 	%rs25, %rs6, 1;
	st.shared.u16 	[%r76+2], %rs25;
	// begin inline asm
	shr.b32 %r274, %r754, %r312;
	// end inline asm
	and.b32  	%r386, %r253, %r274;
	shl.b32 	%r387, %r386, 10;
	not.b32 	%r388, %r387;
	and.b32  	%r389, %r388, 31744;
	add.s32 	%r390, %r43, %r389;
	shr.u32 	%r391, %r386, 4;
	and.b32  	%r392, %r391, 268435454;
	sub.s32 	%r77, %r390, %r392;
	ld.shared.u16 	%rs7, [%r77+2];
	add.s16 	%rs26, %rs7, 1;
	st.shared.u16 	[%r77+2], %rs26;
	// begin inline asm
	shr.b32 %r277, %r753, %r312;
	// end inline asm
	and.b32  	%r393, %r253, %r277;
	shl.b32 	%r394, %r393, 10;
	not.b32 	%r395, %r394;
	and.b32  	%r396, %r395, 31744;
	add.s32 	%r397, %r43, %r396;
	shr.u32 	%r398, %r393, 4;
	and.b32  	%r399, %r398, 268435454;
	sub.s32 	%r78, %r397, %r399;
	ld.shared.u16 	%rs8, [%r78+2];
	add.s16 	%rs27, %rs8, 1;
	st.shared.u16 	[%r78+2], %rs27;
	// begin inline asm
	shr.b32 %r280, %r752, %r312;
	// end inline asm
	and.b32  	%r400, %r253, %r280;
	shl.b32 	%r401, %r400, 10;
	not.b32 	%r402, %r401;
	and.b32  	%r403, %r402, 31744;
	add.s32 	%r404, %r43, %r403;
	shr.u32 	%r405, %r400, 4;
	and.b32  	%r406, %r405, 268435454;
	sub.s32 	%r79, %r404, %r406;
	ld.shared.u16 	%rs9, [%r79+2];
	add.s16 	%rs28, %rs9, 1;
	st.shared.u16 	[%r79+2], %rs28;
	// begin inline asm
	shr.b32 %r283, %r751, %r312;
	// end inline asm
	and.b32  	%r407, %r253, %r283;
	shl.b32 	%r408, %r407, 10;
	not.b32 	%r409, %r408;
	and.b32  	%r410, %r409, 31744;
	add.s32 	%r411, %r43, %r410;
	shr.u32 	%r412, %r407, 4;
	and.b32  	%r413, %r412, 268435454;
	sub.s32 	%r80, %r411, %r413;
	ld.shared.u16 	%rs10, [%r80+2];
	add.s16 	%rs29, %rs10, 1;
	st.shared.u16 	[%r80+2], %rs29;
	// begin inline asm
	shr.b32 %r286, %r750, %r312;
	// end inline asm
	and.b32  	%r414, %r253, %r286;
	shl.b32 	%r415, %r414, 10;
	not.b32 	%r416, %r415;
	and.b32  	%r417, %r416, 31744;
	add.s32 	%r418, %r43, %r417;
	shr.u32 	%r419, %r414, 4;
	and.b32  	%r420, %r419, 268435454;
	sub.s32 	%r81, %r418, %r420;
	ld.shared.u16 	%rs11, [%r81+2];
	add.s16 	%rs30, %rs11, 1;
	st.shared.u16 	[%r81+2], %rs30;
	// begin inline asm
	shr.b32 %r289, %r749, %r312;
	// end inline asm
	and.b32  	%r421, %r253, %r289;
	shl.b32 	%r422, %r421, 10;
	not.b32 	%r423, %r422;
	and.b32  	%r424, %r423, 31744;
	add.s32 	%r425, %r43, %r424;
	shr.u32 	%r426, %r421, 4;
	and.b32  	%r427, %r426, 268435454;
	sub.s32 	%r82, %r425, %r427;
	ld.shared.u16 	%rs12, [%r82+2];
	add.s16 	%rs31, %rs12, 1;
	st.shared.u16 	[%r82+2], %rs31;
	// begin inline asm
	shr.b32 %r292, %r748, %r312;
	// end inline asm
	and.b32  	%r428, %r253, %r292;
	shl.b32 	%r429, %r428, 10;
	not.b32 	%r430, %r429;
	and.b32  	%r431, %r430, 31744;
	add.s32 	%r432, %r43, %r431;
	shr.u32 	%r433, %r428, 4;
	and.b32  	%r434, %r433, 268435454;
	sub.s32 	%r83, %r432, %r434;
	ld.shared.u16 	%rs13, [%r83+2];
	add.s16 	%rs32, %rs13, 1;
	st.shared.u16 	[%r83+2], %rs32;
	// begin inline asm
	shr.b32 %r295, %r747, %r312;
	// end inline asm
	and.b32  	%r435, %r253, %r295;
	shl.b32 	%r436, %r435, 10;
	not.b32 	%r437, %r436;
	and.b32  	%r438, %r437, 31744;
	add.s32 	%r439, %r43, %r438;
	shr.u32 	%r440, %r435, 4;
	and.b32  	%r441, %r440, 268435454;
	sub.s32 	%r84, %r439, %r441;
	ld.shared.u16 	%rs14, [%r84+2];
	add.s16 	%rs33, %rs14, 1;
	st.shared.u16 	[%r84+2], %rs33;
	// begin inline asm
	shr.b32 %r298, %r746, %r312;
	// end inline asm
	and.b32  	%r442, %r253, %r298;
	shl.b32 	%r443, %r442, 10;
	not.b32 	%r444, %r443;
	and.b32  	%r445, %r444, 31744;
	add.s32 	%r446, %r43, %r445;
	shr.u32 	%r447, %r442, 4;
	and.b32  	%r448, %r447, 268435454;
	sub.s32 	%r85, %r446, %r448;
	ld.shared.u16 	%rs15, [%r85+2];
	add.s16 	%rs34, %rs15, 1;
	st.shared.u16 	[%r85+2], %rs34;
	// begin inline asm
	shr.b32 %r301, %r745, %r312;
	// end inline asm
	and.b32  	%r449, %r253, %r301;
	shl.b32 	%r450, %r449, 10;
	not.b32 	%r451, %r450;
	and.b32  	%r452, %r451, 31744;
	add.s32 	%r453, %r43, %r452;
	shr.u32 	%r454, %r449, 4;
	and.b32  	%r455, %r454, 268435454;
	sub.s32 	%r86, %r453, %r455;
	ld.shared.u16 	%rs16, [%r86+2];
	add.s16 	%rs35, %rs16, 1;
	st.shared.u16 	[%r86+2], %rs35;
	// begin inline asm
	shr.b32 %r304, %r744, %r312;
	// end inline asm
	and.b32  	%r456, %r253, %r304;
	shl.b32 	%r457, %r456, 10;
	not.b32 	%r458, %r457;
	and.b32  	%r459, %r458, 31744;
	add.s32 	%r460, %r43, %r459;
	shr.u32 	%r461, %r456, 4;
	and.b32  	%r462, %r461, 268435454;
	sub.s32 	%r87, %r460, %r462;
	ld.shared.u16 	%rs17, [%r87+2];
	add.s16 	%rs36, %rs17, 1;
	st.shared.u16 	[%r87+2], %rs36;
	// begin inline asm
	shr.b32 %r307, %r743, %r312;
	// end inline asm
	and.b32  	%r463, %r253, %r307;
	shl.b32 	%r464, %r463, 10;
	not.b32 	%r465, %r464;
	and.b32  	%r466, %r465, 31744;
	add.s32 	%r467, %r43, %r466;
	shr.u32 	%r468, %r463, 4;
	and.b32  	%r469, %r468, 268435454;
	sub.s32 	%r88, %r467, %r469;
	ld.shared.u16 	%rs18, [%r88+2];
	add.s16 	%rs37, %rs18, 1;
	st.shared.u16 	[%r88+2], %rs37;
	// begin inline asm
	shr.b32 %r310, %r742, %r312;
	// end inline asm
	and.b32  	%r470, %r253, %r310;
	shl.b32 	%r471, %r470, 10;
	not.b32 	%r472, %r471;
	and.b32  	%r473, %r472, 31744;
	add.s32 	%r474, %r43, %r473;
	shr.u32 	%r475, %r470, 4;
	and.b32  	%r476, %r475, 268435454;
	sub.s32 	%r89, %r474, %r476;
	ld.shared.u16 	%rs19, [%r89+2];
	add.s16 	%rs38, %rs19, 1;
	st.shared.u16 	[%r89+2], %rs38;
	bar.sync 	0;
	ld.shared.u32 	%r90, [%r44];
	ld.shared.u32 	%r477, [%r44+4];
	ld.shared.u32 	%r478, [%r44+8];
	ld.shared.u32 	%r479, [%r44+12];
	ld.shared.u32 	%r480, [%r44+16];
	ld.shared.u32 	%r481, [%r44+20];
	ld.shared.u32 	%r482, [%r44+24];
	ld.shared.u32 	%r483, [%r44+28];
	ld.shared.u32 	%r484, [%r44+32];
	ld.shared.u32 	%r485, [%r44+36];
	ld.shared.u32 	%r486, [%r44+40];
	ld.shared.u32 	%r487, [%r44+44];
	ld.shared.u32 	%r488, [%r44+48];
	ld.shared.u32 	%r489, [%r44+52];
	ld.shared.u32 	%r490, [%r44+56];
	ld.shared.u32 	%r491, [%r44+60];
	ld.shared.u32 	%r492, [%r44+64];
	ld.shared.u32 	%r493, [%r44+68];
	ld.shared.u32 	%r494, [%r44+72];
	ld.shared.u32 	%r495, [%r44+76];
	ld.shared.u32 	%r496, [%r44+80];
	ld.shared.u32 	%r497, [%r44+84];
	ld.shared.u32 	%r498, [%r44+88];
	ld.shared.u32 	%r499, [%r44+92];
	ld.shared.u32 	%r500, [%r44+96];
	ld.shared.u32 	%r501, [%r44+100];
	ld.shared.u32 	%r502, [%r44+104];
	ld.shared.u32 	%r503, [%r44+108];
	ld.shared.u32 	%r504, [%r44+112];
	ld.shared.u32 	%r505, [%r44+116];
	ld.shared.u32 	%r506, [%r44+120];
	ld.shared.u32 	%r507, [%r44+124];
	ld.shared.u32 	%r508, [%r44+128];
	add.s32 	%r91, %r477, %r90;
	add.s32 	%r92, %r478, %r91;
	add.s32 	%r93, %r479, %r92;
	add.s32 	%r94, %r480, %r93;
	add.s32 	%r95, %r481, %r94;
	add.s32 	%r96, %r482, %r95;
	add.s32 	%r97, %r483, %r96;
	add.s32 	%r98, %r484, %r97;
	add.s32 	%r99, %r485, %r98;
	add.s32 	%r100, %r486, %r99;
	add.s32 	%r101, %r487, %r100;
	add.s32 	%r102, %r488, %r101;
	add.s32 	%r103, %r489, %r102;
	add.s32 	%r104, %r490, %r103;
	add.s32 	%r105, %r491, %r104;
	add.s32 	%r106, %r492, %r105;
	add.s32 	%r107, %r493, %r106;
	add.s32 	%r108, %r494, %r107;
	add.s32 	%r109, %r495, %r108;
	add.s32 	%r110, %r496, %r109;
	add.s32 	%r111, %r497, %r110;
	add.s32 	%r112, %r498, %r111;
	add.s32 	%r113, %r499, %r112;
	add.s32 	%r114, %r500, %r113;
	add.s32 	%r115, %r501, %r114;
	add.s32 	%r116, %r502, %r115;
	add.s32 	%r117, %r503, %r116;
	add.s32 	%r118, %r504, %r117;
	add.s32 	%r119, %r505, %r118;
	add.s32 	%r120, %r506, %r119;
	add.s32 	%r121, %r507, %r120;
	add.s32 	%r318, %r508, %r121;
	// begin inline asm
	mov.u32 %r313, %laneid;
	// end inline asm
	mov.b32 	%r316, 1;
	mov.b32 	%r343, -1;
	// begin inline asm
	{  .reg .u32 r0;  .reg .pred p;  shfl.sync.up.b32 r0|p, %r318, %r316, %r341, %r343;  @p add.u32 r0, r0, %r318;  mov.u32 %r314, r0;}
	// end inline asm
	mov.b32 	%r322, 2;
	// begin inline asm
	{  .reg .u32 r0;  .reg .pred p;  shfl.sync.up.b32 r0|p, %r314, %r322, %r341, %r343;  @p add.u32 r0, r0, %r314;  mov.u32 %r320, r0;}
	// end inline asm
	mov.b32 	%r328, 4;
	// begin inline asm
	{  .reg .u32 r0;  .reg .pred p;  shfl.sync.up.b32 r0|p, %r320, %r328, %r341, %r343;  @p add.u32 r0, r0, %r320;  mov.u32 %r326, r0;}
	// end inline asm
	mov.b32 	%r334, 8;
	// begin inline asm
	{  .reg .u32 r0;  .reg .pred p;  shfl.sync.up.b32 r0|p, %r326, %r334, %r341, %r343;  @p add.u32 r0, r0, %r326;  mov.u32 %r332, r0;}
	// end inline asm
	mov.b32 	%r340, 16;
	// begin inline asm
	{  .reg .u32 r0;  .reg .pred p;  shfl.sync.up.b32 r0|p, %r332, %r340, %r341, %r343;  @p add.u32 r0, r0, %r332;  mov.u32 %r338, r0;}
	// end inline asm
	setp.ne.s32 	%p20, %r313, 31;
	@%p20 bra 	$L__BB6_41;
	st.shared.u32 	[%r45], %r338;
$L__BB6_41:
	sub.s32 	%r509, %r338, %r318;
	setp.gt.u32 	%p21, %r2, 31;
	setp.eq.s32 	%p22, %r42, 7;
	setp.eq.s32 	%p23, %r42, 6;
	setp.eq.s32 	%p24, %r42, 5;
	setp.eq.s32 	%p25, %r42, 4;
	setp.eq.s32 	%p26, %r42, 3;
	setp.eq.s32 	%p27, %r42, 2;
	setp.eq.s32 	%p28, %r42, 1;
	bar.sync 	0;
	ld.shared.v4.u32 	{%r510, %r511, %r512, %r513}, [_ZZN3cub18CUB_300001_SM_10006detail10radix_sort31DeviceRadixSortSingleTileKernelINS1_5radix10policy_hubIiNS0_8NullTypeEyE10Policy1000ELNS0_9SortOrderE1EiS6_yNS1_21identity_decomposer_tEEEvPKT1_PSB_PKT2_PSF_T3_iiT4_E12temp_storage+33792];
	selp.b32 	%r514, %r510, %r761, %p28;
	add.s32 	%r515, %r511, %r510;
	selp.b32 	%r516, %r515, %r514, %p27;
	add.s32 	%r517, %r515, %r512;
	selp.b32 	%r518, %r517, %r516, %p26;
	add.s32 	%r519, %r517, %r513;
	selp.b32 	%r520, %r519, %r518, %p25;
	ld.shared.v4.u32 	{%r521, %r522, %r523, %r524}, [_ZZN3cub18CUB_300001_SM_10006detail10radix_sort31DeviceRadixSortSingleTileKernelINS1_5radix10policy_hubIiNS0_8NullTypeEyE10Policy1000ELNS0_9SortOrderE1EiS6_yNS1_21identity_decomposer_tEEEvPKT1_PSB_PKT2_PSF_T3_iiT4_E12temp_storage+33808];
	add.s32 	%r525, %r519, %r521;
	selp.b32 	%r526, %r525, %r520, %p24;
	add.s32 	%r527, %r525, %r522;
	selp.b32 	%r528, %r527, %r526, %p23;
	add.s32 	%r529, %r527, %r523;
	selp.b32 	%r761, %r529, %r528, %p22;
	add.s32 	%r126, %r529, %r524;
	setp.ne.s32 	%p29, %r313, 0;
	selp.b32 	%r530, %r509, 0, %p29;
	add.s32 	%r531, %r761, %r530;
	or.pred  	%p30, %p21, %p29;
	selp.b32 	%r762, %r531, %r509, %p21;
	@%p30 bra 	$L__BB6_43;
	shl.b32 	%r762, %r126, 16;
	st.shared.u32 	[_ZZN3cub18CUB_300001_SM_10006detail10radix_sort31DeviceRadixSortSingleTileKernelINS1_5radix10policy_hubIiNS0_8NullTypeEyE10Policy1000ELNS0_9SortOrderE1EiS6_yNS1_21identity_decomposer_tEEEvPKT1_PSB_PKT2_PSF_T3_iiT4_E12temp_storage+33832], %r762;
$L__BB6_43:
	setp.eq.s32 	%p31, %r2, 0;
	bar.sync 	0;
	ld.shared.u32 	%r532, [_ZZN3cub18CUB_300001_SM_10006detail10radix_sort31DeviceRadixSortSingleTileKernelINS1_5radix10policy_hubIiNS0_8NullTypeEyE10Policy1000ELNS0_9SortOrderE1EiS6_yNS1_21identity_decomposer_tEEEvPKT1_PSB_PKT2_PSF_T3_iiT4_E12temp_storage+33832];
	selp.b32 	%r533, 0, %r532, %p31;
	add.s32 	%r534, %r762, %r533;
	add.s32 	%r535, %r90, %r534;
	add.s32 	%r536, %r91, %r534;
	add.s32 	%r537, %r92, %r534;
	add.s32 	%r538, %r93, %r534;
	add.s32 	%r539, %r94, %r534;
	add.s32 	%r540, %r95, %r534;
	add.s32 	%r541, %r96, %r534;
	add.s32 	%r542, %r97, %r534;
	add.s32 	%r543, %r98, %r534;
	add.s32 	%r544, %r99, %r534;
	add.s32 	%r545, %r100, %r534;
	add.s32 	%r546, %r101, %r534;
	add.s32 	%r547, %r102, %r534;
	add.s32 	%r548, %r103, %r534;
	add.s32 	%r549, %r104, %r534;
	add.s32 	%r550, %r105, %r534;
	add.s32 	%r551, %r106, %r534;
	add.s32 	%r552, %r107, %r534;
	add.s32 	%r553, %r108, %r534;
	add.s32 	%r554, %r109, %r534;
	add.s32 	%r555, %r110, %r534;
	add.s32 	%r556, %r111, %r534;
	add.s32 	%r557, %r112, %r534;
	add.s32 	%r558, %r113, %r534;
	add.s32 	%r559, %r114, %r534;
	add.s32 	%r560, %r115, %r534;
	add.s32 	%r561, %r116, %r534;
	add.s32 	%r562, %r117, %r534;
	add.s32 	%r563, %r118, %r534;
	add.s32 	%r564, %r119, %r534;
	add.s32 	%r565, %r120, %r534;
	add.s32 	%r566, %r121, %r534;
	st.shared.u32 	[%r44], %r534;
	st.shared.u32 	[%r44+4], %r535;
	st.shared.u32 	[%r44+8], %r536;
	st.shared.u32 	[%r44+12], %r537;
	st.shared.u32 	[%r44+16], %r538;
	st.shared.u32 	[%r44+20], %r539;
	st.shared.u32 	[%r44+24], %r540;
	st.shared.u32 	[%r44+28], %r541;
	st.shared.u32 	[%r44+32], %r542;
	st.shared.u32 	[%r44+36], %r543;
	st.shared.u32 	[%r44+40], %r544;
	st.shared.u32 	[%r44+44], %r545;
	st.shared.u32 	[%r44+48], %r546;
	st.shared.u32 	[%r44+52], %r547;
	st.shared.u32 	[%r44+56], %r548;
	st.shared.u32 	[%r44+60], %r549;
	st.shared.u32 	[%r44+64], %r550;
	st.shared.u32 	[%r44+68], %r551;
	st.shared.u32 	[%r44+72], %r552;
	st.shared.u32 	[%r44+76], %r553;
	st.shared.u32 	[%r44+80], %r554;
	st.shared.u32 	[%r44+84], %r555;
	st.shared.u32 	[%r44+88], %r556;
	st.shared.u32 	[%r44+92], %r557;
	st.shared.u32 	[%r44+96], %r558;
	st.shared.u32 	[%r44+100], %r559;
	st.shared.u32 	[%r44+104], %r560;
	st.shared.u32 	[%r44+108], %r561;
	st.shared.u32 	[%r44+112], %r562;
	st.shared.u32 	[%r44+116], %r563;
	st.shared.u32 	[%r44+120], %r564;
	st.shared.u32 	[%r44+124], %r565;
	st.shared.u32 	[%r44+128], %r566;
	bar.sync 	0;
	cvt.u32.u16 	%r567, %rs1;
	ld.shared.u16 	%r568, [%r71+2];
	add.s32 	%r130, %r568, %r567;
	cvt.u32.u16 	%r569, %rs2;
	ld.shared.u16 	%r570, [%r72+2];
	add.s32 	%r131, %r570, %r569;
	cvt.u32.u16 	%r571, %rs3;
	ld.shared.u16 	%r572, [%r73+2];
	add.s32 	%r132, %r572, %r571;
	cvt.u32.u16 	%r573, %rs4;
	ld.shared.u16 	%r574, [%r74+2];
	add.s32 	%r133, %r574, %r573;
	cvt.u32.u16 	%r575, %rs5;
	ld.shared.u16 	%r576, [%r75+2];
	add.s32 	%r134, %r576, %r575;
	cvt.u32.u16 	%r577, %rs6;
	ld.shared.u16 	%r578, [%r76+2];
	add.s32 	%r135, %r578, %r577;
	cvt.u32.u16 	%r579, %rs7;
	ld.shared.u16 	%r580, [%r77+2];
	add.s32 	%r136, %r580, %r579;
	cvt.u32.u16 	%r581, %rs8;
	ld.shared.u16 	%r582, [%r78+2];
	add.s32 	%r137, %r582, %r581;
	cvt.u32.u16 	%r583, %rs9;
	ld.shared.u16 	%r584, [%r79+2];
	add.s32 	%r138, %r584, %r583;
	cvt.u32.u16 	%r585, %rs10;
	ld.shared.u16 	%r586, [%r80+2];
	add.s32 	%r139, %r586, %r585;
	cvt.u32.u16 	%r587, %rs11;
	ld.shared.u16 	%r588, [%r81+2];
	add.s32 	%r140, %r588, %r587;
	cvt.u32.u16 	%r589, %rs12;
	ld.shared.u16 	%r590, [%r82+2];
	add.s32 	%r141, %r590, %r589;
	cvt.u32.u16 	%r591, %rs13;
	ld.shared.u16 	%r592, [%r83+2];
	add.s32 	%r142, %r592, %r591;
	cvt.u32.u16 	%r593, %rs14;
	ld.shared.u16 	%r594, [%r84+2];
	add.s32 	%r143, %r594, %r593;
	cvt.u32.u16 	%r595, %rs15;
	ld.shared.u16 	%r596, [%r85+2];
	add.s32 	%r144, %r596, %r595;
	cvt.u32.u16 	%r597, %rs16;
	ld.shared.u16 	%r598, [%r86+2];
	add.s32 	%r145, %r598, %r597;
	cvt.u32.u16 	%r599, %rs17;
	ld.shared.u16 	%r600, [%r87+2];
	add.s32 	%r146, %r600, %r599;
	cvt.u32.u16 	%r601, %rs18;
	ld.shared.u16 	%r602, [%r88+2];
	add.s32 	%r147, %r602, %r601;
	cvt.u32.u16 	%r603, %rs19;
	ld.shared.u16 	%r604, [%r89+2];
	add.s32 	%r148, %r604, %r603;
	bar.sync 	0;
	setp.lt.s32 	%p32, %r741, %r190;
	@%p32 bra 	$L__BB6_83;
	cvt.u64.u32 	%rd8, %r2;
	shl.b32 	%r605, %r130, 2;
	mov.u32 	%r606, _ZZN3cub18CUB_300001_SM_10006detail10radix_sort31DeviceRadixSortSingleTileKernelINS1_5radix10policy_hubIiNS0_8NullTypeEyE10Policy1000ELNS0_9SortOrderE1EiS6_yNS1_21identity_decomposer_tEEEvPKT1_PSB_PKT2_PSF_T3_iiT4_E12temp_storage;
	add.s32 	%r607, %r606, %r605;
	st.shared.u32 	[%r607], %r760;
	shl.b32 	%r608, %r131, 2;
	add.s32 	%r609, %r606, %r608;
	st.shared.u32 	[%r609], %r759;
	shl.b32 	%r610, %r132, 2;
	add.s32 	%r611, %r606, %r610;
	st.shared.u32 	[%r611], %r758;
	shl.b32 	%r612, %r133, 2;
	add.s32 	%r613, %r606, %r612;
	st.shared.u32 	[%r613], %r757;
	shl.b32 	%r614, %r134, 2;
	add.s32 	%r615, %r606, %r614;
	st.shared.u32 	[%r615], %r756;
	shl.b32 	%r616, %r135, 2;
	add.s32 	%r617, %r606, %r616;
	st.shared.u32 	[%r617], %r755;
	shl.b32 	%r618, %r136, 2;
	add.s32 	%r619, %r606, %r618;
	st.shared.u32 	[%r619], %r754;
	shl.b32 	%r620, %r137, 2;
	add.s32 	%r621, %r606, %r620;
	st.shared.u32 	[%r621], %r753;
	shl.b32 	%r622, %r138, 2;
	add.s32 	%r623, %r606, %r622;
	st.shared.u32 	[%r623], %r752;
	shl.b32 	%r624, %r139, 2;
	add.s32 	%r625, %r606, %r624;
	st.shared.u32 	[%r625], %r751;
	shl.b32 	%r626, %r140, 2;
	add.s32 	%r627, %r606, %r626;
	st.shared.u32 	[%r627], %r750;
	shl.b32 	%r628, %r141, 2;
	add.s32 	%r629, %r606, %r628;
	st.shared.u32 	[%r629], %r749;
	shl.b32 	%r630, %r142, 2;
	add.s32 	%r631, %r606, %r630;
	st.shared.u32 	[%r631], %r748;
	shl.b32 	%r632, %r143, 2;
	add.s32 	%r633, %r606, %r632;
	st.shared.u32 	[%r633], %r747;
	shl.b32 	%r634, %r144, 2;
	add.s32 	%r635, %r606, %r634;
	st.shared.u32 	[%r635], %r746;
	shl.b32 	%r636, %r145, 2;
	add.s32 	%r637, %r606, %r636;
	st.shared.u32 	[%r637], %r745;
	shl.b32 	%r638, %r146, 2;
	add.s32 	%r639, %r606, %r638;
	st.shared.u32 	[%r639], %r744;
	shl.b32 	%r640, %r147, 2;
	add.s32 	%r641, %r606, %r640;
	st.shared.u32 	[%r641], %r743;
	shl.b32 	%r642, %r148, 2;
	add.s32 	%r643, %r606, %r642;
	st.shared.u32 	[%r643], %r742;
	bar.sync 	0;
	mad.lo.s32 	%r149, %r2, -72, %r46;
	ld.shared.u32 	%r150, [%r149+1024];
	ld.shared.u32 	%r151, [%r149+2048];
	ld.shared.u32 	%r152, [%r149+3072];
	ld.shared.u32 	%r153, [%r149+4096];
	ld.shared.u32 	%r154, [%r149+5120];
	ld.shared.u32 	%r155, [%r149+6144];
	ld.shared.u32 	%r156, [%r149+7168];
	ld.shared.u32 	%r157, [%r149+8192];
	ld.shared.u32 	%r158, [%r149+9216];
	ld.shared.u32 	%r159, [%r149+10240];
	ld.shared.u32 	%r160, [%r149+11264];
	ld.shared.u32 	%r161, [%r149+12288];
	ld.shared.u32 	%r162, [%r149+13312];
	ld.shared.u32 	%r163, [%r149+14336];
	ld.shared.u32 	%r164, [%r149+15360];
	ld.shared.u32 	%r165, [%r149+16384];
	ld.shared.u32 	%r166, [%r149+17408];
	ld.shared.u32 	%r167, [%r149+18432];
	setp.gt.u64 	%p33, %rd4, %rd8;
	cvta.to.global.u64 	%rd9, %rd3;
	mul.wide.u32 	%rd10, %r2, 4;
	add.s64 	%rd2, %rd9, %rd10;
	@%p33 bra 	$L__BB6_45;
	bra.uni 	$L__BB6_46;
$L__BB6_45:
	ld.shared.u32 	%r644, [%r149];
	xor.b32  	%r645, %r644, -2147483648;
	st.global.u32 	[%rd2], %r645;
$L__BB6_46:
	add.s32 	%r646, %r2, 256;
	cvt.u64.u32 	%rd11, %r646;
	setp.le.u64 	%p34, %rd4, %rd11;
	@%p34 bra 	$L__BB6_48;
	xor.b32  	%r647, %r150, -2147483648;
	st.global.u32 	[%rd2+1024], %r647;
$L__BB6_48:
	add.s32 	%r648, %r2, 512;
	cvt.u64.u32 	%rd12, %r648;
	setp.le.u64 	%p35, %rd4, %rd12;
	@%p35 bra 	$L__BB6_50;
	xor.b32  	%r649, %r151, -2147483648;
	st.global.u32 	[%rd2+2048], %r649;
$L__BB6_50:
	add.s32 	%r650, %r2, 768;
	cvt.u64.u32 	%rd13, %r650;
	setp.le.u64 	%p36, %rd4, %rd13;
	@%p36 bra 	$L__BB6_52;
	xor.b32  	%r651, %r152, -2147483648;
	st.global.u32 	[%rd2+3072], %r651;
$L__BB6_52:
	or.b32  	%r652, %r2, 1024;
	cvt.u64.u32 	%rd14, %r652;
	setp.le.u64 	%p37, %rd4, %rd14;
	@%p37 bra 	$L__BB6_54;
	xor.b32  	%r653, %r153, -2147483648;
	st.global.u32 	[%rd2+4096], %r653;
$L__BB6_54:
	add.s32 	%r654, %r2, 1280;
	cvt.u64.u32 	%rd15, %r654;
	setp.le.u64 	%p38, %rd4, %rd15;
	@%p38 bra 	$L__BB6_56;
	xor.b32  	%r655, %r154, -2147483648;
	st.global.u32 	[%rd2+5120], %r655;
$L__BB6_56:
	add.s32 	%r656, %r2, 1536;
	cvt.u64.u32 	%rd16, %r656;
	setp.le.u64 	%p39, %rd4, %rd16;
	@%p39 bra 	$L__BB6_58;
	xor.b32  	%r657, %r155, -2147483648;
	st.global.u32 	[%rd2+6144], %r657;
$L__BB6_58:
	add.s32 	%r658, %r2, 1792;
	cvt.u64.u32 	%rd17, %r658;
	setp.le.u64 	%p40, %rd4, %rd17;
	@%p40 bra 	$L__BB6_60;
	xor.b32  	%r659, %r156, -2147483648;
	st.global.u32 	[%rd2+7168], %r659;
$L__BB6_60:
	or.b32  	%r660, %r2, 2048;
	cvt.u64.u32 	%rd18, %r660;
	setp.le.u64 	%p41, %rd4, %rd18;
	@%p41 bra 	$L__BB6_62;
	xor.b32  	%r661, %r157, -2147483648;
	st.global.u32 	[%rd2+8192], %r661;
$L__BB6_62:
	add.s32 	%r662, %r2, 2304;
	cvt.u64.u32 	%rd19, %r662;
	setp.le.u64 	%p42, %rd4, %rd19;
	@%p42 bra 	$L__BB6_64;
	xor.b32  	%r663, %r158, -2147483648;
	st.global.u32 	[%rd2+9216], %r663;
$L__BB6_64:
	add.s32 	%r664, %r2, 2560;
	cvt.u64.u32 	%rd20, %r664;
	setp.le.u64 	%p43, %rd4, %rd20;
	@%p43 bra 	$L__BB6_66;
	xor.b32  	%r665, %r159, -2147483648;
	st.global.u32 	[%rd2+10240], %r665;
$L__BB6_66:
	add.s32 	%r666, %r2, 2816;
	cvt.u64.u32 	%rd21, %r666;
	setp.le.u64 	%p44, %rd4, %rd21;
	@%p44 bra 	$L__BB6_68;
	xor.b32  	%r667, %r160, -2147483648;
	st.global.u32 	[%rd2+11264], %r667;
$L__BB6_68:
	or.b32  	%r668, %r2, 3072;
	cvt.u64.u32 	%rd22, %r668;
	setp.le.u64 	%p45, %rd4, %rd22;
	@%p45 bra 	$L__BB6_70;
	xor.b32  	%r669, %r161, -2147483648;
	st.global.u32 	[%rd2+12288], %r669;
$L__BB6_70:
	add.s32 	%r670, %r2, 3328;
	cvt.u64.u32 	%rd23, %r670;
	setp.le.u64 	%p46, %rd4, %rd23;
	@%p46 bra 	$L__BB6_72;
	xor.b32  	%r671, %r162, -2147483648;
	st.global.u32 	[%rd2+13312], %r671;
$L__BB6_72:
	add.s32 	%r672, %r2, 3584;
	cvt.u64.u32 	%rd24, %r672;
	setp.le.u64 	%p47, %rd4, %rd24;
	@%p47 bra 	$L__BB6_74;
	xor.b32  	%r673, %r163, -2147483648;
	st.global.u32 	[%rd2+14336], %r673;
$L__BB6_74:
	add.s32 	%r674, %r2, 3840;
	cvt.u64.u32 	%rd25, %r674;
	setp.le.u64 	%p48, %rd4, %rd25;
	@%p48 bra 	$L__BB6_76;
	xor.b32  	%r675, %r164, -2147483648;
	st.global.u32 	[%rd2+15360], %r675;
$L__BB6_76:
	or.b32  	%r676, %r2, 4096;
	cvt.u64.u32 	%rd26, %r676;
	setp.le.u64 	%p49, %rd4, %rd26;
	@%p49 bra 	$L__BB6_78;
	xor.b32  	%r677, %r165, -2147483648;
	st.global.u32 	[%rd2+16384], %r677;
$L__BB6_78:
	add.s32 	%r678, %r2, 4352;
	cvt.u64.u32 	%rd27, %r678;
	setp.le.u64 	%p50, %rd4, %rd27;
	@%p50 bra 	$L__BB6_80;
	xor.b32  	%r679, %r166, -2147483648;
	st.global.u32 	[%rd2+17408], %r679;
$L__BB6_80:
	add.s32 	%r680, %r2, 4608;
	cvt.u64.u32 	%rd28, %r680;
	setp.le.u64 	%p51, %rd4, %rd28;
	@%p51 bra 	$L__BB6_82;
	xor.b32  	%r681, %r167, -2147483648;
	st.global.u32 	[%rd2+18432], %r681;
$L__BB6_82:
	ret;
$L__BB6_83:
	shl.b32 	%r682, %r130, 2;
	mov.u32 	%r683, _ZZN3cub18CUB_300001_SM_10006detail10radix_sort31DeviceRadixSortSingleTileKernelINS1_5radix10policy_hubIiNS0_8NullTypeEyE10Policy1000ELNS0_9SortOrderE1EiS6_yNS1_21identity_decomposer_tEEEvPKT1_PSB_PKT2_PSF_T3_iiT4_E12temp_storage;
	add.s32 	%r684, %r683, %r682;
	st.shared.u32 	[%r684], %r760;
	shl.b32 	%r685, %r131, 2;
	add.s32 	%r686, %r683, %r685;
	st.shared.u32 	[%r686], %r759;
	shl.b32 	%r687, %r132, 2;
	add.s32 	%r688, %r683, %r687;
	st.shared.u32 	[%r688], %r758;
	shl.b32 	%r689, %r133, 2;
	add.s32 	%r690, %r683, %r689;
	st.shared.u32 	[%r690], %r757;
	shl.b32 	%r691, %r134, 2;
	add.s32 	%r692, %r683, %r691;
	st.shared.u32 	[%r692], %r756;
	shl.b32 	%r693, %r135, 2;
	add.s32 	%r694, %r683, %r693;
	st.shared.u32 	[%r694], %r755;
	shl.b32 	%r695, %r136, 2;
	add.s32 	%r696, %r683, %r695;
	st.shared.u32 	[%r696], %r754;
	shl.b32 	%r697, %r137, 2;
	add.s32 	%r698, %r683, %r697;
	st.shared.u32 	[%r698], %r753;
	shl.b32 	%r699, %r138, 2;
	add.s32 	%r700, %r683, %r699;
	st.shared.u32 	[%r700], %r752;
	shl.b32 	%r701, %r139, 2;
	add.s32 	%r702, %r683, %r701;
	st.shared.u32 	[%r702], %r751;
	shl.b32 	%r703, %r140, 2;
	add.s32 	%r704, %r683, %r703;
	st.shared.u32 	[%r704], %r750;
	shl.b32 	%r705, %r141, 2;
	add.s32 	%r706, %r683, %r705;
	st.shared.u32 	[%r706], %r749;
	shl.b32 	%r707, %r142, 2;
	add.s32 	%r708, %r683, %r707;
	st.shared.u32 	[%r708], %r748;
	shl.b32 	%r709, %r143, 2;
	add.s32 	%r710, %r683, %r709;
	st.shared.u32 	[%r710], %r747;
	shl.b32 	%r711, %r144, 2;
	add.s32 	%r712, %r683, %r711;
	st.shared.u32 	[%r712], %r746;
	shl.b32 	%r713, %r145, 2;
	add.s32 	%r714, %r683, %r713;
	st.shared.u32 	[%r714], %r745;
	shl.b32 	%r715, %r146, 2;
	add.s32 	%r716, %r683, %r715;
	st.shared.u32 	[%r716], %r744;
	shl.b32 	%r717, %r147, 2;
	add.s32 	%r718, %r683, %r717;
	st.shared.u32 	[%r718], %r743;
	shl.b32 	%r719, %r148, 2;
	add.s32 	%r720, %r683, %r719;
	st.shared.u32 	[%r720], %r742;
	bar.sync 	0;
	ld.shared.u32 	%r760, [%r46];
	ld.shared.u32 	%r759, [%r46+4];
	ld.shared.u32 	%r758, [%r46+8];
	ld.shared.u32 	%r757, [%r46+12];
	ld.shared.u32 	%r756, [%r46+16];
	ld.shared.u32 	%r755, [%r46+20];
	ld.shared.u32 	%r754, [%r46+24];
	ld.shared.u32 	%r753, [%r46+28];
	ld.shared.u32 	%r752, [%r46+32];
	ld.shared.u32 	%r751, [%r46+36];
	ld.shared.u32 	%r750, [%r46+40];
	ld.shared.u32 	%r749, [%r46+44];
	ld.shared.u32 	%r748, [%r46+48];
	ld.shared.u32 	%r747, [%r46+52];
	ld.shared.u32 	%r746, [%r46+56];
	ld.shared.u32 	%r745, [%r46+60];
	ld.shared.u32 	%r744, [%r46+64];
	ld.shared.u32 	%r743, [%r46+68];
	ld.shared.u32 	%r742, [%r46+72];
	bar.sync 	0;
	add.s32 	%r741, %r741, 6;
	add.s32 	%r740, %r740, -6;
	bra.uni 	$L__BB6_39;

}
	// .globl	_ZN3cub18CUB_300001_SM_10006detail10radix_sort30DeviceRadixSortHistogramKernelINS1_5radix10policy_hubIiNS0_8NullTypeEyE10Policy1000ELNS0_9SortOrderE1EiyNS1_21identity_decomposer_tEEEvPT2_PKT1_SB_iiT3_
.visible .entry _ZN3cub18CUB_300001_SM_10006detail10radix_sort30DeviceRadixSortHistogramKernelINS1_5radix10policy_hubIiNS0_8NullTypeEyE10Policy1000ELNS0_9SortOrderE1EiyNS1_21identity_decomposer_tEEEvPT2_PKT1_SB_iiT3_(
	.param .u64 .ptr .align 1 _ZN3cub18CUB_300001_SM_10006detail10radix_sort30DeviceRadixSortHistogramKernelINS1_5radix10policy_hubIiNS0_8NullTypeEyE10Policy1000ELNS0_9SortOrderE1EiyNS1_21identity_decomposer_tEEEvPT2_PKT1_SB_iiT3__param_0,
	.param .u64 .ptr .align 1 _ZN3cub18CUB_300001_SM_10006detail10radix_sort30DeviceRadixSortHistogramKernelINS1_5radix10policy_hubIiNS0_8NullTypeEyE10Policy1000ELNS0_9SortOrderE1EiyNS1_21identity_decomposer_tEEEvPT2_PKT1_SB_iiT3__param_1,
	.param .u64 _ZN3cub18CUB_300001_SM_10006detail10radix_sort30DeviceRadixSortHistogramKernelINS1_5radix10policy_hubIiNS0_8NullTypeEyE10Policy1000ELNS0_9SortOrderE1EiyNS1_21identity_decomposer_tEEEvPT2_PKT1_SB_iiT3__param_2,
	.param .u32 _ZN3cub18CUB_300001_SM_10006detail10radix_sort30DeviceRadixSortHistogramKernelINS1_5radix10policy_hubIiNS0_8NullTypeEyE10Policy1000ELNS0_9SortOrderE1EiyNS1_21identity_decomposer_tEEEvPT2_PKT1_SB_iiT3__param_3,
	.param .u32 _ZN3cub18CUB_300001_SM_10006detail10radix_sort30DeviceRadixSortHistogramKernelINS1_5radix10policy_hubIiNS0_8NullTypeEyE10Policy1000ELNS0_9SortOrderE1EiyNS1_21identity_decomposer_tEEEvPT2_PKT1_SB_iiT3__param_4,
	.param .align 1 .b8 _ZN3cub18CUB_300001_SM_10006detail10radix_sort30DeviceRadixSortHistogramKernelINS1_5radix10policy_hubIiNS0_8NullTypeEyE10Policy1000ELNS0_9SortOrderE1EiyNS1_21identity_decomposer_tEEEvPT2_PKT1_SB_iiT3__param_5[1]
)
.maxntid 128
{
	.reg .pred 	%p<91>;
	.reg .b32 	%r<486>;
	.reg .b64 	%rd<137>;
	// demoted variable
	.shared .align 4 .b8 _ZZN3cub18CUB_300001_SM_10006detail10radix_sort30DeviceRadixSortHistogramKernelINS1_5radix10policy_hubIiNS0_8NullTypeEyE10Policy1000ELNS0_9SortOrderE1EiyNS1_21identity_decomposer_tEEEvPT2_PKT1_SB_iiT3_E12temp_storage[4096];
	ld.param.u64 	%rd18, [_ZN3cub18CUB_300001_SM_10006detail10radix_sort30DeviceRadixSortHistogramKernelINS1_5radix10policy_hubIiNS0_8NullTypeEyE10Policy1000ELNS0_9SortOrderE1EiyNS1_21identity_decomposer_tEEEvPT2_PKT1_SB_iiT3__param_0];
	ld.param.u64 	%rd19, [_ZN3cub18CUB_300001_SM_10006detail10radix_sort30DeviceRadixSortHistogramKernelINS1_5radix10policy_hubIiNS0_8NullTypeEyE10Policy1000ELNS0_9SortOrderE1EiyNS1_21identity_decomposer_tEEEvPT2_PKT1_SB_iiT3__param_1];
	ld.param.u64 	%rd17, [_ZN3cub18CUB_300001_SM_10006detail10radix_sort30DeviceRadixSortHistogramKernelINS1_5radix10policy_hubIiNS0_8NullTypeEyE10Policy1000ELNS0_9SortOrderE1EiyNS1_21identity_decomposer_tEEEvPT2_PKT1_SB_iiT3__param_2];
	ld.param.u32 	%r174, [_ZN3cub18CUB_300001_SM_10006detail10radix_sort30DeviceRadixSortHistogramKernelINS1_5radix10policy_hubIiNS0_8NullTypeEyE10Policy1000ELNS0_9SortOrderE1EiyNS1_21identity_decomposer_tEEEvPT2_PKT1_SB_iiT3__param_3];
	ld.param.u32 	%r175, [_ZN3cub18CUB_300001_SM_10006detail10radix_sort30DeviceRadixSortHistogramKernelINS1_5radix10policy_hubIiNS0_8NullTypeEyE10Policy1000ELNS0_9SortOrderE1EiyNS1_21identity_decomposer_tEEEvPT2_PKT1_SB_iiT3__param_4];
	cvta.to.global.u64 	%rd1, %rd19;
	cvta.to.global.u64 	%rd2, %rd18;
	setp.eq.s64 	%p2, %rd17, 0;
	@%p2 bra 	$L__BB7_153;
	sub.s32 	%r176, %r175, %r174;
	add.s32 	%r177, %r176, 7;
	shr.s32 	%r178, %r177, 31;
	shr.u32 	%r179, %r178, 29;
	add.s32 	%r180, %r177, %r179;
	shr.s32 	%r181, %r180, 3;
	mov.u32 	%r182, %tid.x;
	setp.gt.u32 	%p3, %r182, 255;
	setp.lt.s32 	%p4, %r177, 8;
	mov.u32 	%r183, %ctaid.x;
	shl.b32 	%r184, %r183, 11;
	cvt.u64.u32 	%rd3, %r184;
	mov.u32 	%r185, %nctaid.x;
	shl.b32 	%r186, %r185, 11;
	cvt.u64.u32 	%rd4, %r186;
	add.s32 	%r1, %r181, -1;
	and.b32  	%r2, %r181, 15;
	and.b32  	%r3, %r181, 7;
	add.s32 	%r4, %r3, -1;
	and.b32  	%r5, %r181, 3;
	or.pred  	%p1, %p3, %p4;
	shl.b32 	%r187, %r182, 2;
	mov.u32 	%r188, _ZZN3cub18CUB_300001_SM_10006detail10radix_sort30DeviceRadixSortHistogramKernelINS1_5radix10policy_hubIiNS0_8NullTypeEyE10Policy1000ELNS0_9SortOrderE1EiyNS1_21identity_decomposer_tEEEvPT2_PKT1_SB_iiT3_E12temp_storage;
	add.s32 	%r6, %r188, %r187;
	and.b32  	%r7, %r181, 268435440;
	cvt.u64.u32 	%rd5, %r182;
	add.s32 	%r8, %r182, 128;
	add.s32 	%r9, %r182, 256;
	add.s32 	%r10, %r182, 384;
	add.s32 	%r11, %r182, 512;
	add.s32 	%r12, %r182, 640;
	add.s32 	%r13, %r182, 768;
	or.b32  	%r14, %r182, 1024;
	add.s32 	%r15, %r182, 1920;
	and.b32  	%r16, %r181, 268435448;
	and.b32  	%r17, %r181, 1;
	neg.s32 	%r18, %r7;
	add.s32 	%r19, %r6, 8192;
	add.s64 	%rd21, %rd17, -1;
	shr.u64 	%rd22, %rd21, 30;
	add.s64 	%rd23, %rd22, 1;
	min.u64 	%rd6, %rd23, %rd17;
	mov.b64 	%rd135, 0;
$L__BB7_2:
	@%p1 bra 	$L__BB7_30;
	setp.lt.u32 	%p5, %r1, 15;
	mov.b32 	%r439, 0;
	@%p5 bra 	$L__BB7_6;
	mov.u32 	%r436, %r19;
	mov.u32 	%r437, %r18;
$L__BB7_5:
	.pragma "nounroll";
	mov.b32 	%r190, 0;
	st.shared.u32 	[%r436+-8192], %r190;
	st.shared.u32 	[%r436+-7168], %r190;
	st.shared.u32 	[%r436+-6144], %r190;
	st.shared.u32 	[%r436+-5120], %r190;
	st.shared.u32 	[%r436+-4096], %r190;
	st.shared.u32 	[%r436+-3072], %r190;
	st.shared.u32 	[%r436+-2048], %r190;
	st.shared.u32 	[%r436+-1024], %r190;
	st.shared.u32 	[%r436], %r190;
	st.shared.u32 	[%r436+1024], %r190;
	st.shared.u32 	[%r436+2048], %r190;
	st.shared.u32 	[%r436+3072], %r190;
	st.shared.u32 	[%r436+4096], %r190;
	st.shared.u32 	[%r436+5120], %r190;
	st.shared.u32 	[%r436+6144], %r190;
	st.shared.u32 	[%r436+7168], %r190;
	add.s32 	%r437, %r437, 16;
	add.s32 	%r436, %r436, 16384;
	setp.ne.s32 	%p6, %r437, 0;
	mov.u32 	%r439, %r7;
	@%p6 bra 	$L__BB7_5;
$L__BB7_6:
	add.s32 	%r25, %r2, -1;
	setp.eq.s32 	%p7, %r2, 0;
	@%p7 bra 	$L__BB7_16;
	setp.lt.u32 	%p8, %r25, 7;
	@%p8 bra 	$L__BB7_9;
	shl.b32 	%r191, %r439, 10;
	add.s32 	%r192, %r6, %r191;
	mov.b32 	%r193, 0;
	st.shared.u32 	[%r192], %r193;
	st.shared.u32 	[%r192+1024], %r193;
	st.shared.u32 	[%r192+2048], %r193;
	st.shared.u32 	[%r192+3072], %r193;
	st.shared.u32 	[%r192+4096], %r193;
	st.shared.u32 	[%r192+5120], %r193;
	st.shared.u32 	[%r192+6144], %r193;
	st.shared.u32 	[%r192+7168], %r193;
	add.s32 	%r439, %r439, 8;
$L__BB7_9:
	setp.eq.s32 	%p9, %r3, 0;
	@%p9 bra 	$L__BB7_16;
	setp.lt.u32 	%p10, %r4, 3;
	@%p10 bra 	$L__BB7_12;
	shl.b32 	%r194, %r439, 10;
	add.s32 	%r195, %r6, %r194;
	mov.b32 	%r196, 0;
	st.shared.u32 	[%r195], %r196;
	st.shared.u32 	[%r195+1024], %r196;
	st.shared.u32 	[%r195+2048], %r196;
	st.shared.u32 	[%r195+3072], %r196;
	add.s32 	%r439, %r439, 4;
$L__BB7_12:
	setp.eq.s32 	%p11, %r5, 0;
	@%p11 bra 	$L__BB7_16;
	setp.eq.s32 	%p12, %r5, 1;
	shl.b32 	%r197, %r439, 10;
	add.s32 	%r30, %r6, %r197;
	mov.b32 	%r198, 0;
	st.shared.u32 	[%r30], %r198;
	@%p12 bra 	$L__BB7_16;
	setp.eq.s32 	%p13, %r5, 2;
	mov.b32 	%r199, 0;
	st.shared.u32 	[%r30+1024], %r199;
	@%p13 bra 	$L__BB7_16;
	mov.b32 	%r200, 0;
	st.shared.u32 	[%r30+2048], %r200;
$L__BB7_16:
	cvt.u32.u64 	%r201, %rd5;
	setp.gt.u32 	%p14, %r201, 127;
	@%p14 bra 	$L__BB7_30;
	setp.lt.u32 	%p15, %r1, 15;
	mov.b32 	%r443, 0;
	@%p15 bra 	$L__BB7_20;
	mov.b32 	%r441, 0;
$L__BB7_19:
	.pragma "nounroll";
	shl.b32 	%r204, %r441, 10;
	add.s32 	%r205, %r6, %r204;
	mov.b32 	%r206, 0;
	st.shared.u32 	[%r205+512], %r206;
	st.shared.u32 	[%r205+1536], %r206;
	st.shared.u32 	[%r205+2560], %r206;
	st.shared.u32 	[%r205+3584], %r206;
	st.shared.u32 	[%r205+4608], %r206;
	st.shared.u32 	[%r205+5632], %r206;
	st.shared.u32 	[%r205+6656], %r206;
	st.shared.u32 	[%r205+7680], %r206;
	st.shared.u32 	[%r205+8704], %r206;
	st.shared.u32 	[%r205+9728], %r206;
	st.shared.u32 	[%r205+10752], %r206;
	st.shared.u32 	[%r205+11776], %r206;
	st.shared.u32 	[%r205+12800], %r206;
	st.shared.u32 	[%r205+13824], %r206;
	st.shared.u32 	[%r205+14848], %r206;
	st.shared.u32 	[%r205+15872], %r206;
	add.s32 	%r441, %r441, 16;
	setp.ne.s32 	%p16, %r441, %r7;
	mov.u32 	%r443, %r7;
	@%p16 bra 	$L__BB7_19;
$L__BB7_20:
	setp.eq.s32 	%p17, %r2, 0;
	@%p17 bra 	$L__BB7_30;
	setp.lt.u32 	%p18, %r25, 7;
	@%p18 bra 	$L__BB7_23;
	shl.b32 	%r207, %r443, 10;
	add.s32 	%r208, %r6, %r207;
	mov.b32 	%r209, 0;
	st.shared.u32 	[%r208+512], %r209;
	st.shared.u32 	[%r208+1536], %r209;
	st.shared.u32 	[%r208+2560], %r209;
	st.shared.u32 	[%r208+3584], %r209;
	st.shared.u32 	[%r208+4608], %r209;
	st.shared.u32 	[%r208+5632], %r209;
	st.shared.u32 	[%r208+6656], %r209;
	st.shared.u32 	[%r208+7680], %r209;
	add.s32 	%r443, %r443, 8;
$L__BB7_23:
	setp.eq.s32 	%p19, %r3, 0;
	@%p19 bra 	$L__BB7_30;
	setp.lt.u32 	%p20, %r4, 3;
	@%p20 bra 	$L__BB7_26;
	shl.b32 	%r210, %r443, 10;
	add.s32 	%r211, %r6, %r210;
	mov.b32 	%r212, 0;
	st.shared.u32 	[%r211+512], %r212;
	st.shared.u32 	[%r211+1536], %r212;
	st.shared.u32 	[%r211+2560], %r212;
	st.shared.u32 	[%r211+3584], %r212;
	add.s32 	%r443, %r443, 4;
$L__BB7_26:
	setp.eq.s32 	%p21, %r5, 0;
	@%p21 bra 	$L__BB7_30;
	setp.eq.s32 	%p22, %r5, 1;
	shl.b32 	%r213, %r443, 10;
	add.s32 	%r38, %r6, %r213;
	mov.b32 	%r214, 0;
	st.shared.u32 	[%r38+512], %r214;
	@%p22 bra 	$L__BB7_30;
	setp.eq.s32 	%p23, %r5, 2;
	mov.b32 	%r215, 0;
	st.shared.u32 	[%r38+1536], %r215;
	@%p23 bra 	$L__BB7_30;
	mov.b32 	%r216, 0;
	st.shared.u32 	[%r38+2560], %r216;
$L__BB7_30:
	bar.sync 	0;
	bar.sync 	0;
	shl.b64 	%rd8, %rd135, 30;
	sub.s64 	%rd24, %rd17, %rd8;
	min.u64 	%rd9, %rd24, 1073741824;
	setp.le.u64 	%p24, %rd9, %rd3;
	@%p24 bra 	$L__BB7_70;
	mov.u64 	%rd136, %rd3;
$L__BB7_32:
	add.s64 	%rd11, %rd136, %rd8;
	sub.s64 	%rd12, %rd17, %rd11;
	setp.lt.u64 	%p25, %rd12, 2048;
	@%p25 bra 	$L__BB7_34;
	add.s64 	%rd27, %rd11, %rd5;
	shl.b64 	%rd28, %rd27, 2;
	add.s64 	%rd29, %rd1, %rd28;
	ld.global.u32 	%r475, [%rd29];
	ld.global.u32 	%r474, [%rd29+512];
	ld.global.u32 	%r473, [%rd29+1024];
	ld.global.u32 	%r472, [%rd29+1536];
	ld.global.u32 	%r471, [%rd29+2048];
	ld.global.u32 	%r470, [%rd29+2560];
	ld.global.u32 	%r469, [%rd29+3072];
	ld.global.u32 	%r468, [%rd29+3584];
	ld.global.u32 	%r467, [%rd29+4096];
	ld.global.u32 	%r466, [%rd29+4608];
	ld.global.u32 	%r465, [%rd29+5120];
	ld.global.u32 	%r464, [%rd29+5632];
	ld.global.u32 	%r463, [%rd29+6144];
	ld.global.u32 	%r462, [%rd29+6656];
	ld.global.u32 	%r461, [%rd29+7168];
	ld.global.u32 	%r460, [%rd29+7680];
	bra.uni 	$L__BB7_66;
$L__BB7_34:
	cvt.u32.u64 	%r218, %rd5;
	cvt.u32.u64 	%r55, %rd12;
	setp.ge.s32 	%p26, %r218, %r55;
	add.s64 	%rd25, %rd11, %rd5;
	shl.b64 	%rd26, %rd25, 2;
	add.s64 	%rd13, %rd1, %rd26;
	mov.b32 	%r475, -2147483648;
	@%p26 bra 	$L__BB7_36;
	ld.global.u32 	%r475, [%rd13];
$L__BB7_36:
	setp.ge.s32 	%p27, %r8, %r55;
	mov.b32 	%r474, -2147483648;
	@%p27 bra 	$L__BB7_38;
	ld.global.u32 	%r474, [%rd13+512];
$L__BB7_38:
	setp.ge.s32 	%p28, %r9, %r55;
	mov.b32 	%r473, -2147483648;
	@%p28 bra 	$L__BB7_40;
	ld.global.u32 	%r473, [%rd13+1024];
$L__BB7_40:
	setp.ge.s32 	%p29, %r10, %r55;
	mov.b32 	%r472, -2147483648;
	@%p29 bra 	$L__BB7_42;
	ld.global.u32 	%r472, [%rd13+1536];
$L__BB7_42:
	setp.ge.s32 	%p30, %r11, %r55;
	mov.b32 	%r471, -2147483648;
	@%p30 bra 	$L__BB7_44;
	ld.global.u32 	%r471, [%rd13+2048];
$L__BB7_44:
	setp.ge.s32 	%p31, %r12, %r55;
	mov.b32 	%r470, -2147483648;
	@%p31 bra 	$L__BB7_46;
	ld.global.u32 	%r470, [%rd13+2560];
$L__BB7_46:
	setp.ge.s32 	%p32, %r13, %r55;
	mov.b32 	%r469, -2147483648;
	@%p32 bra 	$L__BB7_48;
	ld.global.u32 	%r469, [%rd13+3072];
$L__BB7_48:
	mov.u32 	%r226, %tid.x;
	add.s32 	%r227, %r226, 896;
	setp.ge.s32 	%p33, %r227, %r55;
	mov.b32 	%r468, -2147483648;
	@%p33 bra 	$L__BB7_50;
	ld.global.u32 	%r468, [%rd13+3584];
$L__BB7_50:
	setp.ge.s32 	%p34, %r14, %r55;
	mov.b32 	%r467, -2147483648;
	@%p34 bra 	$L__BB7_52;
	ld.global.u32 	%r467, [%rd13+4096];
$L__BB7_52:
	add.s32 	%r231, %r226, 1152;
	setp.ge.s32 	%p35, %r231, %r55;
	mov.b32 	%r466, -2147483648;
	@%p35 bra 	$L__BB7_54;
	ld.global.u32 	%r466, [%rd13+4608];
$L__BB7_54:
	add.s32 	%r234, %r226, 1280;
	setp.ge.s32 	%p36, %r234, %r55;
	mov.b32 	%r465, -2147483648;
	@%p36 bra 	$L__BB7_56;
	ld.global.u32 	%r465, [%rd13+5120];
$L__BB7_56:
	add.s32 	%r237, %r226, 1408;
	setp.ge.s32 	%p37, %r237, %r55;
	mov.b32 	%r464, -2147483648;
	@%p37 bra 	$L__BB7_58;
	ld.global.u32 	%r464, [%rd13+5632];
$L__BB7_58:
	add.s32 	%r240, %r226, 1536;
	setp.ge.s32 	%p38, %r240, %r55;
	mov.b32 	%r463, -2147483648;
	@%p38 bra 	$L__BB7_60;
	ld.global.u32 	%r463, [%rd13+6144];
$L__BB7_60:
	add.s32 	%r243, %r226, 1664;
	setp.ge.s32 	%p39, %r243, %r55;
	mov.b32 	%r462, -2147483648;
	@%p39 bra 	$L__BB7_62;
	ld.global.u32 	%r462, [%rd13+6656];
$L__BB7_62:
	add.s32 	%r246, %r226, 1792;
	setp.ge.s32 	%p40, %r246, %r55;
	mov.b32 	%r461, -2147483648;
	@%p40 bra 	$L__BB7_64;
	ld.global.u32 	%r461, [%rd13+7168];
$L__BB7_64:
	setp.ge.s32 	%p41, %r15, %r55;
	mov.b32 	%r460, -2147483648;
	@%p41 bra 	$L__BB7_66;
	ld.global.u32 	%r460, [%rd13+7680];
$L__BB7_66:
	setp.le.s32 	%p42, %r175, %r174;
	@%p42 bra 	$L__BB7_69;
	xor.b32  	%r103, %r460, 2147483647;
	xor.b32  	%r104, %r461, 2147483647;
	xor.b32  	%r105, %r462, 2147483647;
	xor.b32  	%r106, %r463, 2147483647;
	xor.b32  	%r107, %r464, 2147483647;
	xor.b32  	%r108, %r465, 2147483647;
	xor.b32  	%r109, %r466, 2147483647;
	xor.b32  	%r110, %r467, 2147483647;
	xor.b32  	%r111, %r468, 2147483647;
	xor.b32  	%r112, %r469, 2147483647;
	xor.b32  	%r113, %r470, 2147483647;
	xor.b32  	%r114, %r471, 2147483647;
	xor.b32  	%r115, %r472, 2147483647;
	xor.b32  	%r116, %r473, 2147483647;
	xor.b32  	%r117, %r474, 2147483647;
	xor.b32  	%r118, %r475, 2147483647;
	mov.b32 	%r476, 0;
	mov.u32 	%r477, %r174;
$L__BB7_68:
	sub.s32 	%r249, %r175, %r477;
	shl.b32 	%r250, %r476, 10;
	mov.u32 	%r251, _ZZN3cub18CUB_300001_SM_10006detail10radix_sort30DeviceRadixSortHistogramKernelINS1_5radix10policy_hubIiNS0_8NullTypeEyE10Policy1000ELNS0_9SortOrderE1EiyNS1_21identity_decomposer_tEEEvPT2_PKT1_SB_iiT3_E12temp_storage;
	add.s32 	%r252, %r251, %r250;
	min.s32 	%r253, %r249, 8;
	mov.b32 	%r254, -1;
	shl.b32 	%r255, %r254, %r253;
	not.b32 	%r256, %r255;
	shr.u32 	%r257, %r118, %r477;
	and.b32  	%r258, %r257, %r256;
	shl.b32 	%r259, %r258, 2;
	add.s32 	%r260, %r252, %r259;
	atom.shared.add.u32 	%r261, [%r260], 1;
	shr.u32 	%r262, %r117, %r477;
	and.b32  	%r263, %r262, %r256;
	shl.b32 	%r264, %r263, 2;
	add.s32 	%r265, %r252, %r264;
	atom.shared.add.u32 	%r266, [%r265], 1;
	shr.u32 	%r267, %r116, %r477;
	and.b32  	%r268, %r267, %r256;
	shl.b32 	%r269, %r268, 2;
	add.s32 	%r270, %r252, %r269;
	atom.shared.add.u32 	%r271, [%r270], 1;
	shr.u32 	%r272, %r115, %r477;
	and.b32  	%r273, %r272, %r256;
	shl.b32 	%r274, %r273, 2;
	add.s32 	%r275, %r252, %r274;
	atom.shared.add.u32 	%r276, [%r275], 1;
	shr.u32 	%r277, %r114, %r477;
	and.b32  	%r278, %r277, %r256;
	shl.b32 	%r279, %r278, 2;
	add.s32 	%r280, %r252, %r279;
	atom.shared.add.u32 	%r281, [%r280], 1;
	shr.u32 	%r282, %r113, %r477;
	and.b32  	%r283, %r282, %r256;
	shl.b32 	%r284, %r283, 2;
	add.s32 	%r285, %r252, %r284;
	atom.shared.add.u32 	%r286, [%r285], 1;
	shr.u32 	%r287, %r112, %r477;
	and.b32  	%r288, %r287, %r256;
	shl.b32 	%r289, %r288, 2;
	add.s32 	%r290, %r252, %r289;
	atom.shared.add.u32 	%r291, [%r290], 1;
	shr.u32 	%r292, %r111, %r477;
	and.b32  	%r293, %r292, %r256;
	shl.b32 	%r294, %r293, 2;
	add.s32 	%r295, %r252, %r294;
	atom.shared.add.u32 	%r296, [%r295], 1;
	shr.u32 	%r297, %r110, %r477;
	and.b32  	%r298, %r297, %r256;
	shl.b32 	%r299, %r298, 2;
	add.s32 	%r300, %r252, %r299;
	atom.shared.add.u32 	%r301, [%r300], 1;
	shr.u32 	%r302, %r109, %r477;
	and.b32  	%r303, %r302, %r256;
	shl.b32 	%r304, %r303, 2;
	add.s32 	%r305, %r252, %r304;
	atom.shared.add.u32 	%r306, [%r305], 1;
	shr.u32 	%r307, %r108, %r477;
	and.b32  	%r308, %r307, %r256;
	shl.b32 	%r309, %r308, 2;
	add.s32 	%r310, %r252, %r309;
	atom.shared.add.u32 	%r311, [%r310], 1;
	shr.u32 	%r312, %r107, %r477;
	and.b32  	%r313, %r312, %r256;
	shl.b32 	%r314, %r313, 2;
	add.s32 	%r315, %r252, %r314;
	atom.shared.add.u32 	%r316, [%r315], 1;
	shr.u32 	%r317, %r106, %r477;
	and.b32  	%r318, %r317, %r256;
	shl.b32 	%r319, %r318, 2;
	add.s32 	%r320, %r252, %r319;
	atom.shared.add.u32 	%r321, [%r320], 1;
	shr.u32 	%r322, %r105, %r477;
	and.b32  	%r323, %r322, %r256;
	shl.b32 	%r324, %r323, 2;
	add.s32 	%r325, %r252, %r324;
	atom.shared.add.u32 	%r326, [%r325], 1;
	shr.u32 	%r327, %r104, %r477;
	and.b32  	%r328, %r327, %r256;
	shl.b32 	%r329, %r328, 2;
	add.s32 	%r330, %r252, %r329;
	atom.shared.add.u32 	%r331, [%r330], 1;
	shr.u32 	%r332, %r103, %r477;
	and.b32  	%r333, %r332, %r256;
	shl.b32 	%r334, %r333, 2;
	add.s32 	%r335, %r252, %r334;
	atom.shared.add.u32 	%r336, [%r335], 1;
	add.s32 	%r477, %r477, 8;
	add.s32 	%r476, %r476, 1;
	setp.lt.s32 	%p43, %r477, %r175;
	@%p43 bra 	$L__BB7_68;
$L__BB7_69:
	add.s64 	%rd136, %rd136, %rd4;
	setp.lt.u64 	%p44, %rd136, %rd9;
	@%p44 bra 	$L__BB7_32;
$L__BB7_70:
	bar.sync 	0;
	@%p1 bra 	$L__BB7_152;
	setp.lt.u32 	%p45, %r1, 7;
	mov.b32 	%r480, 0;
	@%p45 bra 	$L__BB7_90;
	mov.b32 	%r478, 0;
$L__BB7_73:
	.pragma "nounroll";
	shl.b32 	%r339, %r478, 10;
	add.s32 	%r124, %r6, %r339;
	ld.shared.u32 	%r125, [%r124];
	setp.eq.s32 	%p46, %r125, 0;
	@%p46 bra 	$L__BB7_75;
	cvt.u32.u64 	%r340, %rd5;
	shl.b32 	%r341, %r478, 8;
	add.s32 	%r342, %r341, %r340;
	mul.wide.u32 	%rd30, %r342, 8;
	add.s64 	%rd31, %rd2, %rd30;
	cvt.u64.u32 	%rd32, %r125;
	atom.global.add.u64 	%rd33, [%rd31], %rd32;
$L__BB7_75:
	ld.shared.u32 	%r126, [%r124+1024];
	setp.eq.s32 	%p47, %r126, 0;
	@%p47 bra 	$L__BB7_77;
	cvt.u32.u64 	%r343, %rd5;
	shl.b32 	%r344, %r478, 8;
	add.s32 	%r345, %r344, %r343;
	add.s32 	%r346, %r345, 256;
	mul.wide.u32 	%rd34, %r346, 8;
	add.s64 	%rd35, %rd2, %rd34;
	cvt.u64.u32 	%rd36, %r126;
	atom.global.add.u64 	%rd37, [%rd35], %rd36;
$L__BB7_77:
	ld.shared.u32 	%r127, [%r124+2048];
	setp.eq.s32 	%p48, %r127, 0;
	@%p48 bra 	$L__BB7_79;
	cvt.u32.u64 	%r347, %rd5;
	shl.b32 	%r348, %r478, 8;
	add.s32 	%r349, %r348, %r347;
	add.s32 	%r350, %r349, 512;
	mul.wide.u32 	%rd38, %r350, 8;
	add.s64 	%rd39, %rd2, %rd38;
	cvt.u64.u32 	%rd40, %r127;
	atom.global.add.u64 	%rd41, [%rd39], %rd40;
$L__BB7_79:
	ld.shared.u32 	%r128, [%r124+3072];
	setp.eq.s32 	%p49, %r128, 0;
	@%p49 bra 	$L__BB7_81;
	cvt.u32.u64 	%r351, %rd5;
	shl.b32 	%r352, %r478, 8;
	add.s32 	%r353, %r352, %r351;
	add.s32 	%r354, %r353, 768;
	mul.wide.u32 	%rd42, %r354, 8;
	add.s64 	%rd43, %rd2, %rd42;
	cvt.u64.u32 	%rd44, %r128;
	atom.global.add.u64 	%rd45, [%rd43], %rd44;
$L__BB7_81:
	ld.shared.u32 	%r129, [%r124+4096];
	setp.eq.s32 	%p50, %r129, 0;
	@%p50 bra 	$L__BB7_83;
	cvt.u32.u64 	%r355, %rd5;
	shl.b32 	%r356, %r478, 8;
	add.s32 	%r357, %r356, %r355;
	add.s32 	%r358, %r357, 1024;
	mul.wide.u32 	%rd46, %r358, 8;
	add.s64 	%rd47, %rd2, %rd46;
	cvt.u64.u32 	%rd48, %r129;
	atom.global.add.u64 	%rd49, [%rd47], %rd48;
$L__BB7_83:
	ld.shared.u32 	%r130, [%r124+5120];
	setp.eq.s32 	%p51, %r130, 0;
	@%p51 bra 	$L__BB7_85;
	cvt.u32.u64 	%r359, %rd5;
	shl.b32 	%r360, %r478, 8;
	add.s32 	%r361, %r360, %r359;
	add.s32 	%r362, %r361, 1280;
	mul.wide.u32 	%rd50, %r362, 8;
	add.s64 	%rd51, %rd2, %rd50;
	cvt.u64.u32 	%rd52, %r130;
	atom.global.add.u64 	%rd53, [%rd51], %rd52;
$L__BB7_85:
	ld.shared.u32 	%r131, [%r124+6144];
	setp.eq.s32 	%p52, %r131, 0;
	@%p52 bra 	$L__BB7_87;
	cvt.u32.u64 	%r363, %rd5;
	shl.b32 	%r364, %r478, 8;
	add.s32 	%r365, %r364, %r363;
	add.s32 	%r366, %r365, 1536;
	mul.wide.u32 	%rd54, %r366, 8;
	add.s64 	%rd55, %rd2, %rd54;
	cvt.u64.u32 	%rd56, %r131;
	atom.global.add.u64 	%rd57, [%rd55], %rd56;
$L__BB7_87:
	ld.shared.u32 	%r132, [%r124+7168];
	setp.eq.s32 	%p53, %r132, 0;
	@%p53 bra 	$L__BB7_89;
	cvt.u32.u64 	%r367, %rd5;
	shl.b32 	%r368, %r478, 8;
	add.s32 	%r369, %r368, %r367;
	add.s32 	%r370, %r369, 1792;
	mul.wide.u32 	%rd58, %r370, 8;
	add.s64 	%rd59, %rd2, %rd58;
	cvt.u64.u32 	%rd60, %r132;
	atom.global.add.u64 	%rd61, [%rd59], %rd60;
$L__BB7_89:
	add.s32 	%r478, %r478, 8;
	setp.ne.s32 	%p54, %r478, %r16;
	mov.u32 	%r480, %r16;
	@%p54 bra 	$L__BB7_73;
$L__BB7_90:
	add.s32 	%r135, %r5, -1;
	setp.eq.s32 	%p55, %r3, 0;
	@%p55 bra 	$L__BB7_111;
	setp.lt.u32 	%p56, %r4, 3;
	@%p56 bra 	$L__BB7_101;
	shl.b32 	%r371, %r480, 10;
	add.s32 	%r136, %r6, %r371;
	ld.shared.u32 	%r137, [%r136];
	setp.eq.s32 	%p57, %r137, 0;
	@%p57 bra 	$L__BB7_94;
	cvt.u32.u64 	%r372, %rd5;
	shl.b32 	%r373, %r480, 8;
	add.s32 	%r374, %r373, %r372;
	mul.wide.u32 	%rd62, %r374, 8;
	add.s64 	%rd63, %rd2, %rd62;
	cvt.u64.u32 	%rd64, %r137;
	atom.global.add.u64 	%rd65, [%rd63], %rd64;
$L__BB7_94:
	ld.shared.u32 	%r138, [%r136+1024];
	setp.eq.s32 	%p58, %r138, 0;
	@%p58 bra 	$L__BB7_96;
	cvt.u32.u64 	%r375, %rd5;
	shl.b32 	%r376, %r480, 8;
	add.s32 	%r377, %r376, %r375;
	add.s32 	%r378, %r377, 256;
	mul.wide.u32 	%rd66, %r378, 8;
	add.s64 	%rd67, %rd2, %rd66;
	cvt.u64.u32 	%rd68, %r138;
	atom.global.add.u64 	%rd69, [%rd67], %rd68;
$L__BB7_96:
	ld.shared.u32 	%r139, [%r136+2048];
	setp.eq.s32 	%p59, %r139, 0;
	@%p59 bra 	$L__BB7_98;
	cvt.u32.u64 	%r379, %rd5;
	shl.b32 	%r380, %r480, 8;
	add.s32 	%r381, %r380, %r379;
	add.s32 	%r382, %r381, 512;
	mul.wide.u32 	%rd70, %r382, 8;
	add.s64 	%rd71, %rd2, %rd70;
	cvt.u64.u32 	%rd72, %r139;
	atom.global.add.u64 	%rd73, [%rd71], %rd72;
$L__BB7_98:
	ld.shared.u32 	%r140, [%r136+3072];
	setp.eq.s32 	%p60, %r140, 0;
	@%p60 bra 	$L__BB7_100;
	cvt.u32.u64 	%r383, %rd5;
	shl.b32 	%r384, %r480, 8;
	add.s32 	%r385, %r384, %r383;
	add.s32 	%r386, %r385, 768;
	mul.wide.u32 	%rd74, %r386, 8;
	add.s64 	%rd75, %rd2, %rd74;
	cvt.u64.u32 	%rd76, %r140;
	atom.global.add.u64 	%rd77, [%rd75], %rd76;
$L__BB7_100:
	add.s32 	%r480, %r480, 4;
$L__BB7_101:
	setp.eq.s32 	%p61, %r5, 0;
	@%p61 bra 	$L__BB7_111;
	setp.eq.s32 	%p62, %r135, 0;
	@%p62 bra 	$L__BB7_108;
	shl.b32 	%r387, %r480, 10;
	add.s32 	%r143, %r6, %r387;
	ld.shared.u32 	%r144, [%r143];
	setp.eq.s32 	%p63, %r144, 0;
	@%p63 bra 	$L__BB7_105;
	cvt.u32.u64 	%r388, %rd5;
	shl.b32 	%r389, %r480, 8;
	add.s32 	%r390, %r389, %r388;
	mul.wide.u32 	%rd78, %r390, 8;
	add.s64 	%rd79, %rd2, %rd78;
	cvt.u64.u32 	%rd80, %r144;
	atom.global.add.u64 	%rd81, [%rd79], %rd80;
$L__BB7_105:
	ld.shared.u32 	%r145, [%r143+1024];
	setp.eq.s32 	%p64, %r145, 0;
	@%p64 bra 	$L__BB7_107;
	cvt.u32.u64 	%r391, %rd5;
	shl.b32 	%r392, %r480, 8;
	add.s32 	%r393, %r392, %r391;
	add.s32 	%r394, %r393, 256;
	mul.wide.u32 	%rd82, %r394, 8;
	add.s64 	%rd83, %rd2, %rd82;
	cvt.u64.u32 	%rd84, %r145;
	atom.global.add.u64 	%rd85, [%rd83], %rd84;
$L__BB7_107:
	add.s32 	%r480, %r480, 2;
$L__BB7_108:
	setp.eq.s32 	%p65, %r17, 0;
	@%p65 bra 	$L__BB7_111;
	shl.b32 	%r395, %r480, 10;
	add.s32 	%r396, %r6, %r395;
	ld.shared.u32 	%r148, [%r396];
	setp.eq.s32 	%p66, %r148, 0;
	@%p66 bra 	$L__BB7_111;
	cvt.u32.u64 	%r397, %rd5;
	shl.b32 	%r398, %r480, 8;
	add.s32 	%r399, %r398, %r397;
	mul.wide.u32 	%rd86, %r399, 8;
	add.s64 	%rd87, %rd2, %rd86;
	cvt.u64.u32 	%rd88, %r148;
	atom.global.add.u64 	%rd89, [%rd87], %rd88;
$L__BB7_111:
	cvt.u32.u64 	%r400, %rd5;
	setp.gt.u32 	%p67, %r400, 127;
	@%p67 bra 	$L__BB7_152;
	setp.lt.u32 	%p68, %r1, 7;
	mov.b32 	%r484, 0;
	@%p68 bra 	$L__BB7_131;
	mov.b32 	%r482, 0;
$L__BB7_114:
	.pragma "nounroll";
	shl.b32 	%r404, %r482, 10;
	add.s32 	%r150, %r6, %r404;
	ld.shared.u32 	%r151, [%r150+512];
	setp.eq.s32 	%p69, %r151, 0;
	shl.b32 	%r405, %r482, 8;
	add.s32 	%r406, %r405, %r400;
	mul.wide.u32 	%rd90, %r406, 8;
	add.s64 	%rd15, %rd2, %rd90;
	@%p69 bra 	$L__BB7_116;
	cvt.u64.u32 	%rd91, %r151;
	atom.global.add.u64 	%rd92, [%rd15+1024], %rd91;
$L__BB7_116:
	ld.shared.u32 	%r152, [%r150+1536];
	setp.eq.s32 	%p70, %r152, 0;
	@%p70 bra 	$L__BB7_118;
	cvt.u64.u32 	%rd93, %r152;
	atom.global.add.u64 	%rd94, [%rd15+3072], %rd93;
$L__BB7_118:
	ld.shared.u32 	%r153, [%r150+2560];
	setp.eq.s32 	%p71, %r153, 0;
	@%p71 bra 	$L__BB7_120;
	cvt.u64.u32 	%rd95, %r153;
	atom.global.add.u64 	%rd96, [%rd15+5120], %rd95;
$L__BB7_120:
	ld.shared.u32 	%r154, [%r150+3584];
	setp.eq.s32 	%p72, %r154, 0;
	@%p72 bra 	$L__BB7_122;
	cvt.u64.u32 	%rd97, %r154;
	atom.global.add.u64 	%rd98, [%rd15+7168], %rd97;
$L__BB7_122:
	ld.shared.u32 	%r155, [%r150+4608];
	setp.eq.s32 	%p73, %r155, 0;
	@%p73 bra 	$L__BB7_124;
	cvt.u64.u32 	%rd99, %r155;
	atom.global.add.u64 	%rd100, [%rd15+9216], %rd99;
$L__BB7_124:
	ld.shared.u32 	%r156, [%r150+5632];
	setp.eq.s32 	%p74, %r156, 0;
	@%p74 bra 	$L__BB7_126;
	cvt.u64.u32 	%rd101, %r156;
	atom.global.add.u64 	%rd102, [%rd15+11264], %rd101;
$L__BB7_126:
	ld.shared.u32 	%r157, [%r150+6656];
	setp.eq.s32 	%p75, %r157, 0;
	@%p75 bra 	$L__BB7_128;
	cvt.u64.u32 	%rd103, %r157;
	atom.global.add.u64 	%rd104, [%rd15+13312], %rd103;
$L__BB7_128:
	ld.shared.u32 	%r158, [%r150+7680];
	setp.eq.s32 	%p76, %r158, 0;
	@%p76 bra 	$L__BB7_130;
	cvt.u64.u32 	%rd105, %r158;
	atom.global.add.u64 	%rd106, [%rd15+15360], %rd105;
$L__BB7_130:
	add.s32 	%r482, %r482, 8;
	setp.ne.s32 	%p77, %r482, %r16;
	mov.u32 	%r484, %r16;
	@%p77 bra 	$L__BB7_114;
$L__BB7_131:
	setp.eq.s32 	%p78, %r3, 0;
	@%p78 bra 	$L__BB7_152;
	setp.lt.u32 	%p79, %r4, 3;
	@%p79 bra 	$L__BB7_142;
	shl.b32 	%r407, %r484, 10;
	add.s32 	%r161, %r6, %r407;
	ld.shared.u32 	%r162, [%r161+512];
	setp.eq.s32 	%p80, %r162, 0;
	@%p80 bra 	$L__BB7_135;
	shl.b32 	%r409, %r484, 8;
	add.s32 	%r410, %r409, %r400;
	mul.wide.u32 	%rd107, %r410, 8;
	add.s64 	%rd108, %rd2, %rd107;
	cvt.u64.u32 	%rd109, %r162;
	atom.global.add.u64 	%rd110, [%rd108+1024], %rd109;
$L__BB7_135:
	ld.shared.u32 	%r163, [%r161+1536];
	setp.eq.s32 	%p81, %r163, 0;
	@%p81 bra 	$L__BB7_137;
	shl.b32 	%r412, %r484, 8;
	add.s32 	%r413, %r412, %r400;
	add.s32 	%r414, %r413, 256;
	mul.wide.u32 	%rd111, %r414, 8;
	add.s64 	%rd112, %rd2, %rd111;
	cvt.u64.u32 	%rd113, %r163;
	atom.global.add.u64 	%rd114, [%rd112+1024], %rd113;
$L__BB7_137:
	ld.shared.u32 	%r164, [%r161+2560];
	setp.eq.s32 	%p82, %r164, 0;
	@%p82 bra 	$L__BB7_139;
	shl.b32 	%r416, %r484, 8;
	add.s32 	%r417, %r416, %r400;
	add.s32 	%r418, %r417, 512;
	mul.wide.u32 	%rd115, %r418, 8;
	add.s64 	%rd116, %rd2, %rd115;
	cvt.u64.u32 	%rd117, %r164;
	atom.global.add.u64 	%rd118, [%rd116+1024], %rd117;
$L__BB7_139:
	ld.shared.u32 	%r165, [%r161+3584];
	setp.eq.s32 	%p83, %r165, 0;
	@%p83 bra 	$L__BB7_141;
	shl.b32 	%r420, %r484, 8;
	add.s32 	%r421, %r420, %r400;
	add.s32 	%r422, %r421, 768;
	mul.wide.u32 	%rd119, %r422, 8;
	add.s64 	%rd120, %rd2, %rd119;
	cvt.u64.u32 	%rd121, %r165;
	atom.global.add.u64 	%rd122, [%rd120+1024], %rd121;
$L__BB7_141:
	add.s32 	%r484, %r484, 4;
$L__BB7_142:
	setp.eq.s32 	%p84, %r5, 0;
	@%p84 bra 	$L__BB7_152;
	setp.eq.s32 	%p85, %r135, 0;
	@%p85 bra 	$L__BB7_149;
	shl.b32 	%r423, %r484, 10;
	add.s32 	%r168, %r6, %r423;
	ld.shared.u32 	%r169, [%r168+512];
	setp.eq.s32 	%p86, %r169, 0;
	@%p86 bra 	$L__BB7_146;
	shl.b32 	%r425, %r484, 8;
	add.s32 	%r426, %r425, %r400;
	mul.wide.u32 	%rd123, %r426, 8;
	add.s64 	%rd124, %rd2, %rd123;
	cvt.u64.u32 	%rd125, %r169;
	atom.global.add.u64 	%rd126, [%rd124+1024], %rd125;
$L__BB7_146:
	ld.shared.u32 	%r170, [%r168+1536];
	setp.eq.s32 	%p87, %r170, 0;
	@%p87 bra 	$L__BB7_148;
	shl.b32 	%r428, %r484, 8;
	add.s32 	%r429, %r428, %r400;
	add.s32 	%r430, %r429, 256;
	mul.wide.u32 	%rd127, %r430, 8;
	add.s64 	%rd128, %rd2, %rd127;
	cvt.u64.u32 	%rd129, %r170;
	atom.global.add.u64 	%rd130, [%rd128+1024], %rd129;
$L__BB7_148:
	add.s32 	%r484, %r484, 2;
$L__BB7_149:
	setp.eq.s32 	%p88, %r17, 0;
	@%p88 bra 	$L__BB7_152;
	shl.b32 	%r431, %r484, 10;
	add.s32 	%r432, %r6, %r431;
	ld.shared.u32 	%r173, [%r432+512];
	setp.eq.s32 	%p89, %r173, 0;
	@%p89 bra 	$L__BB7_152;
	shl.b32 	%r434, %r484, 8;
	add.s32 	%r435, %r434, %r400;
	mul.wide.u32 	%rd131, %r435, 8;
	add.s64 	%rd132, %rd2, %rd131;
	cvt.u64.u32 	%rd133, %r173;
	atom.global.add.u64 	%rd134, [%rd132+1024], %rd133;
$L__BB7_152:
	bar.sync 	0;
	add.s64 	%rd135, %rd135, 1;
	setp.ne.s64 	%p90, %rd135, %rd6;
	@%p90 bra 	$L__BB7_2;
$L__BB7_153:
	ret;

}
	// .globl	_ZN3cub18CUB_300001_SM_10006detail10radix_sort29DeviceRadixSortOnesweepKernelINS1_5radix10policy_hubIiNS0_8NullTypeEyE10Policy1000ELNS0_9SortOrderE1EiS6_yiiNS1_21identity_decomposer_tEEEvPT5_SC_PT3_PKSD_PT1_PKSH_PT2_PKSL_T4_iiT6_
.visible .entry _ZN3cub18CUB_300001_SM_10006detail10radix_sort29DeviceRadixSortOnesweepKernelINS1_5radix10policy_hubIiNS0_8NullTypeEyE10Policy1000ELNS0_9SortOrderE1EiS6_yiiNS1_21identity_decomposer_tEEEvPT5_SC_PT3_PKSD_PT1_PKSH_PT2_PKSL_T4_iiT6_(
	.param .u64 .ptr .align 1 _ZN3cub18CUB_300001_SM_10006detail10radix_sort29DeviceRadixSortOnesweepKernelINS1_5radix10policy_hubIiNS0_8NullTypeEyE10Policy1000ELNS0_9SortOrderE1EiS6_yiiNS1_21identity_decomposer_tEEEvPT5_SC_PT3_PKSD_PT1_PKSH_PT2_PKSL_T4_iiT6__param_0,
	.param .u64 .ptr .align 1 _ZN3cub18CUB_300001_SM_10006detail10radix_sort29DeviceRadixSortOnesweepKernelINS1_5radix10policy_hubIiNS0_8NullTypeEyE10Policy1000ELNS0_9SortOrderE1EiS6_yiiNS1_21identity_decomposer_tEEEvPT5_SC_PT3_PKSD_PT1_PKSH_PT2_PKSL_T4_iiT6__param_1,
	.param .u64 .ptr .align 1 _ZN3cub18CUB_300001_SM_10006detail10radix_sort29DeviceRadixSortOnesweepKernelINS1_5radix10policy_hubIiNS0_8NullTypeEyE10Policy1000ELNS0_9SortOrderE1EiS6_yiiNS1_21identity_decomposer_tEEEvPT5_SC_PT3_PKSD_PT1_PKSH_PT2_PKSL_T4_iiT6__param_2,
	.param .u64 .ptr .align 1 _ZN3cub18CUB_300001_SM_10006detail10radix_sort29DeviceRadixSortOnesweepKernelINS1_5radix10policy_hubIiNS0_8NullTypeEyE10Policy1000ELNS0_9SortOrderE1EiS6_yiiNS1_21identity_decomposer_tEEEvPT5_SC_PT3_PKSD_PT1_PKSH_PT2_PKSL_T4_iiT6__param_3,
	.param .u64 .ptr .align 1 _ZN3cub18CUB_300001_SM_10006detail10radix_sort29DeviceRadixSortOnesweepKernelINS1_5radix10policy_hubIiNS0_8NullTypeEyE10Policy1000ELNS0_9SortOrderE1EiS6_yiiNS1_21identity_decomposer_tEEEvPT5_SC_PT3_PKSD_PT1_PKSH_PT2_PKSL_T4_iiT6__param_4,
	.param .u64 .ptr .align 1 _ZN3cub18CUB_300001_SM_10006detail10radix_sort29DeviceRadixSortOnesweepKernelINS1_5radix10policy_hubIiNS0_8NullTypeEyE10Policy1000ELNS0_9SortOrderE1EiS6_yiiNS1_21identity_decomposer_tEEEvPT5_SC_PT3_PKSD_PT1_PKSH_PT2_PKSL_T4_iiT6__param_5,
	.param .u64 .ptr .align 1 _ZN3cub18CUB_300001_SM_10006detail10radix_sort29DeviceRadixSortOnesweepKernelINS1_5radix10policy_hubIiNS0_8NullTypeEyE10Policy1000ELNS0_9SortOrderE1EiS6_yiiNS1_21identity_decomposer_tEEEvPT5_SC_PT3_PKSD_PT1_PKSH_PT2_PKSL_T4_iiT6__param_6,
	.param .u64 .ptr .align 1 _ZN3cub18CUB_300001_SM_10006detail10radix_sort29DeviceRadixSortOnesweepKernelINS1_5radix10policy_hubIiNS0_8NullTypeEyE10Policy1000ELNS0_9SortOrderE1EiS6_yiiNS1_21identity_decomposer_tEEEvPT5_SC_PT3_PKSD_PT1_PKSH_PT2_PKSL_T4_iiT6__param_7,
	.param .u32 _ZN3cub18CUB_300001_SM_10006detail10radix_sort29DeviceRadixSortOnesweepKernelINS1_5radix10policy_hubIiNS0_8NullTypeEyE10Policy1000ELNS0_9SortOrderE1EiS6_yiiNS1_21identity_decomposer_tEEEvPT5_SC_PT3_PKSD_PT1_PKSH_PT2_PKSL_T4_iiT6__param_8,
	.param .u32 _ZN3cub18CUB_300001_SM_10006detail10radix_sort29DeviceRadixSortOnesweepKernelINS1_5radix10policy_hubIiNS0_8NullTypeEyE10Policy1000ELNS0_9SortOrderE1EiS6_yiiNS1_21identity_decomposer_tEEEvPT5_SC_PT3_PKSD_PT1_PKSH_PT2_PKSL_T4_iiT6__param_9,
	.param .u32 _ZN3cub18CUB_300001_SM_10006detail10radix_sort29DeviceRadixSortOnesweepKernelINS1_5radix10policy_hubIiNS0_8NullTypeEyE10Policy1000ELNS0_9SortOrderE1EiS6_yiiNS1_21identity_decomposer_tEEEvPT5_SC_PT3_PKSD_PT1_PKSH_PT2_PKSL_T4_iiT6__param_10,
	.param .align 1 .b8 _ZN3cub18CUB_300001_SM_10006detail10radix_sort29DeviceRadixSortOnesweepKernelINS1_5radix10policy_hubIiNS0_8NullTypeEyE10Policy1000ELNS0_9SortOrderE1EiS6_yiiNS1_21identity_decomposer_tEEEvPT5_SC_PT3_PKSD_PT1_PKSH_PT2_PKSL_T4_iiT6__param_11[1]
)
.maxntid 384
{
	.reg .pred 	%p<142>;
	.reg .b32 	%r<1806>;
	.reg .b64 	%rd<239>;
	// demoted variable
	.shared .align 16 .b8 _ZZN3cub18CUB_300001_SM_10006detail10radix_sort29DeviceRadixSortOnesweepKernelINS1_5radix10policy_hubIiNS0_8NullTypeEyE10Policy1000ELNS0_9SortOrderE1EiS6_yiiNS1_21identity_decomposer_tEEEvPT5_SC_PT3_PKSD_PT1_PKSH_PT2_PKSL_T4_iiT6_E1s[31232];
	ld.param.u64 	%rd21, [_ZN3cub18CUB_300001_SM_10006detail10radix_sort29DeviceRadixSortOnesweepKernelINS1_5radix10policy_hubIiNS0_8NullTypeEyE10Policy1000ELNS0_9SortOrderE1EiS6_yiiNS1_21identity_decomposer_tEEEvPT5_SC_PT3_PKSD_PT1_PKSH_PT2_PKSL_T4_iiT6__param_1];
	ld.param.u64 	%rd24, [_ZN3cub18CUB_300001_SM_10006detail10radix_sort29DeviceRadixSortOnesweepKernelINS1_5radix10policy_hubIiNS0_8NullTypeEyE10Policy1000ELNS0_9SortOrderE1EiS6_yiiNS1_21identity_decomposer_tEEEvPT5_SC_PT3_PKSD_PT1_PKSH_PT2_PKSL_T4_iiT6__param_4];
	ld.param.u64 	%rd25, [_ZN3cub18CUB_300001_SM_10006detail10radix_sort29DeviceRadixSortOnesweepKernelINS1_5radix10policy_hubIiNS0_8NullTypeEyE10Policy1000ELNS0_9SortOrderE1EiS6_yiiNS1_21identity_decomposer_tEEEvPT5_SC_PT3_PKSD_PT1_PKSH_PT2_PKSL_T4_iiT6__param_5];
	ld.param.u32 	%r293, [_ZN3cub18CUB_300001_SM_10006detail10radix_sort29DeviceRadixSortOnesweepKernelINS1_5radix10policy_hubIiNS0_8NullTypeEyE10Policy1000ELNS0_9SortOrderE1EiS6_yiiNS1_21identity_decomposer_tEEEvPT5_SC_PT3_PKSD_PT1_PKSH_PT2_PKSL_T4_iiT6__param_9];
	ld.param.u32 	%r294, [_ZN3cub18CUB_300001_SM_10006detail10radix_sort29DeviceRadixSortOnesweepKernelINS1_5radix10policy_hubIiNS0_8NullTypeEyE10Policy1000ELNS0_9SortOrderE1EiS6_yiiNS1_21identity_decomposer_tEEEvPT5_SC_PT3_PKSD_PT1_PKSH_PT2_PKSL_T4_iiT6__param_10];
	cvta.to.global.u64 	%rd1, %rd24;
	cvta.to.global.u64 	%rd2, %rd25;
	mov.u32 	%r1, %tid.x;
	// begin inline asm
	mov.u32 %r295, %laneid;
	// end inline asm
	setp.ne.s32 	%p1, %r1, 0;
	@%p1 bra 	$L__BB8_2;
	cvta.to.global.u64 	%rd26, %rd21;
	atom.global.add.u32 	%r296, [%rd26], 1;
	st.shared.u32 	[_ZZN3cub18CUB_300001_SM_10006detail10radix_sort29DeviceRadixSortOnesweepKernelINS1_5radix10policy_hubIiNS0_8NullTypeEyE10Policy1000ELNS0_9SortOrderE1EiS6_yiiNS1_21identity_decomposer_tEEEvPT5_SC_PT3_PKSD_PT1_PKSH_PT2_PKSL_T4_iiT6_E1s+29184], %r296;
$L__BB8_2:
	ld.param.u32 	%r1706, [_ZN3cub18CUB_300001_SM_10006detail10radix_sort29DeviceRadixSortOnesweepKernelINS1_5radix10policy_hubIiNS0_8NullTypeEyE10Policy1000ELNS0_9SortOrderE1EiS6_yiiNS1_21identity_decomposer_tEEEvPT5_SC_PT3_PKSD_PT1_PKSH_PT2_PKSL_T4_iiT6__param_8];
	bar.sync 	0;
	ld.shared.u32 	%r3, [_ZZN3cub18CUB_300001_SM_10006detail10radix_sort29DeviceRadixSortOnesweepKernelINS1_5radix10policy_hubIiNS0_8NullTypeEyE10Policy1000ELNS0_9SortOrderE1EiS6_yiiNS1_21identity_decomposer_tEEEvPT5_SC_PT3_PKSD_PT1_PKSH_PT2_PKSL_T4_iiT6_E1s+29184];
	mul.lo.s32 	%r297, %r3, 7296;
	add.s32 	%r4, %r297, 7296;
	setp.gt.s32 	%p2, %r4, %r1706;
	cvt.s64.s32 	%rd3, %r297;
	@%p2 bra 	$L__BB8_4;
	and.b32  	%r298, %r1, 31;
	and.b32  	%r299, %r1, 992;
	mul.lo.s32 	%r300, %r299, 19;
	or.b32  	%r301, %r300, %r298;
	cvt.u64.u32 	%rd27, %r301;
	add.s64 	%rd28, %rd27, %rd3;
	shl.b64 	%rd29, %rd28, 2;
	add.s64 	%rd30, %rd2, %rd29;
	ld.global.u32 	%r1732, [%rd30];
	ld.global.u32 	%r1733, [%rd30+128];
	ld.global.u32 	%r1734, [%rd30+256];
	ld.global.u32 	%r1735, [%rd30+384];
	ld.global.u32 	%r1736, [%rd30+512];
	ld.global.u32 	%r1737, [%rd30+640];
	ld.global.u32 	%r1738, [%rd30+768];
	ld.global.u32 	%r1739, [%rd30+896];
	ld.global.u32 	%r1740, [%rd30+1024];
	ld.global.u32 	%r1741, [%rd30+1152];
	ld.global.u32 	%r1742, [%rd30+1280];
	ld.global.u32 	%r1743, [%rd30+1408];
	ld.global.u32 	%r1744, [%rd30+1536];
	ld.global.u32 	%r1745, [%rd30+1664];
	ld.global.u32 	%r1746, [%rd30+1792];
	ld.global.u32 	%r1747, [%rd30+1920];
	ld.global.u32 	%r1748, [%rd30+2048];
	ld.global.u32 	%r1749, [%rd30+2176];
	ld.global.u32 	%r1750, [%rd30+2304];
	bra.uni 	$L__BB8_42;
$L__BB8_4:
	ld.param.u32 	%r1707, [_ZN3cub18CUB_300001_SM_10006detail10radix_sort29DeviceRadixSortOnesweepKernelINS1_5radix10policy_hubIiNS0_8NullTypeEyE10Policy1000ELNS0_9SortOrderE1EiS6_yiiNS1_21identity_decomposer_tEEEvPT5_SC_PT3_PKSD_PT1_PKSH_PT2_PKSL_T4_iiT6__param_8];
	cvt.u32.u64 	%r303, %rd3;
	sub.s32 	%r24, %r1707, %r303;
	and.b32  	%r304, %r1, 31;
	and.b32  	%r305, %r1, 992;
	mul.lo.s32 	%r306, %r305, 19;
	or.b32  	%r25, %r306, %r304;
	setp.ge.s32 	%p3, %r25, %r24;
	cvt.u64.u32 	%rd31, %r25;
	add.s64 	%rd32, %rd31, %rd3;
	shl.b64 	%rd33, %rd32, 2;
	add.s64 	%rd4, %rd2, %rd33;
	mov.b32 	%r1732, -2147483648;
	@%p3 bra 	$L__BB8_6;
	ld.global.u32 	%r1732, [%rd4];
$L__BB8_6:
	add.s32 	%r308, %r25, 32;
	setp.ge.s32 	%p4, %r308, %r24;
	mov.b32 	%r1733, -2147483648;
	@%p4 bra 	$L__BB8_8;
	ld.global.u32 	%r1733, [%rd4+128];
$L__BB8_8:
	add.s32 	%r310, %r25, 64;
	setp.ge.s32 	%p5, %r310, %r24;
	mov.b32 	%r1734, -2147483648;
	@%p5 bra 	$L__BB8_10;
	ld.global.u32 	%r1734, [%rd4+256];
$L__BB8_10:
	add.s32 	%r312, %r25, 96;
	setp.ge.s32 	%p6, %r312, %r24;
	mov.b32 	%r1735, -2147483648;
	@%p6 bra 	$L__BB8_12;
	ld.global.u32 	%r1735, [%rd4+384];
$L__BB8_12:
	add.s32 	%r314, %r25, 128;
	setp.ge.s32 	%p7, %r314, %r24;
	mov.b32 	%r1736, -2147483648;
	@%p7 bra 	$L__BB8_14;
	ld.global.u32 	%r1736, [%rd4+512];
$L__BB8_14:
	add.s32 	%r316, %r25, 160;
	setp.ge.s32 	%p8, %r316, %r24;
	mov.b32 	%r1737, -2147483648;
	@%p8 bra 	$L__BB8_16;
	ld.global.u32 	%r1737, [%rd4+640];
$L__BB8_16:
	add.s32 	%r318, %r25, 192;
	setp.ge.s32 	%p9, %r318, %r24;
	mov.b32 	%r1738, -2147483648;
	@%p9 bra 	$L__BB8_18;
	ld.global.u32 	%r1738, [%rd4+768];
$L__BB8_18:
	add.s32 	%r320, %r25, 224;
	setp.ge.s32 	%p10, %r320, %r24;
	mov.b32 	%r1739, -2147483648;
	@%p10 bra 	$L__BB8_20;
	ld.global.u32 	%r1739, [%rd4+896];
$L__BB8_20:
	add.s32 	%r322, %r25, 256;
	setp.ge.s32 	%p11, %r322, %r24;
	mov.b32 	%r1740, -2147483648;
	@%p11 bra 	$L__BB8_22;
	ld.global.u32 	%r1740, [%rd4+1024];
$L__BB8_22:
	add.s32 	%r324, %r25, 288;
	setp.ge.s32 	%p12, %r324, %r24;
	mov.b32 	%r1741, -2147483648;
	@%p12 bra 	$L__BB8_24;
	ld.global.u32 	%r1741, [%rd4+1152];
$L__BB8_24:
	add.s32 	%r326, %r25, 320;
	setp.ge.s32 	%p13, %r326, %r24;
	mov.b32 	%r1742, -2147483648;
	@%p13 bra 	$L__BB8_26;
	ld.global.u32 	%r1742, [%rd4+1280];
$L__BB8_26:
	add.s32 	%r328, %r25, 352;
	setp.ge.s32 	%p14, %r328, %r24;
	mov.b32 	%r1743, -2147483648;
	@%p14 bra 	$L__BB8_28;
	ld.global.u32 	%r1743, [%rd4+1408];
$L__BB8_28:
	add.s32 	%r330, %r25, 384;
	setp.ge.s32 	%p15, %r330, %r24;
	mov.b32 	%r1744, -2147483648;
	@%p15 bra 	$L__BB8_30;
	ld.global.u32 	%r1744, [%rd4+1536];
$L__BB8_30:
	add.s32 	%r332, %r25, 416;
	setp.ge.s32 	%p16, %r332, %r24;
	mov.b32 	%r1745, -2147483648;
	@%p16 bra 	$L__BB8_32;
	ld.global.u32 	%r1745, [%rd4+1664];
$L__BB8_32:
	add.s32 	%r334, %r25, 448;
	setp.ge.s32 	%p17, %r334, %r24;
	mov.b32 	%r1746, -2147483648;
	@%p17 bra 	$L__BB8_34;
	ld.global.u32 	%r1746, [%rd4+1792];
$L__BB8_34:
	add.s32 	%r336, %r25, 480;
	setp.ge.s32 	%p18, %r336, %r24;
	mov.b32 	%r1747, -2147483648;
	@%p18 bra 	$L__BB8_36;
	ld.global.u32 	%r1747, [%rd4+1920];
$L__BB8_36:
	add.s32 	%r338, %r25, 512;
	setp.ge.s32 	%p19, %r338, %r24;
	mov.b32 	%r1748, -2147483648;
	@%p19 bra 	$L__BB8_38;
	ld.global.u32 	%r1748, [%rd4+2048];
$L__BB8_38:
	add.s32 	%r340, %r25, 544;
	setp.ge.s32 	%p20, %r340, %r24;
	mov.b32 	%r1749, -2147483648;
	@%p20 bra 	$L__BB8_40;
	ld.global.u32 	%r1749, [%rd4+2176];
$L__BB8_40:
	add.s32 	%r342, %r25, 576;
	setp.ge.s32 	%p21, %r342, %r24;
	mov.b32 	%r1750, -2147483648;
	@%p21 bra 	$L__BB8_42;
	ld.global.u32 	%r1750, [%rd4+2304];
$L__BB8_42:
	mov.b32 	%r343, -1;
	shl.b32 	%r344, %r343, %r294;
	not.b32 	%r82, %r344;
	shr.u32 	%r83, %r1, 5;
	shl.b32 	%r345, %r83, 10;
	mov.u32 	%r346, _ZZN3cub18CUB_300001_SM_10006detail10radix_sort29DeviceRadixSortOnesweepKernelINS1_5radix10policy_hubIiNS0_8NullTypeEyE10Policy1000ELNS0_9SortOrderE1EiS6_yiiNS1_21identity_decomposer_tEEEvPT5_SC_PT3_PKSD_PT1_PKSH_PT2_PKSL_T4_iiT6_E1s;
	add.s32 	%r84, %r346, %r345;
	setp.gt.s32 	%p22, %r295, 255;
	@%p22 bra 	$L__BB8_55;
	max.s32 	%r347, %r295, 224;
	sub.s32 	%r348, %r347, %r295;
	add.s32 	%r349, %r348, 31;
	shr.u32 	%r350, %r349, 5;
	add.s32 	%r85, %r350, 1;
	and.b32  	%r86, %r85, 15;
	setp.lt.u32 	%p23, %r349, 480;
	mov.u32 	%r1754, %r295;
	@%p23 bra 	$L__BB8_46;
	and.b32  	%r351, %r85, 268435440;
	neg.s32 	%r1752, %r351;
	shl.b32 	%r353, %r295, 2;
	add.s32 	%r354, %r345, %r353;
	add.s32 	%r356, %r354, %r346;
	add.s32 	%r1751, %r356, 1024;
	mov.u32 	%r1754, %r295;
$L__BB8_45:
	.pragma "nounroll";
	mov.b32 	%r357, 0;
	st.shared.u32 	[%r1751+-1024], %r357;
	st.shared.u32 	[%r1751+-896], %r357;
	st.shared.u32 	[%r1751+-768], %r357;
	st.shared.u32 	[%r1751+-640], %r357;
	st.shared.u32 	[%r1751+-512], %r357;
	st.shared.u32 	[%r1751+-384], %r357;
	st.shared.u32 	[%r1751+-256], %r357;
	st.shared.u32 	[%r1751+-128], %r357;
	st.shared.u32 	[%r1751], %r357;
	st.shared.u32 	[%r1751+128], %r357;
	st.shared.u32 	[%r1751+256], %r357;
	st.shared.u32 	[%r1751+384], %r357;
	st.shared.u32 	[%r1751+512], %r357;
	st.shared.u32 	[%r1751+640], %r357;
	st.shared.u32 	[%r1751+768], %r357;
	st.shared.u32 	[%r1751+896], %r357;
	add.s32 	%r1754, %r1754, 512;
	add.s32 	%r1752, %r1752, 16;
	add.s32 	%r1751, %r1751, 2048;
	setp.ne.s32 	%p24, %r1752, 0;
	@%p24 bra 	$L__BB8_45;
$L__BB8_46:
	setp.eq.s32 	%p25, %r86, 0;
	@%p25 bra 	$L__BB8_55;
	and.b32  	%r96, %r85, 7;
	setp.lt.u32 	%p26, %r86, 8;
	@%p26 bra 	$L__BB8_49;
	shl.b32 	%r358, %r1754, 2;
	add.s32 	%r359, %r84, %r358;
	mov.b32 	%r360, 0;
	st.shared.u32 	[%r359], %r360;
	st.shared.u32 	[%r359+128], %r360;
	st.shared.u32 	[%r359+256], %r360;
	st.shared.u32 	[%r359+384], %r360;
	st.shared.u32 	[%r359+512], %r360;
	st.shared.u32 	[%r359+640], %r360;
	st.shared.u32 	[%r359+768], %r360;
	st.shared.u32 	[%r359+896], %r360;
	add.s32 	%r1754, %r1754, 256;
$L__BB8_49:
	setp.eq.s32 	%p27, %r96, 0;
	@%p27 bra 	$L__BB8_55;
	and.b32  	%r99, %r85, 3;
	setp.lt.u32 	%p28, %r96, 4;
	@%p28 bra 	$L__BB8_52;
	shl.b32 	%r361, %r1754, 2;
	add.s32 	%r362, %r84, %r361;
	mov.b32 	%r363, 0;
	st.shared.u32 	[%r362], %r363;
	st.shared.u32 	[%r362+128], %r363;
	st.shared.u32 	[%r362+256], %r363;
	st.shared.u32 	[%r362+384], %r363;
	add.s32 	%r1754, %r1754, 128;
$L__BB8_52:
	setp.eq.s32 	%p29, %r99, 0;
	@%p29 bra 	$L__BB8_55;
	shl.b32 	%r365, %r1754, 2;
	add.s32 	%r366, %r345, %r365;
	add.s32 	%r1758, %r346, %r366;
	neg.s32 	%r1757, %r99;
$L__BB8_54:
	.pragma "nounroll";
	mov.b32 	%r368, 0;
	st.shared.u32 	[%r1758], %r368;
	add.s32 	%r1758, %r1758, 128;
	add.s32 	%r1757, %r1757, 1;
	setp.ne.s32 	%p30, %r1757, 0;
	@%p30 bra 	$L__BB8_54;
$L__BB8_55:
	bar.warp.sync 	-1;
	xor.b32  	%r370, %r1732, 2147483647;
	shr.u32 	%r371, %r370, %r293;
	and.b32  	%r108, %r371, %r82;
	shl.b32 	%r372, %r108, 2;
	add.s32 	%r373, %r84, %r372;
	atom.shared.add.u32 	%r374, [%r373], 1;
	xor.b32  	%r375, %r1733, 2147483647;
	shr.u32 	%r376, %r375, %r293;
	and.b32  	%r377, %r376, %r82;
	shl.b32 	%r378, %r377, 2;
	add.s32 	%r379, %r84, %r378;
	atom.shared.add.u32 	%r380, [%r379], 1;
	xor.b32  	%r381, %r1734, 2147483647;
	shr.u32 	%r382, %r381, %r293;
	and.b32  	%r383, %r382, %r82;
	shl.b32 	%r384, %r383, 2;
	add.s32 	%r385, %r84, %r384;
	atom.shared.add.u32 	%r386, [%r385], 1;
	xor.b32  	%r387, %r1735, 2147483647;
	shr.u32 	%r388, %r387, %r293;
	and.b32  	%r389, %r388, %r82;
	shl.b32 	%r390, %r389, 2;
	add.s32 	%r391, %r84, %r390;
	atom.shared.add.u32 	%r392, [%r391], 1;
	xor.b32  	%r393, %r1736, 2147483647;
	shr.u32 	%r394, %r393, %r293;
	and.b32  	%r395, %r394, %r82;
	shl.b32 	%r396, %r395, 2;
	add.s32 	%r397, %r84, %r396;
	atom.shared.add.u32 	%r398, [%r397], 1;
	xor.b32  	%r399, %r1737, 2147483647;
	shr.u32 	%r400, %r399, %r293;
	and.b32  	%r401, %r400, %r82;
	shl.b32 	%r402, %r401, 2;
	add.s32 	%r403, %r84, %r402;
	atom.shared.add.u32 	%r404, [%r403], 1;
	xor.b32  	%r405, %r1738, 2147483647;
	shr.u32 	%r406, %r405, %r293;
	and.b32  	%r407, %r406, %r82;
	shl.b32 	%r408, %r407, 2;
	add.s32 	%r409, %r84, %r408;
	atom.shared.add.u32 	%r410, [%r409], 1;
	xor.b32  	%r1771, %r1739, 2147483647;
	shr.u32 	%r411, %r1771, %r293;
	and.b32  	%r412, %r411, %r82;
	shl.b32 	%r413, %r412, 2;
	add.s32 	%r414, %r84, %r413;
	atom.shared.add.u32 	%r415, [%r414], 1;
	xor.b32  	%r1772, %r1740, 2147483647;
	shr.u32 	%r416, %r1772, %r293;
	and.b32  	%r417, %r416, %r82;
	shl.b32 	%r418, %r417, 2;
	add.s32 	%r419, %r84, %r418;
	atom.shared.add.u32 	%r420, [%r419], 1;
	xor.b32  	%r421, %r1741, 2147483647;
	shr.u32 	%r422, %r421, %r293;
	and.b32  	%r423, %r422, %r82;
	shl.b32 	%r424, %r423, 2;
	add.s32 	%r425, %r84, %r424;
	atom.shared.add.u32 	%r426, [%r425], 1;
	xor.b32  	%r427, %r1742, 2147483647;
	shr.u32 	%r428, %r427, %r293;
	and.b32  	%r429, %r428, %r82;
	shl.b32 	%r430, %r429, 2;
	add.s32 	%r431, %r84, %r430;
	atom.shared.add.u32 	%r432, [%r431], 1;
	xor.b32  	%r433, %r1743, 2147483647;
	shr.u32 	%r434, %r433, %r293;
	and.b32  	%r435, %r434, %r82;
	shl.b32 	%r436, %r435, 2;
	add.s32 	%r437, %r84, %r436;
	atom.shared.add.u32 	%r438, [%r437], 1;
	xor.b32  	%r439, %r1744, 2147483647;
	shr.u32 	%r440, %r439, %r293;
	and.b32  	%r441, %r440, %r82;
	shl.b32 	%r442, %r441, 2;
	add.s32 	%r443, %r84, %r442;
	atom.shared.add.u32 	%r444, [%r443], 1;
	xor.b32  	%r445, %r1745, 2147483647;
	shr.u32 	%r446, %r445, %r293;
	and.b32  	%r447, %r446, %r82;
	shl.b32 	%r448, %r447, 2;
	add.s32 	%r449, %r84, %r448;
	atom.shared.add.u32 	%r450, [%r449], 1;
	xor.b32  	%r451, %r1746, 2147483647;
	shr.u32 	%r452, %r451, %r293;
	and.b32  	%r453, %r452, %r82;
	shl.b32 	%r454, %r453, 2;
	add.s32 	%r455, %r84, %r454;
	atom.shared.add.u32 	%r456, [%r455], 1;
	xor.b32  	%r457, %r1747, 2147483647;
	shr.u32 	%r458, %r457, %r293;
	and.b32  	%r459, %r458, %r82;
	shl.b32 	%r460, %r459, 2;
	add.s32 	%r461, %r84, %r460;
	atom.shared.add.u32 	%r462, [%r461], 1;
	xor.b32  	%r463, %r1748, 2147483647;
	shr.u32 	%r464, %r463, %r293;
	and.b32  	%r465, %r464, %r82;
	shl.b32 	%r466, %r465, 2;
	add.s32 	%r467, %r84, %r466;
	atom.shared.add.u32 	%r468, [%r467], 1;
	xor.b32  	%r469, %r1749, 2147483647;
	shr.u32 	%r470, %r469, %r293;
	and.b32  	%r471, %r470, %r82;
	shl.b32 	%r472, %r471, 2;
	add.s32 	%r473, %r84, %r472;
	atom.shared.add.u32 	%r474, [%r473], 1;
	xor.b32  	%r475, %r1750, 2147483647;
	shr.u32 	%r476, %r475, %r293;
	and.b32  	%r477, %r476, %r82;
	shl.b32 	%r478, %r477, 2;
	add.s32 	%r479, %r84, %r478;
	atom.shared.add.u32 	%r480, [%r479], 1;
	bar.sync 	0;
	setp.gt.u32 	%p31, %r1, 255;
	shl.b32 	%r481, %r1, 2;
	add.s32 	%r111, %r346, %r481;
	mov.b32 	%r1759, 0;
	@%p31 bra 	$L__BB8_57;
	ld.shared.u32 	%r483, [%r111];
	mov.b32 	%r484, 0;
	st.shared.u32 	[%r111], %r484;
	ld.shared.u32 	%r485, [%r111+1024];
	st.shared.u32 	[%r111+1024], %r483;
	add.s32 	%r486, %r485, %r483;
	ld.shared.u32 	%r487, [%r111+2048];
	st.shared.u32 	[%r111+2048], %r486;
	add.s32 	%r488, %r487, %r486;
	ld.shared.u32 	%r489, [%r111+3072];
	st.shared.u32 	[%r111+3072], %r488;
	add.s32 	%r490, %r489, %r488;
	ld.shared.u32 	%r491, [%r111+4096];
	st.shared.u32 	[%r111+4096], %r490;
	add.s32 	%r492, %r491, %r490;
	ld.shared.u32 	%r493, [%r111+5120];
	st.shared.u32 	[%r111+5120], %r492;
	add.s32 	%r494, %r493, %r492;
	ld.shared.u32 	%r495, [%r111+6144];
	st.shared.u32 	[%r111+6144], %r494;
	add.s32 	%r496, %r495, %r494;
	ld.shared.u32 	%r497, [%r111+7168];
	st.shared.u32 	[%r111+7168], %r496;
	add.s32 	%r498, %r497, %r496;
	ld.shared.u32 	%r499, [%r111+8192];
	st.shared.u32 	[%r111+8192], %r498;
	add.s32 	%r500, %r499, %r498;
	ld.shared.u32 	%r501, [%r111+9216];
	st.shared.u32 	[%r111+9216], %r500;
	add.s32 	%r502, %r501, %r500;
	ld.shared.u32 	%r503, [%r111+10240];
	st.shared.u32 	[%r111+10240], %r502;
	add.s32 	%r504, %r503, %r502;
	ld.shared.u32 	%r505, [%r111+11264];
	st.shared.u32 	[%r111+11264], %r504;
	add.s32 	%r1759, %r505, %r504;
$L__BB8_57:
	ld.param.u64 	%rd228, [_ZN3cub18CUB_300001_SM_10006detail10radix_sort29DeviceRadixSortOnesweepKernelINS1_5radix10policy_hubIiNS0_8NullTypeEyE10Policy1000ELNS0_9SortOrderE1EiS6_yiiNS1_21identity_decomposer_tEEEvPT5_SC_PT3_PKSD_PT1_PKSH_PT2_PKSL_T4_iiT6__param_0];
	setp.gt.u32 	%p32, %r1, 255;
	shl.b32 	%r506, %r3, 8;
	add.s32 	%r507, %r506, %r1;
	cvta.to.global.u64 	%rd5, %rd228;
	mul.wide.s32 	%rd34, %r507, 4;
	add.s64 	%rd6, %rd5, %rd34;
	@%p32 bra 	$L__BB8_59;
	or.b32  	%r508, %r1759, 1073741824;
	st.volatile.global.u32 	[%rd6], %r508;
$L__BB8_59:
	ld.param.u64 	%rd235, [_ZN3cub18CUB_300001_SM_10006detail10radix_sort29DeviceRadixSortOnesweepKernelINS1_5radix10policy_hubIiNS0_8NullTypeEyE10Policy1000ELNS0_9SortOrderE1EiS6_yiiNS1_21identity_decomposer_tEEEvPT5_SC_PT3_PKSD_PT1_PKSH_PT2_PKSL_T4_iiT6__param_3];
	xor.b32  	%r1773, %r1741, 2147483647;
	xor.b32  	%r1774, %r1742, 2147483647;
	xor.b32  	%r1765, %r1733, 2147483647;
	xor.b32  	%r1766, %r1734, 2147483647;
	xor.b32  	%r1777, %r1745, 2147483647;
	xor.b32  	%r1778, %r1746, 2147483647;
	xor.b32  	%r1764, %r1732, 2147483647;
	xor.b32  	%r1779, %r1747, 2147483647;
	xor.b32  	%r1780, %r1748, 2147483647;
	xor.b32  	%r1768, %r1736, 2147483647;
	xor.b32  	%r1767, %r1735, 2147483647;
	xor.b32  	%r1775, %r1743, 2147483647;
	xor.b32  	%r1782, %r1750, 2147483647;
	xor.b32  	%r1781, %r1749, 2147483647;
	xor.b32  	%r1769, %r1737, 2147483647;
	xor.b32  	%r1776, %r1744, 2147483647;
	xor.b32  	%r1770, %r1738, 2147483647;
	setp.lt.u32 	%p33, %r1, 256;
	setp.eq.s32 	%p34, %r1759, 7296;
	and.pred  	%p35, %p33, %p34;
	selp.u32 	%r509, 1, 0, %p35;
	{ 
	.reg .pred 	%p1; 
	.reg .pred 	%p2; 
	setp.ne.u32 	%p1, %r509, 0; 
	bar.red.or.pred 	%p2, 0, %p1; 
	selp.u32 	%r510, 1, 0, %p2; 
	}
	setp.eq.s32 	%p36, %r510, 0;
	cvt.u64.u32 	%rd7, %r1;
	cvta.to.global.u64 	%rd35, %rd235;
	mul.wide.u32 	%rd36, %r1, 8;
	add.s64 	%rd8, %rd35, %rd36;
	@%p36 bra 	$L__BB8_111;
	setp.gt.u32 	%p37, %r1, 255;
	setp.gt.u32 	%p38, %r1, %r108;
	selp.b32 	%r131, 7296, 0, %p38;
	shl.b32 	%r511, %r1, 3;
	mov.u32 	%r512, _ZZN3cub18CUB_300001_SM_10006detail10radix_sort29DeviceRadixSortOnesweepKernelINS1_5radix10policy_hubIiNS0_8NullTypeEyE10Policy1000ELNS0_9SortOrderE1EiS6_yiiNS1_21identity_decomposer_tEEEvPT5_SC_PT3_PKSD_PT1_PKSH_PT2_PKSL_T4_iiT6_E1s;
	add.s32 	%r513, %r512, %r511;
	add.s32 	%r132, %r513, 29184;
	@%p37 bra 	$L__BB8_68;
	ld.global.u64 	%rd37, [%rd8];
	cvt.u64.u32 	%rd38, %r131;
	sub.s64 	%rd237, %rd37, %rd38;
	st.shared.u64 	[%r132], %rd237;
	setp.lt.s32 	%p39, %r3, 1;
	mov.u32 	%r1763, %r1759;
	@%p39 bra 	$L__BB8_67;
	mov.b32 	%r1761, -1;
	mov.u32 	%r1760, %r3;
	mov.u32 	%r1763, %r1759;
$L__BB8_63:
	add.s32 	%r136, %r1760, -1;
	shl.b32 	%r515, %r136, 8;
	add.s32 	%r516, %r515, %r1;
	mul.wide.s32 	%rd39, %r516, 4;
	add.s64 	%rd10, %rd5, %rd39;
$L__BB8_64:
	membar.cta;
	ld.volatile.global.u32 	%r137, [%rd10];
	setp.eq.s32 	%p40, %r137, 0;
	@%p40 bra 	$L__BB8_64;
	and.b32  	%r517, %r137, 1073741823;
	add.s32 	%r1763, %r517, %r1763;
	setp.gt.s32 	%p41, %r137, -1;
	vote.sync.ballot.b32 	%r1761, %p41, %r1761;
	setp.gt.u32 	%p43, %r1760, 1;
	and.pred  	%p44, %p41, %p43;
	mov.u32 	%r1760, %r136;
	@%p44 bra 	$L__BB8_63;
	ld.shared.u64 	%rd237, [%r132];
$L__BB8_67:
	or.b32  	%r518, %r1763, -2147483648;
	st.volatile.global.u32 	[%rd6], %r518;
	sub.s32 	%r519, %r1763, %r1759;
	cvt.s64.s32 	%rd40, %r519;
	add.s64 	%rd41, %rd237, %rd40;
	st.shared.u64 	[%r132], %rd41;
$L__BB8_68:
	ld.param.u32 	%r1708, [_ZN3cub18CUB_300001_SM_10006detail10radix_sort29DeviceRadixSortOnesweepKernelINS1_5radix10policy_hubIiNS0_8NullTypeEyE10Policy1000ELNS0_9SortOrderE1EiS6_yiiNS1_21identity_decomposer_tEEEvPT5_SC_PT3_PKSD_PT1_PKSH_PT2_PKSL_T4_iiT6__param_8];
	ld.param.u64 	%rd231, [_ZN3cub18CUB_300001_SM_10006detail10radix_sort29DeviceRadixSortOnesweepKernelINS1_5radix10policy_hubIiNS0_8NullTypeEyE10Policy1000ELNS0_9SortOrderE1EiS6_yiiNS1_21identity_decomposer_tEEEvPT5_SC_PT3_PKSD_PT1_PKSH_PT2_PKSL_T4_iiT6__param_2];
	setp.gt.u32 	%p45, %r1, 255;
	setp.lt.s32 	%p46, %r4, %r1708;
	setp.eq.s64 	%p47, %rd231, 0;
	or.pred  	%p48, %p47, %p46;
	or.pred  	%p49, %p45, %p48;
	@%p49 bra 	$L__BB8_70;
	ld.param.u64 	%rd232, [_ZN3cub18CUB_300001_SM_10006detail10radix_sort29DeviceRadixSortOnesweepKernelINS1_5radix10policy_hubIiNS0_8NullTypeEyE10Policy1000ELNS0_9SortOrderE1EiS6_yiiNS1_21identity_decomposer_tEEEvPT5_SC_PT3_PKSD_PT1_PKSH_PT2_PKSL_T4_iiT6__param_2];
	ld.shared.u64 	%rd42, [%r132];
	cvt.u64.u32 	%rd43, %r131;
	cvt.s64.s32 	%rd44, %r1759;
	add.s64 	%rd45, %rd43, %rd44;
	add.s64 	%rd46, %rd45, %rd42;
	cvta.to.global.u64 	%rd47, %rd232;
	shl.b64 	%rd48, %rd7, 3;
	add.s64 	%rd49, %rd47, %rd48;
	st.global.u64 	[%rd49], %rd46;
$L__BB8_70:
	ld.param.u32 	%r1709, [_ZN3cub18CUB_300001_SM_10006detail10radix_sort29DeviceRadixSortOnesweepKernelINS1_5radix10policy_hubIiNS0_8NullTypeEyE10Policy1000ELNS0_9SortOrderE1EiS6_yiiNS1_21identity_decomposer_tEEEvPT5_SC_PT3_PKSD_PT1_PKSH_PT2_PKSL_T4_iiT6__param_8];
	setp.gt.s32 	%p50, %r4, %r1709;
	bar.sync 	0;
	shl.b32 	%r520, %r108, 3;
	add.s32 	%r522, %r512, %r520;
	ld.shared.u64 	%rd13, [%r522+29184];
	@%p50 bra 	$L__BB8_72;
	and.b32  	%r523, %r1, 31;
	and.b32  	%r524, %r1, 992;
	mul.lo.s32 	%r525, %r524, 19;
	or.b32  	%r526, %r525, %r523;
	cvt.u64.u32 	%rd50, %r526;
	add.s64 	%rd51, %rd13, %rd50;
	shl.b64 	%rd52, %rd51, 2;
	add.s64 	%rd53, %rd1, %rd52;
	st.global.u32 	[%rd53], %r1732;
	st.global.u32 	[%rd53+128], %r1733;
	st.global.u32 	[%rd53+256], %r1734;
	st.global.u32 	[%rd53+384], %r1735;
	st.global.u32 	[%rd53+512], %r1736;
	st.global.u32 	[%rd53+640], %r1737;
	st.global.u32 	[%rd53+768], %r1738;
	st.global.u32 	[%rd53+896], %r1739;
	st.global.u32 	[%rd53+1024], %r1740;
	st.global.u32 	[%rd53+1152], %r1741;
	st.global.u32 	[%rd53+1280], %r1742;
	st.global.u32 	[%rd53+1408], %r1743;
	st.global.u32 	[%rd53+1536], %r1744;
	st.global.u32 	[%rd53+1664], %r1745;
	st.global.u32 	[%rd53+1792], %r1746;
	st.global.u32 	[%rd53+1920], %r1747;
	st.global.u32 	[%rd53+2048], %r1748;
	st.global.u32 	[%rd53+2176], %r1749;
	st.global.u32 	[%rd53+2304], %r1750;
	bra.uni 	$L__BB8_110;
$L__BB8_72:
	ld.param.u32 	%r1710, [_ZN3cub18CUB_300001_SM_10006detail10radix_sort29DeviceRadixSortOnesweepKernelINS1_5radix10policy_hubIiNS0_8NullTypeEyE10Policy1000ELNS0_9SortOrderE1EiS6_yiiNS1_21identity_decomposer_tEEEvPT5_SC_PT3_PKSD_PT1_PKSH_PT2_PKSL_T4_iiT6__param_8];
	mad.lo.s32 	%r141, %r3, -7296, %r1710;
	and.b32  	%r527, %r1, 31;
	and.b32  	%r528, %r1, 992;
	mul.lo.s32 	%r529, %r528, 19;
	or.b32  	%r142, %r529, %r527;
	setp.ge.s32 	%p51, %r142, %r141;
	cvt.u64.u32 	%rd54, %r142;
	add.s64 	%rd55, %rd13, %rd54;
	shl.b64 	%rd56, %rd55, 2;
	add.s64 	%rd14, %rd1, %rd56;
	@%p51 bra 	$L__BB8_74;
	st.global.u32 	[%rd14], %r1732;
$L__BB8_74:
	add.s32 	%r530, %r142, 32;
	setp.ge.s32 	%p52, %r530, %r141;
	@%p52 bra 	$L__BB8_76;
	st.global.u32 	[%rd14+128], %r1733;
$L__BB8_76:
	add.s32 	%r531, %r142, 64;
	setp.ge.s32 	%p53, %r531, %r141;
	@%p53 bra 	$L__BB8_78;
	st.global.u32 	[%rd14+256], %r1734;
$L__BB8_78:
	add.s32 	%r532, %r142, 96;
	setp.ge.s32 	%p54, %r532, %r141;
	@%p54 bra 	$L__BB8_80;
	st.global.u32 	[%rd14+384], %r1735;
$L__BB8_80:
	add.s32 	%r533, %r142, 128;
	setp.ge.s32 	%p55, %r533, %r141;
	@%p55 bra 	$L__BB8_82;
	st.global.u32 	[%rd14+512], %r1736;
$L__BB8_82:
	add.s32 	%r534, %r142, 160;
	setp.ge.s32 	%p56, %r534, %r141;
	@%p56 bra 	$L__BB8_84;
	st.global.u32 	[%rd14+640], %r1737;
$L__BB8_84:
	add.s32 	%r535, %r142, 192;
	setp.ge.s32 	%p57, %r535, %r141;
	@%p57 bra 	$L__BB8_86;
	st.global.u32 	[%rd14+768], %r1738;
$L__BB8_86:
	add.s32 	%r536, %r142, 224;
	setp.ge.s32 	%p58, %r536, %r141;
	@%p58 bra 	$L__BB8_88;
	st.global.u32 	[%rd14+896], %r1739;
$L__BB8_88:
	add.s32 	%r537, %r142, 256;
	setp.ge.s32 	%p59, %r537, %r141;
	@%p59 bra 	$L__BB8_90;
	st.global.u32 	[%rd14+1024], %r1740;
$L__BB8_90:
	add.s32 	%r538, %r142, 288;
	setp.ge.s32 	%p60, %r538, %r141;
	@%p60 bra 	$L__BB8_92;
	st.global.u32 	[%rd14+1152], %r1741;
$L__BB8_92:
	add.s32 	%r539, %r142, 320;
	setp.ge.s32 	%p61, %r539, %r141;
	@%p61 bra 	$L__BB8_94;
	st.global.u32 	[%rd14+1280], %r1742;
$L__BB8_94:
	add.s32 	%r540, %r142, 352;
	setp.ge.s32 	%p62, %r540, %r141;
	@%p62 bra 	$L__BB8_96;
	st.global.u32 	[%rd14+1408], %r1743;
$L__BB8_96:
	add.s32 	%r541, %r142, 384;
	setp.ge.s32 	%p63, %r541, %r141;
	@%p63 bra 	$L__BB8_98;
	st.global.u32 	[%rd14+1536], %r1744;
$L__BB8_98:
	add.s32 	%r542, %r142, 416;
	setp.ge.s32 	%p64, %r542, %r141;
	@%p64 bra 	$L__BB8_100;
	st.global.u32 	[%rd14+1664], %r1745;
$L__BB8_100:
	add.s32 	%r543, %r142, 448;
	setp.ge.s32 	%p65, %r543, %r141;
	@%p65 bra 	$L__BB8_102;
	st.global.u32 	[%rd14+1792], %r1746;
$L__BB8_102:
	add.s32 	%r544, %r142, 480;
	setp.ge.s32 	%p66, %r544, %r141;
	@%p66 bra 	$L__BB8_104;
	st.global.u32 	[%rd14+1920], %r1747;
$L__BB8_104:
	add.s32 	%r545, %r142, 512;
	setp.ge.s32 	%p67, %r545, %r141;
	@%p67 bra 	$L__BB8_106;
	st.global.u32 	[%rd14+2048], %r1748;
$L__BB8_106:
	add.s32 	%r546, %r142, 544;
	setp.ge.s32 	%p68, %r546, %r141;
	@%p68 bra 	$L__BB8_108;
	st.global.u32 	[%rd14+2176], %r1749;
$L__BB8_108:
	add.s32 	%r547, %r142, 576;
	setp.ge.s32 	%p69, %r547, %r141;
	@%p69 bra 	$L__BB8_110;
	st.global.u32 	[%rd14+2304], %r1750;
$L__BB8_110:
	// begin inline asm
	exit;
	// end inline asm
	mov.u32 	%r1764, %r1732;
	mov.u32 	%r1765, %r1733;
	mov.u32 	%r1766, %r1734;
	mov.u32 	%r1767, %r1735;
	mov.u32 	%r1768, %r1736;
	mov.u32 	%r1769, %r1737;
	mov.u32 	%r1770, %r1738;
	mov.u32 	%r1771, %r1739;
	mov.u32 	%r1772, %r1740;
	mov.u32 	%r1773, %r1741;
	mov.u32 	%r1774, %r1742;
	mov.u32 	%r1775, %r1743;
	mov.u32 	%r1776, %r1744;
	mov.u32 	%r1777, %r1745;
	mov.u32 	%r1778, %r1746;
	mov.u32 	%r1779, %r1747;
	mov.u32 	%r1780, %r1748;
	mov.u32 	%r1781, %r1749;
	mov.u32 	%r1782, %r1750;
$L__BB8_111:
	mul.hi.u32 	%r548, %r1, 357913942;
	add.s32 	%r549, %r548, %r1;
	shl.b32 	%r550, %r549, 2;
	mov.u32 	%r551, _ZZN3cub18CUB_300001_SM_10006detail10radix_sort29DeviceRadixSortOnesweepKernelINS1_5radix10policy_hubIiNS0_8NullTypeEyE10Policy1000ELNS0_9SortOrderE1EiS6_yiiNS1_21identity_decomposer_tEEEvPT5_SC_PT3_PKSD_PT1_PKSH_PT2_PKSL_T4_iiT6_E1s;
	add.s32 	%r552, %r551, %r550;
	add.s32 	%r162, %r552, 13328;
	st.shared.u32 	[%r552+13328], %r1759;
	bar.sync 	0;
	setp.gt.u32 	%p70, %r1, 31;
	@%p70 bra 	$L__BB8_113;
	mad.lo.s32 	%r584, %r1, 52, %r551;
	ld.shared.u32 	%r585, [%r584+13328];
	ld.shared.u32 	%r586, [%r584+13332];
	ld.shared.u32 	%r587, [%r584+13336];
	ld.shared.u32 	%r588, [%r584+13340];
	ld.shared.u32 	%r589, [%r584+13344];
	ld.shared.u32 	%r590, [%r584+13348];
	ld.shared.u32 	%r591, [%r584+13352];
	ld.shared.u32 	%r592, [%r584+13356];
	ld.shared.u32 	%r593, [%r584+13360];
	ld.shared.u32 	%r594, [%r584+13364];
	ld.shared.u32 	%r595, [%r584+13368];
	ld.shared.u32 	%r596, [%r584+13372];
	add.s32 	%r597, %r586, %r585;
	add.s32 	%r598, %r597, %r587;
	add.s32 	%r599, %r598, %r588;
	add.s32 	%r600, %r599, %r589;
	add.s32 	%r601, %r600, %r590;
	add.s32 	%r602, %r601, %r591;
	add.s32 	%r603, %r602, %r592;
	add.s32 	%r604, %r603, %r593;
	add.s32 	%r605, %r604, %r594;
	add.s32 	%r606, %r605, %r595;
	add.s32 	%r557, %r606, %r596;
	mov.b32 	%r555, 1;
	mov.b32 	%r580, 0;
	mov.b32 	%r582, -1;
	// begin inline asm
	{  .reg .s32 r0;  .reg .pred p;  shfl.sync.up.b32 r0|p, %r557, %r555, %r580, %r582;  @p add.s32 r0, r0, %r557;  mov.s32 %r553, r0;}
	// end inline asm
	mov.b32 	%r561, 2;
	// begin inline asm
	{  .reg .s32 r0;  .reg .pred p;  shfl.sync.up.b32 r0|p, %r553, %r561, %r580, %r582;  @p add.s32 r0, r0, %r553;  mov.s32 %r559, r0;}
	// end inline asm
	mov.b32 	%r567, 4;
	// begin inline asm
	{  .reg .s32 r0;  .reg .pred p;  shfl.sync.up.b32 r0|p, %r559, %r567, %r580, %r582;  @p add.s32 r0, r0, %r559;  mov.s32 %r565, r0;}
	// end inline asm
	mov.b32 	%r573, 8;
	// begin inline asm
	{  .reg .s32 r0;  .reg .pred p;  shfl.sync.up.b32 r0|p, %r565, %r573, %r580, %r582;  @p add.s32 r0, r0, %r565;  mov.s32 %r571, r0;}
	// end inline asm
	mov.b32 	%r579, 16;
	// begin inline asm
	{  .reg .s32 r0;  .reg .pred p;  shfl.sync.up.b32 r0|p, %r571, %r579, %r580, %r582;  @p add.s32 r0, r0, %r571;  mov.s32 %r577, r0;}
	// end inline asm
	sub.s32 	%r607, %r577, %r557;
	add.s32 	%r608, %r585, %r607;
	add.s32 	%r609, %r586, %r608;
	add.s32 	%r610, %r587, %r609;
	add.s32 	%r611, %r588, %r610;
	add.s32 	%r612, %r589, %r611;
	add.s32 	%r613, %r590, %r612;
	add.s32 	%r614, %r591, %r613;
	add.s32 	%r615, %r592, %r614;
	add.s32 	%r616, %r593, %r615;
	add.s32 	%r617, %r594, %r616;
	add.s32 	%r618, %r595, %r617;
	st.shared.u32 	[%r584+13328], %r607;
	st.shared.u32 	[%r584+13332], %r608;
	st.shared.u32 	[%r584+13336], %r609;
	st.shared.u32 	[%r584+13340], %r610;
	st.shared.u32 	[%r584+13344], %r611;
	st.shared.u32 	[%r584+13348], %r612;
	st.shared.u32 	[%r584+13352], %r613;
	st.shared.u32 	[%r584+13356], %r614;
	st.shared.u32 	[%r584+13360], %r615;
	st.shared.u32 	[%r584+13364], %r616;
	st.shared.u32 	[%r584+13368], %r617;
	st.shared.u32 	[%r584+13372], %r618;
$L__BB8_113:
	setp.gt.u32 	%p71, %r1, 255;
	bar.sync 	0;
	ld.shared.u32 	%r163, [%r162];
	@%p71 bra 	$L__BB8_115;
	shl.b32 	%r619, %r1, 2;
	add.s32 	%r621, %r551, %r619;
	ld.shared.u32 	%r622, [%r621];
	add.s32 	%r623, %r622, %r163;
	st.shared.u32 	[%r621], %r623;
	ld.shared.u32 	%r624, [%r621+1024];
	add.s32 	%r625, %r624, %r163;
	st.shared.u32 	[%r621+1024], %r625;
	ld.shared.u32 	%r626, [%r621+2048];
	add.s32 	%r627, %r626, %r163;
	st.shared.u32 	[%r621+2048], %r627;
	ld.shared.u32 	%r628, [%r621+3072];
	add.s32 	%r629, %r628, %r163;
	st.shared.u32 	[%r621+3072], %r629;
	ld.shared.u32 	%r630, [%r621+4096];
	add.s32 	%r631, %r630, %r163;
	st.shared.u32 	[%r621+4096], %r631;
	ld.shared.u32 	%r632, [%r621+5120];
	add.s32 	%r633, %r632, %r163;
	st.shared.u32 	[%r621+5120], %r633;
	ld.shared.u32 	%r634, [%r621+6144];
	add.s32 	%r635, %r634, %r163;
	st.shared.u32 	[%r621+6144], %r635;
	ld.shared.u32 	%r636, [%r621+7168];
	add.s32 	%r637, %r636, %r163;
	st.shared.u32 	[%r621+7168], %r637;
	ld.shared.u32 	%r638, [%r621+8192];
	add.s32 	%r639, %r638, %r163;
	st.shared.u32 	[%r621+8192], %r639;
	ld.shared.u32 	%r640, [%r621+9216];
	add.s32 	%r641, %r640, %r163;
	st.shared.u32 	[%r621+9216], %r641;
	ld.shared.u32 	%r642, [%r621+10240];
	add.s32 	%r643, %r642, %r163;
	st.shared.u32 	[%r621+10240], %r643;
	ld.shared.u32 	%r644, [%r621+11264];
	add.s32 	%r645, %r644, %r163;
	st.shared.u32 	[%r621+11264], %r645;
$L__BB8_115:
	shl.b32 	%r672, %r1, 5;
	and.b32  	%r673, %r672, 31744;
	add.s32 	%r164, %r551, %r673;
	bar.sync 	0;
	// begin inline asm
	mov.u32 %r646, %lanemask_le;
	// end inline asm
	shr.u32 	%r675, %r1764, %r293;
	and.b32  	%r669, %r675, %r82;
	mov.b32 	%r649, 1;
	// begin inline asm
	{
    .reg .pred p;
    and.b32 %r647, %r669, %r649;    setp.ne.u32 p, %r647, 0;
    vote.ballot.sync.b32 %r647, p, 0xffffffff;
    @!p not.b32 %r647, %r647;
}

	// end inline asm
	mov.b32 	%r652, 2;
	// begin inline asm
	{
    .reg .pred p;
    and.b32 %r650, %r669, %r652;    setp.ne.u32 p, %r650, 0;
    vote.ballot.sync.b32 %r650, p, 0xffffffff;
    @!p not.b32 %r650, %r650;
}

	// end inline asm
	and.b32  	%r676, %r650, %r647;
	mov.b32 	%r655, 4;
	// begin inline asm
	{
    .reg .pred p;
    and.b32 %r653, %r669, %r655;    setp.ne.u32 p, %r653, 0;
    vote.ballot.sync.b32 %r653, p, 0xffffffff;
    @!p not.b32 %r653, %r653;
}

	// end inline asm
	and.b32  	%r677, %r653, %r676;
	mov.b32 	%r658, 8;
	// begin inline asm
	{
    .reg .pred p;
    and.b32 %r656, %r669, %r658;    setp.ne.u32 p, %r656, 0;
    vote.ballot.sync.b32 %r656, p, 0xffffffff;
    @!p not.b32 %r656, %r656;
}

	// end inline asm
	and.b32  	%r678, %r656, %r677;
	mov.b32 	%r661, 16;
	// begin inline asm
	{
    .reg .pred p;
    and.b32 %r659, %r669, %r661;    setp.ne.u32 p, %r659, 0;
    vote.ballot.sync.b32 %r659, p, 0xffffffff;
    @!p not.b32 %r659, %r659;
}

	// end inline asm
	and.b32  	%r679, %r659, %r678;
	mov.b32 	%r664, 32;
	// begin inline asm
	{
    .reg .pred p;
    and.b32 %r662, %r669, %r664;    setp.ne.u32 p, %r662, 0;
    vote.ballot.sync.b32 %r662, p, 0xffffffff;
    @!p not.b32 %r662, %r662;
}

	// end inline asm
	and.b32  	%r680, %r662, %r679;
	mov.b32 	%r667, 64;
	// begin inline asm
	{
    .reg .pred p;
    and.b32 %r665, %r669, %r667;    setp.ne.u32 p, %r665, 0;
    vote.ballot.sync.b32 %r665, p, 0xffffffff;
    @!p not.b32 %r665, %r665;
}

	// end inline asm
	and.b32  	%r681, %r665, %r680;
	mov.b32 	%r670, 128;
	// begin inline asm
	{
    .reg .pred p;
    and.b32 %r668, %r669, %r670;    setp.ne.u32 p, %r668, 0;
    vote.ballot.sync.b32 %r668, p, 0xffffffff;
    @!p not.b32 %r668, %r668;
}

	// end inline asm
	and.b32  	%r682, %r668, %r681;
	clz.b32 	%r683, %r682;
	sub.s32 	%r167, 31, %r683;
	and.b32  	%r684, %r646, %r682;
	popc.b32 	%r168, %r684;
	setp.ne.s32 	%p72, %r295, %r167;
	mov.b32 	%r1783, 0;
	@%p72 bra 	$L__BB8_117;
	shl.b32 	%r685, %r669, 2;
	add.s32 	%r686, %r164, %r685;
	atom.shared.add.u32 	%r1783, [%r686], %r168;
$L__BB8_117:
	shfl.sync.idx.b32	%r712|%p73, %r1783, %r167, 31, -1;
	add.s32 	%r171, %r168, %r712;
	shr.u32 	%r713, %r1765, %r293;
	and.b32  	%r709, %r713, %r82;
	mov.b32 	%r689, 1;
	// begin inline asm
	{
    .reg .pred p;
    and.b32 %r687, %r709, %r689;    setp.ne.u32 p, %r687, 0;
    vote.ballot.sync.b32 %r687, p, 0xffffffff;
    @!p not.b32 %r687, %r687;
}

	// end inline asm
	mov.b32 	%r692, 2;
	// begin inline asm
	{
    .reg .pred p;
    and.b32 %r690, %r709, %r692;    setp.ne.u32 p, %r690, 0;
    vote.ballot.sync.b32 %r690, p, 0xffffffff;
    @!p not.b32 %r690, %r690;
}

	// end inline asm
	and.b32  	%r714, %r690, %r687;
	mov.b32 	%r695, 4;
	// begin inline asm
	{
    .reg .pred p;
    and.b32 %r693, %r709, %r695;    setp.ne.u32 p, %r693, 0;
    vote.ballot.sync.b32 %r693, p, 0xffffffff;
    @!p not.b32 %r693, %r693;
}

	// end inline asm
	and.b32  	%r715, %r693, %r714;
	mov.b32 	%r698, 8;
	// begin inline asm
	{
    .reg .pred p;
    and.b32 %r696, %r709, %r698;    setp.ne.u32 p, %r696, 0;
    vote.ballot.sync.b32 %r696, p, 0xffffffff;
    @!p not.b32 %r696, %r696;
}

	// end inline asm
	and.b32  	%r716, %r696, %r715;
	mov.b32 	%r701, 16;
	// begin inline asm
	{
    .reg .pred p;
    and.b32 %r699, %r709, %r701;    setp.ne.u32 p, %r699, 0;
    vote.ballot.sync.b32 %r699, p, 0xffffffff;
    @!p not.b32 %r699, %r699;
}

	// end inline asm
	and.b32  	%r717, %r699, %r716;
	mov.b32 	%r704, 32;
	// begin inline asm
	{
    .reg .pred p;
    and.b32 %r702, %r709, %r704;    setp.ne.u32 p, %r702, 0;
    vote.ballot.sync.b32 %r702, p, 0xffffffff;
    @!p not.b32 %r702, %r702;
}

	// end inline asm
	and.b32  	%r718, %r702, %r717;
	mov.b32 	%r707, 64;
	// begin inline asm
	{
    .reg .pred p;
    and.b32 %r705, %r709, %r707;    setp.ne.u32 p, %r705, 0;
    vote.ballot.sync.b32 %r705, p, 0xffffffff;
    @!p not.b32 %r705, %r705;
}

	// end inline asm
	and.b32  	%r719, %r705, %r718;
	mov.b32 	%r710, 128;
	// begin inline asm
	{
    .reg .pred p;
    and.b32 %r708, %r709, %r710;    setp.ne.u32 p, %r708, 0;
    vote.ballot.sync.b32 %r708, p, 0xffffffff;
    @!p not.b32 %r708, %r708;
}

	// end inline asm
	and.b32  	%r720, %r708, %r719;
	clz.b32 	%r721, %r720;
	sub.s32 	%r173, 31, %r721;
	and.b32  	%r722, %r646, %r720;
	popc.b32 	%r174, %r722;
	setp.ne.s32 	%p74, %r295, %r173;
	mov.b32 	%r1784, 0;
	@%p74 bra 	$L__BB8_119;
	shl.b32 	%r723, %r709, 2;
	add.s32 	%r724, %r164, %r723;
	atom.shared.add.u32 	%r1784, [%r724], %r174;
$L__BB8_119:
	shfl.sync.idx.b32	%r750|%p75, %r1784, %r173, 31, -1;
	add.s32 	%r177, %r174, %r750;
	shr.u32 	%r751, %r1766, %r293;
	and.b32  	%r747, %r751, %r82;
	mov.b32 	%r727, 1;
	// begin inline asm
	{
    .reg .pred p;
    and.b32 %r725, %r747, %r727;    setp.ne.u32 p, %r725, 0;
    vote.ballot.sync.b32 %r725, p, 0xffffffff;
    @!p not.b32 %r725, %r725;
}

	// end inline asm
	mov.b32 	%r730, 2;
	// begin inline asm
	{
    .reg .pred p;
    and.b32 %r728, %r747, %r730;    setp.ne.u32 p, %r728, 0;
    vote.ballot.sync.b32 %r728, p, 0xffffffff;
    @!p not.b32 %r728, %r728;
}

	// end inline asm
	and.b32  	%r752, %r728, %r725;
	mov.b32 	%r733, 4;
	// begin inline asm
	{
    .reg .pred p;
    and.b32 %r731, %r747, %r733;    setp.ne.u32 p, %r731, 0;
    vote.ballot.sync.b32 %r731, p, 0xffffffff;
    @!p not.b32 %r731, %r731;
}

	// end inline asm
	and.b32  	%r753, %r731, %r752;
	mov.b32 	%r736, 8;
	// begin inline asm
	{
    .reg .pred p;
    and.b32 %r734, %r747, %r736;    setp.ne.u32 p, %r734, 0;
    vote.ballot.sync.b32 %r734, p, 0xffffffff;
    @!p not.b32 %r734, %r734;
}

	// end inline asm
	and.b32  	%r754, %r734, %r753;
	mov.b32 	%r739, 16;
	// begin inline asm
	{
    .reg .pred p;
    and.b32 %r737, %r747, %r739;    setp.ne.u32 p, %r737, 0;
    vote.ballot.sync.b32 %r737, p, 0xffffffff;
    @!p not.b32 %r737, %r737;
}

	// end inline asm
	and.b32  	%r755, %r737, %r754;
	mov.b32 	%r742, 32;
	// begin inline asm
	{
    .reg .pred p;
    and.b32 %r740, %r747, %r742;    setp.ne.u32 p, %r740, 0;
    vote.ballot.sync.b32 %r740, p, 0xffffffff;
    @!p not.b32 %r740, %r740;
}

	// end inline asm
	and.b32  	%r756, %r740, %r755;
	mov.b32 	%r745, 64;
	// begin inline asm
	{
    .reg .pred p;
    and.b32 %r743, %r747, %r745;    setp.ne.u32 p, %r743, 0;
    vote.ballot.sync.b32 %r743, p, 0xffffffff;
    @!p not.b32 %r743, %r743;
}

	// end inline asm
	and.b32  	%r757, %r743, %r756;
	mov.b32 	%r748, 128;
	// begin inline asm
	{
    .reg .pred p;
    and.b32 %r746, %r747, %r748;    setp.ne.u32 p, %r746, 0;
    vote.ballot.sync.b32 %r746, p, 0xffffffff;
    @!p not.b32 %r746, %r746;
}

	// end inline asm
	and.b32  	%r758, %r746, %r757;
	clz.b32 	%r759, %r758;
	sub.s32 	%r179, 31, %r759;
	and.b32  	%r760, %r646, %r758;
	popc.b32 	%r180, %r760;
	setp.ne.s32 	%p76, %r295, %r179;
	mov.b32 	%r1785, 0;
	@%p76 bra 	$L__BB8_121;
	shl.b32 	%r761, %r747, 2;
	add.s32 	%r762, %r164, %r761;
	atom.shared.add.u32 	%r1785, [%r762], %r180;
$L__BB8_121:
	shfl.sync.idx.b32	%r788|%p77, %r1785, %r179, 31, -1;
	add.s32 	%r183, %r180, %r788;
	shr.u32 	%r789, %r1767, %r293;
	and.b32  	%r785, %r789, %r82;
	mov.b32 	%r765, 1;
	// begin inline asm
	{
    .reg .pred p;
    and.b32 %r763, %r785, %r765;    setp.ne.u32 p, %r763, 0;
    vote.ballot.sync.b32 %r763, p, 0xffffffff;
    @!p not.b32 %r763, %r763;
}

	// end inline asm
	mov.b32 	%r768, 2;
	// begin inline asm
	{
    .reg .pred p;
    and.b32 %r766, %r785, %r768;    setp.ne.u32 p, %r766, 0;
    vote.ballot.sync.b32 %r766, p, 0xffffffff;
    @!p not.b32 %r766, %r766;
}

	// end inline asm
	and.b32  	%r790, %r766, %r763;
	mov.b32 	%r771, 4;
	// begin inline asm
	{
    .reg .pred p;
    and.b32 %r769, %r785, %r771;    setp.ne.u32 p, %r769, 0;
    vote.ballot.sync.b32 %r769, p, 0xffffffff;
    @!p not.b32 %r769, %r769;
}

	// end inline asm
	and.b32  	%r791, %r769, %r790;
	mov.b32 	%r774, 8;
	// begin inline asm
	{
    .reg .pred p;
    and.b32 %r772, %r785, %r774;    setp.ne.u32 p, %r772, 0;
    vote.ballot.sync.b32 %r772, p, 0xffffffff;
    @!p not.b32 %r772, %r772;
}

	// end inline asm
	and.b32  	%r792, %r772, %r791;
	mov.b32 	%r777, 16;
	// begin inline asm
	{
    .reg .pred p;
    and.b32 %r775, %r785, %r777;    setp.ne.u32 p, %r775, 0;
    vote.ballot.sync.b32 %r775, p, 0xffffffff;
    @!p not.b32 %r775, %r775;
}

	// end inline asm
	and.b32  	%r793, %r775, %r792;
	mov.b32 	%r780, 32;
	// begin inline asm
	{
    .reg .pred p;
    and.b32 %r778, %r785, %r780;    setp.ne.u32 p, %r778, 0;
    vote.ballot.sync.b32 %r778, p, 0xffffffff;
    @!p not.b32 %r778, %r778;
}

	// end inline asm
	and.b32  	%r794, %r778, %r793;
	mov.b32 	%r783, 64;
	// begin inline asm
	{
    .reg .pred p;
    and.b32 %r781, %r785, %r783;    setp.ne.u32 p, %r781, 0;
    vote.ballot.sync.b32 %r781, p, 0xffffffff;
    @!p not.b32 %r781, %r781;
}

	// end inline asm
	and.b32  	%r795, %r781, %r794;
	mov.b32 	%r786, 128;
	// begin inline asm
	{
    .reg .pred p;
    and.b32 %r784, %r785, %r786;    setp.ne.u32 p, %r784, 0;
    vote.ballot.sync.b32 %r784, p, 0xffffffff;
    @!p not.b32 %r784, %r784;
}

	// end inline asm
	and.b32  	%r796, %r784, %r795;
	clz.b32 	%r797, %r796;
	sub.s32 	%r185, 31, %r797;
	and.b32  	%r798, %r646, %r796;
	popc.b32 	%r186, %r798;
	setp.ne.s32 	%p78, %r295, %r185;
	mov.b32 	%r1786, 0;
	@%p78 bra 	$L__BB8_123;
	shl.b32 	%r799, %r785, 2;
	add.s32 	%r800, %r164, %r799;
	atom.shared.add.u32 	%r1786, [%r800], %r186;
$L__BB8_123:
	shfl.sync.idx.b32	%r826|%p79, %r1786, %r185, 31, -1;
	add.s32 	%r189, %r186, %r826;
	shr.u32 	%r827, %r1768, %r293;
	and.b32  	%r823, %r827, %r82;
	mov.b32 	%r803, 1;
	// begin inline asm
	{
    .reg .pred p;
    and.b32 %r801, %r823, %r803;    setp.ne.u32 p, %r801, 0;
    vote.ballot.sync.b32 %r801, p, 0xffffffff;
    @!p not.b32 %r801, %r801;
}

	// end inline asm
	mov.b32 	%r806, 2;
	// begin inline asm
	{
    .reg .pred p;
    and.b32 %r804, %r823, %r806;    setp.ne.u32 p, %r804, 0;
    vote.ballot.sync.b32 %r804, p, 0xffffffff;
    @!p not.b32 %r804, %r804;
}

	// end inline asm
	and.b32  	%r828, %r804, %r801;
	mov.b32 	%r809, 4;
	// begin inline asm
	{
    .reg .pred p;
    and.b32 %r807, %r823, %r809;    setp.ne.u32 p, %r807, 0;
    vote.ballot.sync.b32 %r807, p, 0xffffffff;
    @!p not.b32 %r807, %r807;
}

	// end inline asm
	and.b32  	%r829, %r807, %r828;
	mov.b32 	%r812, 8;
	// begin inline asm
	{
    .reg .pred p;
    and.b32 %r810, %r823, %r812;    setp.ne.u32 p, %r810, 0;
    vote.ballot.sync.b32 %r810, p, 0xffffffff;
    @!p not.b32 %r810, %r810;
}

	// end inline asm
	and.b32  	%r830, %r810, %r829;
	mov.b32 	%r815, 16;
	// begin inline asm
	{
    .reg .pred p;
    and.b32 %r813, %r823, %r815;    setp.ne.u32 p, %r813, 0;
    vote.ballot.sync.b32 %r813, p, 0xffffffff;
    @!p not.b32 %r813, %r813;
}

	// end inline asm
	and.b32  	%r831, %r813, %r830;
	mov.b32 	%r818, 32;
	// begin inline asm
	{
    .reg .pred p;
    and.b32 %r816, %r823, %r818;    setp.ne.u32 p, %r816, 0;
    vote.ballot.sync.b32 %r816, p, 0xffffffff;
    @!p not.b32 %r816, %r816;
}

	// end inline asm
	and.b32  	%r832, %r816, %r831;
	mov.b32 	%r821, 64;
	// begin inline asm
	{
    .reg .pred p;
    and.b32 %r819, %r823, %r821;    setp.ne.u32 p, %r819, 0;
    vote.ballot.sync.b32 %r819, p, 0xffffffff;
    @!p not.b32 %r819, %r819;
}

	// end inline asm
	and.b32  	%r833, %r819, %r832;
	mov.b32 	%r824, 128;
	// begin inline asm
	{
    .reg .pred p;
    and.b32 %r822, %r823, %r824;    setp.ne.u32 p, %r822, 0;
    vote.ballot.sync.b32 %r822, p, 0xffffffff;
    @!p not.b32 %r822, %r822;
}

	// end inline asm
	and.b32  	%r834, %r822, %r833;
	clz.b32 	%r835, %r834;
	sub.s32 	%r191, 31, %r835;
	and.b32  	%r836, %r646, %r834;
	popc.b32 	%r192, %r836;
	setp.ne.s32 	%p80, %r295, %r191;
	mov.b32 	%r1787, 0;
	@%p80 bra 	$L__BB8_125;
	shl.b32 	%r837, %r823, 2;
	add.s32 	%r838, %r164, %r837;
	atom.shared.add.u32 	%r1787, [%r838], %r192;
$L__BB8_125:
	shfl.sync.idx.b32	%r864|%p81, %r1787, %r191, 31, -1;
	add.s32 	%r195, %r192, %r864;
	shr.u32 	%r865, %r1769, %r293;
	and.b32  	%r861, %r865, %r82;
	mov.b32 	%r841, 1;
	// begin inline asm
	{
    .reg .pred p;
    and.b32 %r839, %r861, %r841;    setp.ne.u32 p, %r839, 0;
    vote.ballot.sync.b32 %r839, p, 0xffffffff;
    @!p not.b32 %r839, %r839;
}

	// end inline asm
	mov.b32 	%r844, 2;
	// begin inline asm
	{
    .reg .pred p;
    and.b32 %r842, %r861, %r844;    setp.ne.u32 p, %r842, 0;
    vote.ballot.sync.b32 %r842, p, 0xffffffff;
    @!p not.b32 %r842, %r842;
}

	// end inline asm
	and.b32  	%r866, %r842, %r839;
	mov.b32 	%r847, 4;
	// begin inline asm
	{
    .reg .pred p;
    and.b32 %r845, %r861, %r847;    setp.ne.u32 p, %r845, 0;
    vote.ballot.sync.b32 %r845, p, 0xffffffff;
    @!p not.b32 %r845, %r845;
}

	// end inline asm
	and.b32  	%r867, %r845, %r866;
	mov.b32 	%r850, 8;
	// begin inline asm
	{
    .reg .pred p;
    and.b32 %r848, %r861, %r850;    setp.ne.u32 p, %r848, 0;
    vote.ballot.sync.b32 %r848, p, 0xffffffff;
    @!p not.b32 %r848, %r848;
}

	// end inline asm
	and.b32  	%r868, %r848, %r867;
	mov.b32 	%r853, 16;
	// begin inline asm
	{
    .reg .pred p;
    and.b32 %r851, %r861, %r853;    setp.ne.u32 p, %r851, 0;
    vote.ballot.sync.b32 %r851, p, 0xffffffff;
    @!p not.b32 %r851, %r851;
}

	// end inline asm
	and.b32  	%r869, %r851, %r868;
	mov.b32 	%r856, 32;
	// begin inline asm
	{
    .reg .pred p;
    and.b32 %r854, %r861, %r856;    setp.ne.u32 p, %r854, 0;
    vote.ballot.sync.b32 %r854, p, 0xffffffff;
    @!p not.b32 %r854, %r854;
}

	// end inline asm
	and.b32  	%r870, %r854, %r869;
	mov.b32 	%r859, 64;
	// begin inline asm
	{
    .reg .pred p;
    and.b32 %r857, %r861, %r859;    setp.ne.u32 p, %r857, 0;
    vote.ballot.sync.b32 %r857, p, 0xffffffff;
    @!p not.b32 %r857, %r857;
}

	// end inline asm
	and.b32  	%r871, %r857, %r870;
	mov.b32 	%r862, 128;
	// begin inline asm
	{
    .reg .pred p;
    and.b32 %r860, %r861, %r862;    setp.ne.u32 p, %r860, 0;
    vote.ballot.sync.b32 %r860, p, 0xffffffff;
    @!p not.b32 %r860, %r860;
}

	// end inline asm
	and.b32  	%r872, %r860, %r871;
	clz.b32 	%r873, %r872;
	sub.s32 	%r197, 31, %r873;
	and.b32  	%r874, %r646, %r872;
	popc.b32 	%r198, %r874;
	setp.ne.s32 	%p82, %r295, %r197;
	mov.b32 	%r1788, 0;
	@%p82 bra 	$L__BB8_127;
	shl.b32 	%r875, %r861, 2;
	add.s32 	%r876, %r164, %r875;
	atom.shared.add.u32 	%r1788, [%r876], %r198;
$L__BB8_127:
	shfl.sync.idx.b32	%r902|%p83, %r1788, %r197, 31, -1;
	add.s32 	%r201, %r198, %r902;
	shr.u32 	%r903, %r1770, %r293;
	and.b32  	%r899, %r903, %r82;
	mov.b32 	%r879, 1;
	// begin inline asm
	{
    .reg .pred p;
    and.b32 %r877, %r899, %r879;    setp.ne.u32 p, %r877, 0;
    vote.ballot.sync.b32 %r877, p, 0xffffffff;
    @!p not.b32 %r877, %r877;
}

	// end inline asm
	mov.b32 	%r882, 2;
	// begin inline asm
	{
    .reg .pred p;
    and.b32 %r880, %r899, %r882;    setp.ne.u32 p, %r880, 0;
    vote.ballot.sync.b32 %r880, p, 0xffffffff;
    @!p not.b32 %r880, %r880;
}

	// end inline asm
	and.b32  	%r904, %r880, %r877;
	mov.b32 	%r885, 4;
	// begin inline asm
	{
    .reg .pred p;
    and.b32 %r883, %r899, %r885;    setp.ne.u32 p, %r883, 0;
    vote.ballot.sync.b32 %r883, p, 0xffffffff;
    @!p not.b32 %r883, %r883;
}

	// end inline asm
	and.b32  	%r905, %r883, %r904;
	mov.b32 	%r888, 8;
	// begin inline asm
	{
    .reg .pred p;
    and.b32 %r886, %r899, %r888;    setp.ne.u32 p, %r886, 0;
    vote.ballot.sync.b32 %r886, p, 0xffffffff;
    @!p not.b32 %r886, %r886;
}

	// end inline asm
	and.b32  	%r906, %r886, %r905;
	mov.b32 	%r891, 16;
	// begin inline asm
	{
    .reg .pred p;
    and.b32 %r889, %r899, %r891;    setp.ne.u32 p, %r889, 0;
    vote.ballot.sync.b32 %r889, p, 0xffffffff;
    @!p not.b32 %r889, %r889;
}

	// end inline asm
	and.b32  	%r907, %r889, %r906;
	mov.b32 	%r894, 32;
	// begin inline asm
	{
    .reg .pred p;
    and.b32 %r892, %r899, %r894;    setp.ne.u32 p, %r892, 0;
    vote.ballot.sync.b32 %r892, p, 0xffffffff;
    @!p not.b32 %r892, %r892;
}

	// end inline asm
	and.b32  	%r908, %r892, %r907;
	mov.b32 	%r897, 64;
	// begin inline asm
	{
    .reg .pred p;
    and.b32 %r895, %r899, %r897;    setp.ne.u32 p, %r895, 0;
    vote.ballot.sync.b32 %r895, p, 0xffffffff;
    @!p not.b32 %r895, %r895;
}

	// end inline asm
	and.b32  	%r909, %r895, %r908;
	mov.b32 	%r900, 128;
	// begin inline asm
	{
    .reg .pred p;
    and.b32 %r898, %r899, %r900;    setp.ne.u32 p, %r898, 0;
    vote.ballot.sync.b32 %r898, p, 0xffffffff;
    @!p not.b32 %r898, %r898;
}

	// end inline asm
	and.b32  	%r910, %r898, %r909;
	clz.b32 	%r911, %r910;
	sub.s32 	%r203, 31, %r911;
	and.b32  	%r912, %r646, %r910;
	popc.b32 	%r204, %r912;
	setp.ne.s32 	%p84, %r295, %r203;
	mov.b32 	%r1789, 0;
	@%p84 bra 	$L__BB8_129;
	shl.b32 	%r913, %r899, 2;
	add.s32 	%r914, %r164, %r913;
	atom.shared.add.u32 	%r1789, [%r914], %r204;
$L__BB8_129:
	shfl.sync.idx.b32	%r940|%p85, %r1789, %r203, 31, -1;
	add.s32 	%r207, %r204, %r940;
	shr.u32 	%r941, %r1771, %r293;
	and.b32  	%r937, %r941, %r82;
	mov.b32 	%r917, 1;
	// begin inline asm
	{
    .reg .pred p;
    and.b32 %r915, %r937, %r917;    setp.ne.u32 p, %r915, 0;
    vote.ballot.sync.b32 %r915, p, 0xffffffff;
    @!p not.b32 %r915, %r915;
}

	// end inline asm
	mov.b32 	%r920, 2;
	// begin inline asm
	{
    .reg .pred p;
    and.b32 %r918, %r937, %r920;    setp.ne.u32 p, %r918, 0;
    vote.ballot.sync.b32 %r918, p, 0xffffffff;
    @!p not.b32 %r918, %r918;
}

	// end inline asm
	and.b32  	%r942, %r918, %r915;
	mov.b32 	%r923, 4;
	// begin inline asm
	{
    .reg .pred p;
    and.b32 %r921, %r937, %r923;    setp.ne.u32 p, %r921, 0;
    vote.ballot.sync.b32 %r921, p, 0xffffffff;
    @!p not.b32 %r921, %r921;
}

	// end inline asm
	and.b32  	%r943, %r921, %r942;
	mov.b32 	%r926, 8;
	// begin inline asm
	{
    .reg .pred p;
    and.b32 %r924, %r937, %r926;    setp.ne.u32 p, %r924, 0;
    vote.ballot.sync.b32 %r924, p, 0xffffffff;
    @!p not.b32 %r924, %r924;
}

	// end inline asm
	and.b32  	%r944, %r924, %r943;
	mov.b32 	%r929, 16;
	// begin inline asm
	{
    .reg .pred p;
    and.b32 %r927, %r937, %r929;    setp.ne.u32 p, %r927, 0;
    vote.ballot.sync.b32 %r927, p, 0xffffffff;
    @!p not.b32 %r927, %r927;
}

	// end inline asm
	and.b32  	%r945, %r927, %r944;
	mov.b32 	%r932, 32;
	// begin inline asm
	{
    .reg .pred p;
    and.b32 %r930, %r937, %r932;    setp.ne.u32 p, %r930, 0;
    vote.ballot.sync.b32 %r930, p, 0xffffffff;
    @!p not.b32 %r930, %r930;
}

	// end inline asm
	and.b32  	%r946, %r930, %r945;
	mov.b32 	%r935, 64;
	// begin inline asm
	{
    .reg .pred p;
    and.b32 %r933, %r937, %r935;    setp.ne.u32 p, %r933, 0;
    vote.ballot.sync.b32 %r933, p, 0xffffffff;
    @!p not.b32 %r933, %r933;
}

	// end inline asm
	and.b32  	%r947, %r933, %r946;
	mov.b32 	%r938, 128;
	// begin inline asm
	{
    .reg .pred p;
    and.b32 %r936, %r937, %r938;    setp.ne.u32 p, %r936, 0;
    vote.ballot.sync.b32 %r936, p, 0xffffffff;
    @!p not.b32 %r936, %r936;
}

	// end inline asm
	and.b32  	%r948, %r936, %r947;
	clz.b32 	%r949, %r948;
	sub.s32 	%r209, 31, %r949;
	and.b32  	%r950, %r646, %r948;
	popc.b32 	%r210, %r950;
	setp.ne.s32 	%p86, %r295, %r209;
	mov.b32 	%r1790, 0;
	@%p86 bra 	$L__BB8_131;
	shl.b32 	%r951, %r937, 2;
	add.s32 	%r952, %r164, %r951;
	atom.shared.add.u32 	%r1790, [%r952], %r210;
$L__BB8_131:
	shfl.sync.idx.b32	%r978|%p87, %r1790, %r209, 31, -1;
	add.s32 	%r213, %r210, %r978;
	shr.u32 	%r979, %r1772, %r293;
	and.b32  	%r975, %r979, %r82;
	mov.b32 	%r955, 1;
	// begin inline asm
	{
    .reg .pred p;
    and.b32 %r953, %r975, %r955;    setp.ne.u32 p, %r953, 0;
    vote.ballot.sync.b32 %r953, p, 0xffffffff;
    @!p not.b32 %r953, %r953;
}

	// end inline asm
	mov.b32 	%r958, 2;
	// begin inline asm
	{
    .reg .pred p;
    and.b32 %r956, %r975, %r958;    setp.ne.u32 p, %r956, 0;
    vote.ballot.sync.b32 %r956, p, 0xffffffff;
    @!p not.b32 %r956, %r956;
}

	// end inline asm
	and.b32  	%r980, %r956, %r953;
	mov.b32 	%r961, 4;
	// begin inline asm
	{
    .reg .pred p;
    and.b32 %r959, %r975, %r961;    setp.ne.u32 p, %r959, 0;
    vote.ballot.sync.b32 %r959, p, 0xffffffff;
    @!p not.b32 %r959, %r959;
}

	// end inline asm
	and.b32  	%r981, %r959, %r980;
	mov.b32 	%r964, 8;
	// begin inline asm
	{
    .reg .pred p;
    and.b32 %r962, %r975, %r964;    setp.ne.u32 p, %r962, 0;
    vote.ballot.sync.b32 %r962, p, 0xffffffff;
    @!p not.b32 %r962, %r962;
}

	// end inline asm
	and.b32  	%r982, %r962, %r981;
	mov.b32 	%r967, 16;
	// begin inline asm
	{
    .reg .pred p;
    and.b32 %r965, %r975, %r967;    setp.ne.u32 p, %r965, 0;
    vote.ballot.sync.b32 %r965, p, 0xffffffff;
    @!p not.b32 %r965, %r965;
}

	// end inline asm
	and.b32  	%r983, %r965, %r982;
	mov.b32 	%r970, 32;
	// begin inline asm
	{
    .reg .pred p;
    and.b32 %r968, %r975, %r970;    setp.ne.u32 p, %r968, 0;
    vote.ballot.sync.b32 %r968, p, 0xffffffff;
    @!p not.b32 %r968, %r968;
}

	// end inline asm
	and.b32  	%r984, %r968, %r983;
	mov.b32 	%r973, 64;
	// begin inline asm
	{
    .reg .pred p;
    and.b32 %r971, %r975, %r973;    setp.ne.u32 p, %r971, 0;
    vote.ballot.sync.b32 %r971, p, 0xffffffff;
    @!p not.b32 %r971, %r971;
}

	// end inline asm
	and.b32  	%r985, %r971, %r984;
	mov.b32 	%r976, 128;
	// begin inline asm
	{
    .reg .pred p;
    and.b32 %r974, %r975, %r976;    setp.ne.u32 p, %r974, 0;
    vote.ballot.sync.b32 %r974, p, 0xffffffff;
    @!p not.b32 %r974, %r974;
}

	// end inline asm
	and.b32  	%r986, %r974, %r985;
	clz.b32 	%r987, %r986;
	sub.s32 	%r215, 31, %r987;
	and.b32  	%r988, %r646, %r986;
	popc.b32 	%r216, %r988;
	setp.ne.s32 	%p88, %r295, %r215;
	mov.b32 	%r1791, 0;
	@%p88 bra 	$L__BB8_133;
	shl.b32 	%r989, %r975, 2;
	add.s32 	%r990, %r164, %r989;
	atom.shared.add.u32 	%r1791, [%r990], %r216;
$L__BB8_133:
	shfl.sync.idx.b32	%r1016|%p89, %r1791, %r215, 31, -1;
	add.s32 	%r219, %r216, %r1016;
	shr.u32 	%r1017, %r1773, %r293;
	and.b32  	%r1013, %r1017, %r82;
	mov.b32 	%r993, 1;
	// begin inline asm
	{
    .reg .pred p;
    and.b32 %r991, %r1013, %r993;    setp.ne.u32 p, %r991, 0;
    vote.ballot.sync.b32 %r991, p, 0xffffffff;
    @!p not.b32 %r991, %r991;
}

	// end inline asm
	mov.b32 	%r996, 2;
	// begin inline asm
	{
    .reg .pred p;
    and.b32 %r994, %r1013, %r996;    setp.ne.u32 p, %r994, 0;
    vote.ballot.sync.b32 %r994, p, 0xffffffff;
    @!p not.b32 %r994, %r994;
}

	// end inline asm
	and.b32  	%r1018, %r994, %r991;
	mov.b32 	%r999, 4;
	// begin inline asm
	{
    .reg .pred p;
    and.b32 %r997, %r1013, %r999;    setp.ne.u32 p, %r997, 0;
    vote.ballot.sync.b32 %r997, p, 0xffffffff;
    @!p not.b32 %r997, %r997;
}

	// end inline asm
	and.b32  	%r1019, %r997, %r1018;
	mov.b32 	%r1002, 8;
	// begin inline asm
	{
    .reg .pred p;
    and.b32 %r1000, %r1013, %r1002;    setp.ne.u32 p, %r1000, 0;
    vote.ballot.sync.b32 %r1000, p, 0xffffffff;
    @!p not.b32 %r1000, %r1000;
}

	// end inline asm
	and.b32  	%r1020, %r1000, %r1019;
	mov.b32 	%r1005, 16;
	// begin inline asm
	{
    .reg .pred p;
    and.b32 %r1003, %r1013, %r1005;    setp.ne.u32 p, %r1003, 0;
    vote.ballot.sync.b32 %r1003, p, 0xffffffff;
    @!p not.b32 %r1003, %r1003;
}

	// end inline asm
	and.b32  	%r1021, %r1003, %r1020;
	mov.b32 	%r1008, 32;
	// begin inline asm
	{
    .reg .pred p;
    and.b32 %r1006, %r1013, %r1008;    setp.ne.u32 p, %r1006, 0;
    vote.ballot.sync.b32 %r1006, p, 0xffffffff;
    @!p not.b32 %r1006, %r1006;
}

	// end inline asm
	and.b32  	%r1022, %r1006, %r1021;
	mov.b32 	%r1011, 64;
	// begin inline asm
	{
    .reg .pred p;
    and.b32 %r1009, %r1013, %r1011;    setp.ne.u32 p, %r1009, 0;
    vote.ballot.sync.b32 %r1009, p, 0xffffffff;
    @!p not.b32 %r1009, %r1009;
}

	// end inline asm
	and.b32  	%r1023, %r1009, %r1022;
	mov.b32 	%r1014, 128;
	// begin inline asm
	{
    .reg .pred p;
    and.b32 %r1012, %r1013, %r1014;    setp.ne.u32 p, %r1012, 0;
    vote.ballot.sync.b32 %r1012, p, 0xffffffff;
    @!p not.b32 %r1012, %r1012;
}

	// end inline asm
	and.b32  	%r1024, %r1012, %r1023;
	clz.b32 	%r1025, %r1024;
	sub.s32 	%r221, 31, %r1025;
	and.b32  	%r1026, %r646, %r1024;
	popc.b32 	%r222, %r1026;
	setp.ne.s32 	%p90, %r295, %r221;
	mov.b32 	%r1792, 0;
	@%p90 bra 	$L__BB8_135;
	shl.b32 	%r1027, %r1013, 2;
	add.s32 	%r1028, %r164, %r1027;
	atom.shared.add.u32 	%r1792, [%r1028], %r222;
$L__BB8_135:
	shfl.sync.idx.b32	%r1054|%p91, %r1792, %r221, 31, -1;
	add.s32 	%r225, %r222, %r1054;
	shr.u32 	%r1055, %r1774, %r293;
	and.b32  	%r1051, %r1055, %r82;
	mov.b32 	%r1031, 1;
	// begin inline asm
	{
    .reg .pred p;
    and.b32 %r1029, %r1051, %r1031;    setp.ne.u32 p, %r1029, 0;
    vote.ballot.sync.b32 %r1029, p, 0xffffffff;
    @!p not.b32 %r1029, %r1029;
}

	// end inline asm
	mov.b32 	%r1034, 2;
	// begin inline asm
	{
    .reg .pred p;
    and.b32 %r1032, %r1051, %r1034;    setp.ne.u32 p, %r1032, 0;
    vote.ballot.sync.b32 %r1032, p, 0xffffffff;
    @!p not.b32 %r1032, %r1032;
}

	// end inline asm
	and.b32  	%r1056, %r1032, %r1029;
	mov.b32 	%r1037, 4;
	// begin inline asm
	{
    .reg .pred p;
    and.b32 %r1035, %r1051, %r1037;    setp.ne.u32 p, %r1035, 0;
    vote.ballot.sync.b32 %r1035, p, 0xffffffff;
    @!p not.b32 %r1035, %r1035;
}

	// end inline asm
	and.b32  	%r1057, %r1035, %r1056;
	mov.b32 	%r1040, 8;
	// begin inline asm
	{
    .reg .pred p;
    and.b32 %r1038, %r1051, %r1040;    setp.ne.u32 p, %r1038, 0;
    vote.ballot.sync.b32 %r1038, p, 0xffffffff;
    @!p not.b32 %r1038, %r1038;
}

	// end inline asm
	and.b32  	%r1058, %r1038, %r1057;
	mov.b32 	%r1043, 16;
	// begin inline asm
	{
    .reg .pred p;
    and.b32 %r1041, %r1051, %r1043;    setp.ne.u32 p, %r1041, 0;
    vote.ballot.sync.b32 %r1041, p, 0xffffffff;
    @!p not.b32 %r1041, %r1041;
}

	// end inline asm
	and.b32  	%r1059, %r1041, %r1058;
	mov.b32 	%r1046, 32;
	// begin inline asm
	{
    .reg .pred p;
    and.b32 %r1044, %r1051, %r1046;    setp.ne.u32 p, %r1044, 0;
    vote.ballot.sync.b32 %r1044, p, 0xffffffff;
    @!p not.b32 %r1044, %r1044;
}

	// end inline asm
	and.b32  	%r1060, %r1044, %r1059;
	mov.b32 	%r1049, 64;
	// begin inline asm
	{
    .reg .pred p;
    and.b32 %r1047, %r1051, %r1049;    setp.ne.u32 p, %r1047, 0;
    vote.ballot.sync.b32 %r1047, p, 0xffffffff;
    @!p not.b32 %r1047, %r1047;
}

	// end inline asm
	and.b32  	%r1061, %r1047, %r1060;
	mov.b32 	%r1052, 128;
	// begin inline asm
	{
    .reg .pred p;
    and.b32 %r1050, %r1051, %r1052;    setp.ne.u32 p, %r1050, 0;
    vote.ballot.sync.b32 %r1050, p, 0xffffffff;
    @!p not.b32 %r1050, %r1050;
}

	// end inline asm
	and.b32  	%r1062, %r1050, %r1061;
	clz.b32 	%r1063, %r1062;
	sub.s32 	%r227, 31, %r1063;
	and.b32  	%r1064, %r646, %r1062;
	popc.b32 	%r228, %r1064;
	setp.ne.s32 	%p92, %r295, %r227;
	mov.b32 	%r1793, 0;
	@%p92 bra 	$L__BB8_137;
	shl.b32 	%r1065, %r1051, 2;
	add.s32 	%r1066, %r164, %r1065;
	atom.shared.add.u32 	%r1793, [%r1066], %r228;
$L__BB8_137:
	shfl.sync.idx.b32	%r1092|%p93, %r1793, %r227, 31, -1;
	add.s32 	%r231, %r228, %r1092;
	shr.u32 	%r1093, %r1775, %r293;
	and.b32  	%r1089, %r1093, %r82;
	mov.b32 	%r1069, 1;
	// begin inline asm
	{
    .reg .pred p;
    and.b32 %r1067, %r1089, %r1069;    setp.ne.u32 p, %r1067, 0;
    vote.ballot.sync.b32 %r1067, p, 0xffffffff;
    @!p not.b32 %r1067, %r1067;
}

	// end inline asm
	mov.b32 	%r1072, 2;
	// begin inline asm
	{
    .reg .pred p;
    and.b32 %r1070, %r1089, %r1072;    setp.ne.u32 p, %r1070, 0;
    vote.ballot.sync.b32 %r1070, p, 0xffffffff;
    @!p not.b32 %r1070, %r1070;
}

	// end inline asm
	and.b32  	%r1094, %r1070, %r1067;
	mov.b32 	%r1075, 4;
	// begin inline asm
	{
    .reg .pred p;
    and.b32 %r1073, %r1089, %r1075;    setp.ne.u32 p, %r1073, 0;
    vote.ballot.sync.b32 %r1073, p, 0xffffffff;
    @!p not.b32 %r1073, %r1073;
}

	// end inline asm
	and.b32  	%r1095, %r1073, %r1094;
	mov.b32 	%r1078, 8;
	// begin inline asm
	{
    .reg .pred p;
    and.b32 %r1076, %r1089, %r1078;    setp.ne.u32 p, %r1076, 0;
    vote.ballot.sync.b32 %r1076, p, 0xffffffff;
    @!p not.b32 %r1076, %r1076;
}

	// end inline asm
	and.b32  	%r1096, %r1076, %r1095;
	mov.b32 	%r1081, 16;
	// begin inline asm
	{
    .reg .pred p;
    and.b32 %r1079, %r1089, %r1081;    setp.ne.u32 p, %r1079, 0;
    vote.ballot.sync.b32 %r1079, p, 0xffffffff;
    @!p not.b32 %r1079, %r1079;
}

	// end inline asm
	and.b32  	%r1097, %r1079, %r1096;
	mov.b32 	%r1084, 32;
	// begin inline asm
	{
    .reg .pred p;
    and.b32 %r1082, %r1089, %r1084;    setp.ne.u32 p, %r1082, 0;
    vote.ballot.sync.b32 %r1082, p, 0xffffffff;
    @!p not.b32 %r1082, %r1082;
}

	// end inline asm
	and.b32  	%r1098, %r1082, %r1097;
	mov.b32 	%r1087, 64;
	// begin inline asm
	{
    .reg .pred p;
    and.b32 %r1085, %r1089, %r1087;    setp.ne.u32 p, %r1085, 0;
    vote.ballot.sync.b32 %r1085, p, 0xffffffff;
    @!p not.b32 %r1085, %r1085;
}

	// end inline asm
	and.b32  	%r1099, %r1085, %r1098;
	mov.b32 	%r1090, 128;
	// begin inline asm
	{
    .reg .pred p;
    and.b32 %r1088, %r1089, %r1090;    setp.ne.u32 p, %r1088, 0;
    vote.ballot.sync.b32 %r1088, p, 0xffffffff;
    @!p not.b32 %r1088, %r1088;
}

	// end inline asm
	and.b32  	%r1100, %r1088, %r1099;
	clz.b32 	%r1101, %r1100;
	sub.s32 	%r233, 31, %r1101;
	and.b32  	%r1102, %r646, %r1100;
	popc.b32 	%r234, %r1102;
	setp.ne.s32 	%p94, %r295, %r233;
	mov.b32 	%r1794, 0;
	@%p94 bra 	$L__BB8_139;
	shl.b32 	%r1103, %r1089, 2;
	add.s32 	%r1104, %r164, %r1103;
	atom.shared.add.u32 	%r1794, [%r1104], %r234;
$L__BB8_139:
	shfl.sync.idx.b32	%r1130|%p95, %r1794, %r233, 31, -1;
	add.s32 	%r237, %r234, %r1130;
	shr.u32 	%r1131, %r1776, %r293;
	and.b32  	%r1127, %r1131, %r82;
	mov.b32 	%r1107, 1;
	// begin inline asm
	{
    .reg .pred p;
    and.b32 %r1105, %r1127, %r1107;    setp.ne.u32 p, %r1105, 0;
    vote.ballot.sync.b32 %r1105, p, 0xffffffff;
    @!p not.b32 %r1105, %r1105;
}

	// end inline asm
	mov.b32 	%r1110, 2;
	// begin inline asm
	{
    .reg .pred p;
    and.b32 %r1108, %r1127, %r1110;    setp.ne.u32 p, %r1108, 0;
    vote.ballot.sync.b32 %r1108, p, 0xffffffff;
    @!p not.b32 %r1108, %r1108;
}

	// end inline asm
	and.b32  	%r1132, %r1108, %r1105;
	mov.b32 	%r1113, 4;
	// begin inline asm
	{
    .reg .pred p;
    and.b32 %r1111, %r1127, %r1113;    setp.ne.u32 p, %r1111, 0;
    vote.ballot.sync.b32 %r1111, p, 0xffffffff;
    @!p not.b32 %r1111, %r1111;
}

	// end inline asm
	and.b32  	%r1133, %r1111, %r1132;
	mov.b32 	%r1116, 8;
	// begin inline asm
	{
    .reg .pred p;
    and.b32 %r1114, %r1127, %r1116;    setp.ne.u32 p, %r1114, 0;
    vote.ballot.sync.b32 %r1114, p, 0xffffffff;
    @!p not.b32 %r1114, %r1114;
}

	// end inline asm
	and.b32  	%r1134, %r1114, %r1133;
	mov.b32 	%r1119, 16;
	// begin inline asm
	{
    .reg .pred p;
    and.b32 %r1117, %r1127, %r1119;    setp.ne.u32 p, %r1117, 0;
    vote.ballot.sync.b32 %r1117, p, 0xffffffff;
    @!p not.b32 %r1117, %r1117;
}

	// end inline asm
	and.b32  	%r1135, %r1117, %r1134;
	mov.b32 	%r1122, 32;
	// begin inline asm
	{
    .reg .pred p;
    and.b32 %r1120, %r1127, %r1122;    setp.ne.u32 p, %r1120, 0;
    vote.ballot.sync.b32 %r1120, p, 0xffffffff;
    @!p not.b32 %r1120, %r1120;
}

	// end inline asm
	and.b32  	%r1136, %r1120, %r1135;
	mov.b32 	%r1125, 64;
	// begin inline asm
	{
    .reg .pred p;
    and.b32 %r1123, %r1127, %r1125;    setp.ne.u32 p, %r1123, 0;
    vote.ballot.sync.b32 %r1123, p, 0xffffffff;
    @!p not.b32 %r1123, %r1123;
}

	// end inline asm
	and.b32  	%r1137, %r1123, %r1136;
	mov.b32 	%r1128, 128;
	// begin inline asm
	{
    .reg .pred p;
    and.b32 %r1126, %r1127, %r1128;    setp.ne.u32 p, %r1126, 0;
    vote.ballot.sync.b32 %r1126, p, 0xffffffff;
    @!p not.b32 %r1126, %r1126;
}

	// end inline asm
	and.b32  	%r1138, %r1126, %r1137;
	clz.b32 	%r1139, %r1138;
	sub.s32 	%r239, 31, %r1139;
	and.b32  	%r1140, %r646, %r1138;
	popc.b32 	%r240, %r1140;
	setp.ne.s32 	%p96, %r295, %r239;
	mov.b32 	%r1795, 0;
	@%p96 bra 	$L__BB8_141;
	shl.b32 	%r1141, %r1127, 2;
	add.s32 	%r1142, %r164, %r1141;
	atom.shared.add.u32 	%r1795, [%r1142], %r240;
$L__BB8_141:
	shfl.sync.idx.b32	%r1168|%p97, %r1795, %r239, 31, -1;
	add.s32 	%r243, %r240, %r1168;
	shr.u32 	%r1169, %r1777, %r293;
	and.b32  	%r1165, %r1169, %r82;
	mov.b32 	%r1145, 1;
	// begin inline asm
	{
    .reg .pred p;
    and.b32 %r1143, %r1165, %r1145;    setp.ne.u32 p, %r1143, 0;
    vote.ballot.sync.b32 %r1143, p, 0xffffffff;
    @!p not.b32 %r1143, %r1143;
}

	// end inline asm
	mov.b32 	%r1148, 2;
	// begin inline asm
	{
    .reg .pred p;
    and.b32 %r1146, %r1165, %r1148;    setp.ne.u32 p, %r1146, 0;
    vote.ballot.sync.b32 %r1146, p, 0xffffffff;
    @!p not.b32 %r1146, %r1146;
}

	// end inline asm
	and.b32  	%r1170, %r1146, %r1143;
	mov.b32 	%r1151, 4;
	// begin inline asm
	{
    .reg .pred p;
    and.b32 %r1149, %r1165, %r1151;    setp.ne.u32 p, %r1149, 0;
    vote.ballot.sync.b32 %r1149, p, 0xffffffff;
    @!p not.b32 %r1149, %r1149;
}

	// end inline asm
	and.b32  	%r1171, %r1149, %r1170;
	mov.b32 	%r1154, 8;
	// begin inline asm
	{
    .reg .pred p;
    and.b32 %r1152, %r1165, %r1154;    setp.ne.u32 p, %r1152, 0;
    vote.ballot.sync.b32 %r1152, p, 0xffffffff;
    @!p not.b32 %r1152, %r1152;
}

	// end inline asm
	and.b32  	%r1172, %r1152, %r1171;
	mov.b32 	%r1157, 16;
	// begin inline asm
	{
    .reg .pred p;
    and.b32 %r1155, %r1165, %r1157;    setp.ne.u32 p, %r1155, 0;
    vote.ballot.sync.b32 %r1155, p, 0xffffffff;
    @!p not.b32 %r1155, %r1155;
}

	// end inline asm
	and.b32  	%r1173, %r1155, %r1172;
	mov.b32 	%r1160, 32;
	// begin inline asm
	{
    .reg .pred p;
    and.b32 %r1158, %r1165, %r1160;    setp.ne.u32 p, %r1158, 0;
    vote.ballot.sync.b32 %r1158, p, 0xffffffff;
    @!p not.b32 %r1158, %r1158;
}

	// end inline asm
	and.b32  	%r1174, %r1158, %r1173;
	mov.b32 	%r1163, 64;
	// begin inline asm
	{
    .reg .pred p;
    and.b32 %r1161, %r1165, %r1163;    setp.ne.u32 p, %r1161, 0;
    vote.ballot.sync.b32 %r1161, p, 0xffffffff;
    @!p not.b32 %r1161, %r1161;
}

	// end inline asm
	and.b32  	%r1175, %r1161, %r1174;
	mov.b32 	%r1166, 128;
	// begin inline asm
	{
    .reg .pred p;
    and.b32 %r1164, %r1165, %r1166;    setp.ne.u32 p, %r1164, 0;
    vote.ballot.sync.b32 %r1164, p, 0xffffffff;
    @!p not.b32 %r1164, %r1164;
}

	// end inline asm
	and.b32  	%r1176, %r1164, %r1175;
	clz.b32 	%r1177, %r1176;
	sub.s32 	%r245, 31, %r1177;
	and.b32  	%r1178, %r646, %r1176;
	popc.b32 	%r246, %r1178;
	setp.ne.s32 	%p98, %r295, %r245;
	mov.b32 	%r1796, 0;
	@%p98 bra 	$L__BB8_143;
	shl.b32 	%r1179, %r1165, 2;
	add.s32 	%r1180, %r164, %r1179;
	atom.shared.add.u32 	%r1796, [%r1180], %r246;
$L__BB8_143:
	shfl.sync.idx.b32	%r1206|%p99, %r1796, %r245, 31, -1;
	add.s32 	%r249, %r246, %r1206;
	shr.u32 	%r1207, %r1778, %r293;
	and.b32  	%r1203, %r1207, %r82;
	mov.b32 	%r1183, 1;
	// begin inline asm
	{
    .reg .pred p;
    and.b32 %r1181, %r1203, %r1183;    setp.ne.u32 p, %r1181, 0;
    vote.ballot.sync.b32 %r1181, p, 0xffffffff;
    @!p not.b32 %r1181, %r1181;
}

	// end inline asm
	mov.b32 	%r1186, 2;
	// begin inline asm
	{
    .reg .pred p;
    and.b32 %r1184, %r1203, %r1186;    setp.ne.u32 p, %r1184, 0;
    vote.ballot.sync.b32 %r1184, p, 0xffffffff;
    @!p not.b32 %r1184, %r1184;
}

	// end inline asm
	and.b32  	%r1208, %r1184, %r1181;
	mov.b32 	%r1189, 4;
	// begin inline asm
	{
    .reg .pred p;
    and.b32 %r1187, %r1203, %r1189;    setp.ne.u32 p, %r1187, 0;
    vote.ballot.sync.b32 %r1187, p, 0xffffffff;
    @!p not.b32 %r1187, %r1187;
}

	// end inline asm
	and.b32  	%r1209, %r1187, %r1208;
	mov.b32 	%r1192, 8;
	// begin inline asm
	{
    .reg .pred p;
    and.b32 %r1190, %r1203, %r1192;    setp.ne.u32 p, %r1190, 0;
    vote.ballot.sync.b32 %r1190, p, 0xffffffff;
    @!p not.b32 %r1190, %r1190;
}

	// end inline asm
	and.b32  	%r1210, %r1190, %r1209;
	mov.b32 	%r1195, 16;
	// begin inline asm
	{
    .reg .pred p;
    and.b32 %r1193, %r1203, %r1195;    setp.ne.u32 p, %r1193, 0;
    vote.ballot.sync.b32 %r1193, p, 0xffffffff;
    @!p not.b32 %r1193, %r1193;
}

	// end inline asm
	and.b32  	%r1211, %r1193, %r1210;
	mov.b32 	%r1198, 32;
	// begin inline asm
	{
    .reg .pred p;
    and.b32 %r1196, %r1203, %r1198;    setp.ne.u32 p, %r1196, 0;
    vote.ballot.sync.b32 %r1196, p, 0xffffffff;
    @!p not.b32 %r1196, %r1196;
}

	// end inline asm
	and.b32  	%r1212, %r1196, %r1211;
	mov.b32 	%r1201, 64;
	// begin inline asm
	{
    .reg .pred p;
    and.b32 %r1199, %r1203, %r1201;    setp.ne.u32 p, %r1199, 0;
    vote.ballot.sync.b32 %r1199, p, 0xffffffff;
    @!p not.b32 %r1199, %r1199;
}

	// end inline asm
	and.b32  	%r1213, %r1199, %r1212;
	mov.b32 	%r1204, 128;
	// begin inline asm
	{
    .reg .pred p;
    and.b32 %r1202, %r1203, %r1204;    setp.ne.u32 p, %r1202, 0;
    vote.ballot.sync.b32 %r1202, p, 0xffffffff;
    @!p not.b32 %r1202, %r1202;
}

	// end inline asm
	and.b32  	%r1214, %r1202, %r1213;
	clz.b32 	%r1215, %r1214;
	sub.s32 	%r251, 31, %r1215;
	and.b32  	%r1216, %r646, %r1214;
	popc.b32 	%r252, %r1216;
	setp.ne.s32 	%p100, %r295, %r251;
	mov.b32 	%r1797, 0;
	@%p100 bra 	$L__BB8_145;
	shl.b32 	%r1217, %r1203, 2;
	add.s32 	%r1218, %r164, %r1217;
	atom.shared.add.u32 	%r1797, [%r1218], %r252;
$L__BB8_145:
	shfl.sync.idx.b32	%r1244|%p101, %r1797, %r251, 31, -1;
	add.s32 	%r255, %r252, %r1244;
	shr.u32 	%r1245, %r1779, %r293;
	and.b32  	%r1241, %r1245, %r82;
	mov.b32 	%r1221, 1;
	// begin inline asm
	{
    .reg .pred p;
    and.b32 %r1219, %r1241, %r1221;    setp.ne.u32 p, %r1219, 0;
    vote.ballot.sync.b32 %r1219, p, 0xffffffff;
    @!p not.b32 %r1219, %r1219;
}

	// end inline asm
	mov.b32 	%r1224, 2;
	// begin inline asm
	{
    .reg .pred p;
    and.b32 %r1222, %r1241, %r1224;    setp.ne.u32 p, %r1222, 0;
    vote.ballot.sync.b32 %r1222, p, 0xffffffff;
    @!p not.b32 %r1222, %r1222;
}

	// end inline asm
	and.b32  	%r1246, %r1222, %r1219;
	mov.b32 	%r1227, 4;
	// begin inline asm
	{
    .reg .pred p;
    and.b32 %r1225, %r1241, %r1227;    setp.ne.u32 p, %r1225, 0;
    vote.ballot.sync.b32 %r1225, p, 0xffffffff;
    @!p not.b32 %r1225, %r1225;
}

	// end inline asm
	and.b32  	%r1247, %r1225, %r1246;
	mov.b32 	%r1230, 8;
	// begin inline asm
	{
    .reg .pred p;
    and.b32 %r1228, %r1241, %r1230;    setp.ne.u32 p, %r1228, 0;
    vote.ballot.sync.b32 %r1228, p, 0xffffffff;
    @!p not.b32 %r1228, %r1228;
}

	// end inline asm
	and.b32  	%r1248, %r1228, %r1247;
	mov.b32 	%r1233, 16;
	// begin inline asm
	{
    .reg .pred p;
    and.b32 %r1231, %r1241, %r1233;    setp.ne.u32 p, %r1231, 0;
    vote.ballot.sync.b32 %r1231, p, 0xffffffff;
    @!p not.b32 %r1231, %r1231;
}

	// end inline asm
	and.b32  	%r1249, %r1231, %r1248;
	mov.b32 	%r1236, 32;
	// begin inline asm
	{
    .reg .pred p;
    and.b32 %r1234, %r1241, %r1236;    setp.ne.u32 p, %r1234, 0;
    vote.ballot.sync.b32 %r1234, p, 0xffffffff;
    @!p not.b32 %r1234, %r1234;
}

	// end inline asm
	and.b32  	%r1250, %r1234, %r1249;
	mov.b32 	%r1239, 64;
	// begin inline asm
	{
    .reg .pred p;
    and.b32 %r1237, %r1241, %r1239;    setp.ne.u32 p, %r1237, 0;
    vote.ballot.sync.b32 %r1237, p, 0xffffffff;
    @!p not.b32 %r1237, %r1237;
}

	// end inline asm
	and.b32  	%r1251, %r1237, %r1250;
	mov.b32 	%r1242, 128;
	// begin inline asm
	{
    .reg .pred p;
    and.b32 %r1240, %r1241, %r1242;    setp.ne.u32 p, %r1240, 0;
    vote.ballot.sync.b32 %r1240, p, 0xffffffff;
    @!p not.b32 %r1240, %r1240;
}

	// end inline asm
	and.b32  	%r1252, %r1240, %r1251;
	clz.b32 	%r1253, %r1252;
	sub.s32 	%r257, 31, %r1253;
	and.b32  	%r1254, %r646, %r1252;
	popc.b32 	%r258, %r1254;
	setp.ne.s32 	%p102, %r295, %r257;
	mov.b32 	%r1798, 0;
	@%p102 bra 	$L__BB8_147;
	shl.b32 	%r1259, %r1241, 2;
	add.s32 	%r1260, %r164, %r1259;
	atom.shared.add.u32 	%r1798, [%r1260], %r258;
$L__BB8_147:
	shfl.sync.idx.b32	%r1286|%p103, %r1798, %r257, 31, -1;
	add.s32 	%r261, %r258, %r1286;
	shr.u32 	%r1287, %r1780, %r293;
	and.b32  	%r1283, %r1287, %r82;
	mov.b32 	%r1263, 1;
	// begin inline asm
	{
    .reg .pred p;
    and.b32 %r1261, %r1283, %r1263;    setp.ne.u32 p, %r1261, 0;
    vote.ballot.sync.b32 %r1261, p, 0xffffffff;
    @!p not.b32 %r1261, %r1261;
}

	// end inline asm
	mov.b32 	%r1266, 2;
	// begin inline asm
	{
    .reg .pred p;
    and.b32 %r1264, %r1283, %r1266;    setp.ne.u32 p, %r1264, 0;
    vote.ballot.sync.b32 %r1264, p, 0xffffffff;
    @!p not.b32 %r1264, %r1264;
}

	// end inline asm
	and.b32  	%r1288, %r1264, %r1261;
	mov.b32 	%r1269, 4;
	// begin inline asm
	{
    .reg .pred p;
    and.b32 %r1267, %r1283, %r1269;    setp.ne.u32 p, %r1267, 0;
    vote.ballot.sync.b32 %r1267, p, 0xffffffff;
    @!p not.b32 %r1267, %r1267;
}

	// end inline asm
	and.b32  	%r1289, %r1267, %r1288;
	mov.b32 	%r1272, 8;
	// begin inline asm
	{
    .reg .pred p;
    and.b32 %r1270, %r1283, %r1272;    setp.ne.u32 p, %r1270, 0;
    vote.ballot.sync.b32 %r1270, p, 0xffffffff;
    @!p not.b32 %r1270, %r1270;
}

	// end inline asm
	and.b32  	%r1290, %r1270, %r1289;
	mov.b32 	%r1275, 16;
	// begin inline asm
	{
    .reg .pred p;
    and.b32 %r1273, %r1283, %r1275;    setp.ne.u32 p, %r1273, 0;
    vote.ballot.sync.b32 %r1273, p, 0xffffffff;
    @!p not.b32 %r1273, %r1273;
}

	// end inline asm
	and.b32  	%r1291, %r1273, %r1290;
	mov.b32 	%r1278, 32;
	// begin inline asm
	{
    .reg .pred p;
    and.b32 %r1276, %r1283, %r1278;    setp.ne.u32 p, %r1276, 0;
    vote.ballot.sync.b32 %r1276, p, 0xffffffff;
    @!p not.b32 %r1276, %r1276;
}

	// end inline asm
	and.b32  	%r1292, %r1276, %r1291;
	mov.b32 	%r1281, 64;
	// begin inline asm
	{
    .reg .pred p;
    and.b32 %r1279, %r1283, %r1281;    setp.ne.u32 p, %r1279, 0;
    vote.ballot.sync.b32 %r1279, p, 0xffffffff;
    @!p not.b32 %r1279, %r1279;
}

	// end inline asm
	and.b32  	%r1293, %r1279, %r1292;
	mov.b32 	%r1284, 128;
	// begin inline asm
	{
    .reg .pred p;
    and.b32 %r1282, %r1283, %r1284;    setp.ne.u32 p, %r1282, 0;
    vote.ballot.sync.b32 %r1282, p, 0xffffffff;
    @!p not.b32 %r1282, %r1282;
}

	// end inline asm
	and.b32  	%r1294, %r1282, %r1293;
	clz.b32 	%r1295, %r1294;
	sub.s32 	%r263, 31, %r1295;
	and.b32  	%r1296, %r646, %r1294;
	popc.b32 	%r264, %r1296;
	setp.ne.s32 	%p104, %r295, %r263;
	mov.b32 	%r1799, 0;
	@%p104 bra 	$L__BB8_149;
	shl.b32 	%r1301, %r1283, 2;
	add.s32 	%r1302, %r164, %r1301;
	atom.shared.add.u32 	%r1799, [%r1302], %r264;
$L__BB8_149:
	shfl.sync.idx.b32	%r1328|%p105, %r1799, %r263, 31, -1;
	add.s32 	%r267, %r264, %r1328;
	shr.u32 	%r1329, %r1781, %r293;
	and.b32  	%r1325, %r1329, %r82;
	mov.b32 	%r1305, 1;
	// begin inline asm
	{
    .reg .pred p;
    and.b32 %r1303, %r1325, %r1305;    setp.ne.u32 p, %r1303, 0;
    vote.ballot.sync.b32 %r1303, p, 0xffffffff;
    @!p not.b32 %r1303, %r1303;
}

	// end inline asm
	mov.b32 	%r1308, 2;
	// begin inline asm
	{
    .reg .pred p;
    and.b32 %r1306, %r1325, %r1308;    setp.ne.u32 p, %r1306, 0;
    vote.ballot.sync.b32 %r1306, p, 0xffffffff;
    @!p not.b32 %r1306, %r1306;
}

	// end inline asm
	and.b32  	%r1330, %r1306, %r1303;
	mov.b32 	%r1311, 4;
	// begin inline asm
	{
    .reg .pred p;
    and.b32 %r1309, %r1325, %r1311;    setp.ne.u32 p, %r1309, 0;
    vote.ballot.sync.b32 %r1309, p, 0xffffffff;
    @!p not.b32 %r1309, %r1309;
}

	// end inline asm
	and.b32  	%r1331, %r1309, %r1330;
	mov.b32 	%r1314, 8;
	// begin inline asm
	{
    .reg .pred p;
    and.b32 %r1312, %r1325, %r1314;    setp.ne.u32 p, %r1312, 0;
    vote.ballot.sync.b32 %r1312, p, 0xffffffff;
    @!p not.b32 %r1312, %r1312;
}

	// end inline asm
	and.b32  	%r1332, %r1312, %r1331;
	mov.b32 	%r1317, 16;
	// begin inline asm
	{
    .reg .pred p;
    and.b32 %r1315, %r1325, %r1317;    setp.ne.u32 p, %r1315, 0;
    vote.ballot.sync.b32 %r1315, p, 0xffffffff;
    @!p not.b32 %r1315, %r1315;
}

	// end inline asm
	and.b32  	%r1333, %r1315, %r1332;
	mov.b32 	%r1320, 32;
	// begin inline asm
	{
    .reg .pred p;
    and.b32 %r1318, %r1325, %r1320;    setp.ne.u32 p, %r1318, 0;
    vote.ballot.sync.b32 %r1318, p, 0xffffffff;
    @!p not.b32 %r1318, %r1318;
}

	// end inline asm
	and.b32  	%r1334, %r1318, %r1333;
	mov.b32 	%r1323, 64;
	// begin inline asm
	{
    .reg .pred p;
    and.b32 %r1321, %r1325, %r1323;    setp.ne.u32 p, %r1321, 0;
    vote.ballot.sync.b32 %r1321, p, 0xffffffff;
    @!p not.b32 %r1321, %r1321;
}

	// end inline asm
	and.b32  	%r1335, %r1321, %r1334;
	mov.b32 	%r1326, 128;
	// begin inline asm
	{
    .reg .pred p;
    and.b32 %r1324, %r1325, %r1326;    setp.ne.u32 p, %r1324, 0;
    vote.ballot.sync.b32 %r1324, p, 0xffffffff;
    @!p not.b32 %r1324, %r1324;
}

	// end inline asm
	and.b32  	%r1336, %r1324, %r1335;
	clz.b32 	%r1337, %r1336;
	sub.s32 	%r269, 31, %r1337;
	and.b32  	%r1338, %r646, %r1336;
	popc.b32 	%r270, %r1338;
	setp.ne.s32 	%p106, %r295, %r269;
	mov.b32 	%r1800, 0;
	@%p106 bra 	$L__BB8_151;
	shl.b32 	%r1339, %r1, 5;
	and.b32  	%r1340, %r1339, 31744;
	add.s32 	%r1342, %r551, %r1340;
	shl.b32 	%r1343, %r1325, 2;
	add.s32 	%r1344, %r1342, %r1343;
	atom.shared.add.u32 	%r1800, [%r1344], %r270;
$L__BB8_151:
	shfl.sync.idx.b32	%r1370|%p107, %r1800, %r269, 31, -1;
	add.s32 	%r273, %r270, %r1370;
	shr.u32 	%r1371, %r1782, %r293;
	and.b32  	%r1367, %r1371, %r82;
	mov.b32 	%r1347, 1;
	// begin inline asm
	{
    .reg .pred p;
    and.b32 %r1345, %r1367, %r1347;    setp.ne.u32 p, %r1345, 0;
    vote.ballot.sync.b32 %r1345, p, 0xffffffff;
    @!p not.b32 %r1345, %r1345;
}

	// end inline asm
	mov.b32 	%r1350, 2;
	// begin inline asm
	{
    .reg .pred p;
    and.b32 %r1348, %r1367, %r1350;    setp.ne.u32 p, %r1348, 0;
    vote.ballot.sync.b32 %r1348, p, 0xffffffff;
    @!p not.b32 %r1348, %r1348;
}

	// end inline asm
	and.b32  	%r1372, %r1348, %r1345;
	mov.b32 	%r1353, 4;
	// begin inline asm
	{
    .reg .pred p;
    and.b32 %r1351, %r1367, %r1353;    setp.ne.u32 p, %r1351, 0;
    vote.ballot.sync.b32 %r1351, p, 0xffffffff;
    @!p not.b32 %r1351, %r1351;
}

	// end inline asm
	and.b32  	%r1373, %r1351, %r1372;
	mov.b32 	%r1356, 8;
	// begin inline asm
	{
    .reg .pred p;
    and.b32 %r1354, %r1367, %r1356;    setp.ne.u32 p, %r1354, 0;
    vote.ballot.sync.b32 %r1354, p, 0xffffffff;
    @!p not.b32 %r1354, %r1354;
}

	// end inline asm
	and.b32  	%r1374, %r1354, %r1373;
	mov.b32 	%r1359, 16;
	// begin inline asm
	{
    .reg .pred p;
    and.b32 %r1357, %r1367, %r1359;    setp.ne.u32 p, %r1357, 0;
    vote.ballot.sync.b32 %r1357, p, 0xffffffff;
    @!p not.b32 %r1357, %r1357;
}

	// end inline asm
	and.b32  	%r1375, %r1357, %r1374;
	mov.b32 	%r1362, 32;
	// begin inline asm
	{
    .reg .pred p;
    and.b32 %r1360, %r1367, %r1362;    setp.ne.u32 p, %r1360, 0;
    vote.ballot.sync.b32 %r1360, p, 0xffffffff;
    @!p not.b32 %r1360, %r1360;
}

	// end inline asm
	and.b32  	%r1376, %r1360, %r1375;
	mov.b32 	%r1365, 64;
	// begin inline asm
	{
    .reg .pred p;
    and.b32 %r1363, %r1367, %r1365;    setp.ne.u32 p, %r1363, 0;
    vote.ballot.sync.b32 %r1363, p, 0xffffffff;
    @!p not.b32 %r1363, %r1363;
}

	// end inline asm
	and.b32  	%r1377, %r1363, %r1376;
	mov.b32 	%r1368, 128;
	// begin inline asm
	{
    .reg .pred p;
    and.b32 %r1366, %r1367, %r1368;    setp.ne.u32 p, %r1366, 0;
    vote.ballot.sync.b32 %r1366, p, 0xffffffff;
    @!p not.b32 %r1366, %r1366;
}

	// end inline asm
	and.b32  	%r1378, %r1366, %r1377;
	clz.b32 	%r1379, %r1378;
	sub.s32 	%r275, 31, %r1379;
	and.b32  	%r1380, %r646, %r1378;
	popc.b32 	%r276, %r1380;
	setp.ne.s32 	%p108, %r295, %r275;
	mov.b32 	%r1801, 0;
	@%p108 bra 	$L__BB8_153;
	shl.b32 	%r1385, %r1367, 2;
	add.s32 	%r1386, %r164, %r1385;
	atom.shared.add.u32 	%r1801, [%r1386], %r276;
$L__BB8_153:
	setp.gt.u32 	%p109, %r1, 255;
	shfl.sync.idx.b32	%r1387|%p110, %r1801, %r275, 31, -1;
	add.s32 	%r1388, %r276, %r1387;
	bar.sync 	0;
	shl.b32 	%r1389, %r171, 2;
	add.s32 	%r1391, %r551, %r1389;
	st.shared.u32 	[%r1391+-4], %r1764;
	shl.b32 	%r1392, %r177, 2;
	add.s32 	%r1393, %r551, %r1392;
	st.shared.u32 	[%r1393+-4], %r1765;
	shl.b32 	%r1394, %r183, 2;
	add.s32 	%r1395, %r551, %r1394;
	st.shared.u32 	[%r1395+-4], %r1766;
	shl.b32 	%r1396, %r189, 2;
	add.s32 	%r1397, %r551, %r1396;
	st.shared.u32 	[%r1397+-4], %r1767;
	shl.b32 	%r1398, %r195, 2;
	add.s32 	%r1399, %r551, %r1398;
	st.shared.u32 	[%r1399+-4], %r1768;
	shl.b32 	%r1400, %r201, 2;
	add.s32 	%r1401, %r551, %r1400;
	st.shared.u32 	[%r1401+-4], %r1769;
	shl.b32 	%r1402, %r207, 2;
	add.s32 	%r1403, %r551, %r1402;
	st.shared.u32 	[%r1403+-4], %r1770;
	shl.b32 	%r1404, %r213, 2;
	add.s32 	%r1405, %r551, %r1404;
	st.shared.u32 	[%r1405+-4], %r1771;
	shl.b32 	%r1406, %r219, 2;
	add.s32 	%r1407, %r551, %r1406;
	st.shared.u32 	[%r1407+-4], %r1772;
	shl.b32 	%r1408, %r225, 2;
	add.s32 	%r1409, %r551, %r1408;
	st.shared.u32 	[%r1409+-4], %r1773;
	shl.b32 	%r1410, %r231, 2;
	add.s32 	%r1411, %r551, %r1410;
	st.shared.u32 	[%r1411+-4], %r1774;
	shl.b32 	%r1412, %r237, 2;
	add.s32 	%r1413, %r551, %r1412;
	st.shared.u32 	[%r1413+-4], %r1775;
	shl.b32 	%r1414, %r243, 2;
	add.s32 	%r1415, %r551, %r1414;
	st.shared.u32 	[%r1415+-4], %r1776;
	shl.b32 	%r1416, %r249, 2;
	add.s32 	%r1417, %r551, %r1416;
	st.shared.u32 	[%r1417+-4], %r1777;
	shl.b32 	%r1418, %r255, 2;
	add.s32 	%r1419, %r551, %r1418;
	st.shared.u32 	[%r1419+-4], %r1778;
	shl.b32 	%r1420, %r261, 2;
	add.s32 	%r1421, %r551, %r1420;
	st.shared.u32 	[%r1421+-4], %r1779;
	shl.b32 	%r1422, %r267, 2;
	add.s32 	%r1423, %r551, %r1422;
	st.shared.u32 	[%r1423+-4], %r1780;
	shl.b32 	%r1424, %r273, 2;
	add.s32 	%r1425, %r551, %r1424;
	st.shared.u32 	[%r1425+-4], %r1781;
	shl.b32 	%r1426, %r1388, 2;
	add.s32 	%r1427, %r551, %r1426;
	st.shared.u32 	[%r1427+-4], %r1782;
	shl.b32 	%r1428, %r1, 3;
	add.s32 	%r1429, %r551, %r1428;
	add.s32 	%r279, %r1429, 29184;
	@%p109 bra 	$L__BB8_161;
	ld.param.u64 	%rd236, [_ZN3cub18CUB_300001_SM_10006detail10radix_sort29DeviceRadixSortOnesweepKernelINS1_5radix10policy_hubIiNS0_8NullTypeEyE10Policy1000ELNS0_9SortOrderE1EiS6_yiiNS1_21identity_decomposer_tEEEvPT5_SC_PT3_PKSD_PT1_PKSH_PT2_PKSL_T4_iiT6__param_3];
	cvta.to.global.u64 	%rd57, %rd236;
	shl.b64 	%rd58, %rd7, 3;
	add.s64 	%rd59, %rd57, %rd58;
	ld.global.u64 	%rd60, [%rd59];
	cvt.s64.s32 	%rd61, %r163;
	sub.s64 	%rd238, %rd60, %rd61;
	st.shared.u64 	[%r279], %rd238;
	setp.lt.s32 	%p111, %r3, 1;
	mov.u32 	%r1805, %r1759;
	@%p111 bra 	$L__BB8_160;
	mov.b32 	%r1803, -1;
	mov.u32 	%r1802, %r3;
	mov.u32 	%r1805, %r1759;
$L__BB8_156:
	ld.param.u64 	%rd229, [_ZN3cub18CUB_300001_SM_10006detail10radix_sort29DeviceRadixSortOnesweepKernelINS1_5radix10policy_hubIiNS0_8NullTypeEyE10Policy1000ELNS0_9SortOrderE1EiS6_yiiNS1_21identity_decomposer_tEEEvPT5_SC_PT3_PKSD_PT1_PKSH_PT2_PKSL_T4_iiT6__param_0];
	add.s32 	%r283, %r1802, -1;
	shl.b32 	%r1431, %r283, 8;
	add.s32 	%r1432, %r1431, %r1;
	cvta.to.global.u64 	%rd62, %rd229;
	mul.wide.s32 	%rd63, %r1432, 4;
	add.s64 	%rd16, %rd62, %rd63;
$L__BB8_157:
	membar.cta;
	ld.volatile.global.u32 	%r284, [%rd16];
	setp.eq.s32 	%p112, %r284, 0;
	@%p112 bra 	$L__BB8_157;
	and.b32  	%r1433, %r284, 1073741823;
	add.s32 	%r1805, %r1433, %r1805;
	setp.gt.s32 	%p113, %r284, -1;
	vote.sync.ballot.b32 	%r1803, %p113, %r1803;
	setp.gt.u32 	%p115, %r1802, 1;
	and.pred  	%p116, %p113, %p115;
	mov.u32 	%r1802, %r283;
	@%p116 bra 	$L__BB8_156;
	ld.shared.u64 	%rd238, [%r279];
$L__BB8_160:
	ld.param.u64 	%rd230, [_ZN3cub18CUB_300001_SM_10006detail10radix_sort29DeviceRadixSortOnesweepKernelINS1_5radix10policy_hubIiNS0_8NullTypeEyE10Policy1000ELNS0_9SortOrderE1EiS6_yiiNS1_21identity_decomposer_tEEEvPT5_SC_PT3_PKSD_PT1_PKSH_PT2_PKSL_T4_iiT6__param_0];
	or.b32  	%r1434, %r1805, -2147483648;
	cvta.to.global.u64 	%rd64, %rd230;
	shl.b32 	%r1435, %r3, 8;
	add.s32 	%r1436, %r1435, %r1;
	mul.wide.s32 	%rd65, %r1436, 4;
	add.s64 	%rd66, %rd64, %rd65;
	st.volatile.global.u32 	[%rd66], %r1434;
	sub.s32 	%r1437, %r1805, %r1759;
	cvt.s64.s32 	%rd67, %r1437;
	add.s64 	%rd68, %rd238, %rd67;
	st.shared.u64 	[%r279], %rd68;
$L__BB8_161:
	ld.param.u32 	%r1711, [_ZN3cub18CUB_300001_SM_10006detail10radix_sort29DeviceRadixSortOnesweepKernelINS1_5radix10policy_hubIiNS0_8NullTypeEyE10Policy1000ELNS0_9SortOrderE1EiS6_yiiNS1_21identity_decomposer_tEEEvPT5_SC_PT3_PKSD_PT1_PKSH_PT2_PKSL_T4_iiT6__param_8];
	ld.param.u64 	%rd233, [_ZN3cub18CUB_300001_SM_10006detail10radix_sort29DeviceRadixSortOnesweepKernelINS1_5radix10policy_hubIiNS0_8NullTypeEyE10Policy1000ELNS0_9SortOrderE1EiS6_yiiNS1_21identity_decomposer_tEEEvPT5_SC_PT3_PKSD_PT1_PKSH_PT2_PKSL_T4_iiT6__param_2];
	setp.gt.u32 	%p117, %r1, 255;
	mad.lo.s32 	%r288, %r3, 7296, 7296;
	setp.lt.s32 	%p118, %r288, %r1711;
	setp.eq.s64 	%p119, %rd233, 0;
	or.pred  	%p120, %p119, %p118;
	or.pred  	%p121, %p117, %p120;
	@%p121 bra 	$L__BB8_163;
	ld.param.u64 	%rd234, [_ZN3cub18CUB_300001_SM_10006detail10radix_sort29DeviceRadixSortOnesweepKernelINS1_5radix10policy_hubIiNS0_8NullTypeEyE10Policy1000ELNS0_9SortOrderE1EiS6_yiiNS1_21identity_decomposer_tEEEvPT5_SC_PT3_PKSD_PT1_PKSH_PT2_PKSL_T4_iiT6__param_2];
	ld.shared.u64 	%rd69, [%r279];
	cvt.s64.s32 	%rd70, %r1759;
	cvt.s64.s32 	%rd71, %r163;
	add.s64 	%rd72, %rd71, %rd70;
	add.s64 	%rd73, %rd72, %rd69;
	cvta.to.global.u64 	%rd74, %rd234;
	shl.b64 	%rd75, %rd7, 3;
	add.s64 	%rd76, %rd74, %rd75;
	st.global.u64 	[%rd76], %rd73;
$L__BB8_163:
	ld.param.u32 	%r1712, [_ZN3cub18CUB_300001_SM_10006detail10radix_sort29DeviceRadixSortOnesweepKernelINS1_5radix10policy_hubIiNS0_8NullTypeEyE10Policy1000ELNS0_9SortOrderE1EiS6_yiiNS1_21identity_decomposer_tEEEvPT5_SC_PT3_PKSD_PT1_PKSH_PT2_PKSL_T4_iiT6__param_8];
	shl.b32 	%r1438, %r1, 2;
	add.s32 	%r289, %r551, %r1438;
	setp.gt.s32 	%p122, %r288, %r1712;
	bar.sync 	0;
	@%p122 bra 	$L__BB8_165;
	ld.shared.u32 	%r1440, [%r289];
	shr.u32 	%r1441, %r1440, %r293;
	and.b32  	%r1442, %r1441, %r82;
	shl.b32 	%r1443, %r1442, 3;
	add.s32 	%r1445, %r551, 29184;
	add.s32 	%r1446, %r1445, %r1443;
	ld.shared.u64 	%rd77, [%r1446];
	add.s64 	%rd78, %rd77, %rd7;
	xor.b32  	%r1447, %r1440, 2147483647;
	shl.b64 	%rd79, %rd78, 2;
	add.s64 	%rd80, %rd1, %rd79;
	st.global.u32 	[%rd80], %r1447;
	bar.warp.sync 	-1;
	ld.shared.u32 	%r1448, [%r289+1536];
	shr.u32 	%r1449, %r1448, %r293;
	and.b32  	%r1450, %r1449, %r82;
	shl.b32 	%r1451, %r1450, 3;
	add.s32 	%r1452, %r1445, %r1451;
	ld.shared.u64 	%rd81, [%r1452];
	add.s64 	%rd82, %rd81, %rd7;
	xor.b32  	%r1453, %r1448, 2147483647;
	shl.b64 	%rd83, %rd82, 2;
	add.s64 	%rd84, %rd1, %rd83;
	st.global.u32 	[%rd84+1536], %r1453;
	bar.warp.sync 	-1;
	ld.shared.u32 	%r1454, [%r289+3072];
	shr.u32 	%r1455, %r1454, %r293;
	and.b32  	%r1456, %r1455, %r82;
	shl.b32 	%r1457, %r1456, 3;
	add.s32 	%r1458, %r1445, %r1457;
	ld.shared.u64 	%rd85, [%r1458];
	add.s64 	%rd86, %rd85, %rd7;
	xor.b32  	%r1459, %r1454, 2147483647;
	shl.b64 	%rd87, %rd86, 2;
	add.s64 	%rd88, %rd1, %rd87;
	st.global.u32 	[%rd88+3072], %r1459;
	bar.warp.sync 	-1;
	ld.shared.u32 	%r1460, [%r289+4608];
	shr.u32 	%r1461, %r1460, %r293;
	and.b32  	%r1462, %r1461, %r82;
	shl.b32 	%r1463, %r1462, 3;
	add.s32 	%r1464, %r1445, %r1463;
	ld.shared.u64 	%rd89, [%r1464];
	add.s64 	%rd90, %rd89, %rd7;
	xor.b32  	%r1465, %r1460, 2147483647;
	shl.b64 	%rd91, %rd90, 2;
	add.s64 	%rd92, %rd1, %rd91;
	st.global.u32 	[%rd92+4608], %r1465;
	bar.warp.sync 	-1;
	ld.shared.u32 	%r1466, [%r289+6144];
	shr.u32 	%r1467, %r1466, %r293;
	and.b32  	%r1468, %r1467, %r82;
	shl.b32 	%r1469, %r1468, 3;
	add.s32 	%r1470, %r1445, %r1469;
	ld.shared.u64 	%rd93, [%r1470];
	add.s64 	%rd94, %rd93, %rd7;
	xor.b32  	%r1471, %r1466, 2147483647;
	shl.b64 	%rd95, %rd94, 2;
	add.s64 	%rd96, %rd1, %rd95;
	st.global.u32 	[%rd96+6144], %r1471;
	bar.warp.sync 	-1;
	ld.shared.u32 	%r1472, [%r289+7680];
	shr.u32 	%r1473, %r1472, %r293;
	and.b32  	%r1474, %r1473, %r82;
	shl.b32 	%r1475, %r1474, 3;
	add.s32 	%r1476, %r1445, %r1475;
	ld.shared.u64 	%rd97, [%r1476];
	add.s64 	%rd98, %rd97, %rd7;
	xor.b32  	%r1477, %r1472, 2147483647;
	shl.b64 	%rd99, %rd98, 2;
	add.s64 	%rd100, %rd1, %rd99;
	st.global.u32 	[%rd100+7680], %r1477;
	bar.warp.sync 	-1;
	ld.shared.u32 	%r1478, [%r289+9216];
	shr.u32 	%r1479, %r1478, %r293;
	and.b32  	%r1480, %r1479, %r82;
	shl.b32 	%r1481, %r1480, 3;
	add.s32 	%r1482, %r1445, %r1481;
	ld.shared.u64 	%rd101, [%r1482];
	add.s64 	%rd102, %rd101, %rd7;
	xor.b32  	%r1483, %r1478, 2147483647;
	shl.b64 	%rd103, %rd102, 2;
	add.s64 	%rd104, %rd1, %rd103;
	st.global.u32 	[%rd104+9216], %r1483;
	bar.warp.sync 	-1;
	ld.shared.u32 	%r1484, [%r289+10752];
	shr.u32 	%r1485, %r1484, %r293;
	and.b32  	%r1486, %r1485, %r82;
	shl.b32 	%r1487, %r1486, 3;
	add.s32 	%r1488, %r1445, %r1487;
	ld.shared.u64 	%rd105, [%r1488];
	add.s64 	%rd106, %rd105, %rd7;
	xor.b32  	%r1489, %r1484, 2147483647;
	shl.b64 	%rd107, %rd106, 2;
	add.s64 	%rd108, %rd1, %rd107;
	st.global.u32 	[%rd108+10752], %r1489;
	bar.warp.sync 	-1;
	ld.shared.u32 	%r1490, [%r289+12288];
	shr.u32 	%r1491, %r1490, %r293;
	and.b32  	%r1492, %r1491, %r82;
	shl.b32 	%r1493, %r1492, 3;
	add.s32 	%r1494, %r1445, %r1493;
	ld.shared.u64 	%rd109, [%r1494];
	add.s64 	%rd110, %rd109, %rd7;
	xor.b32  	%r1495, %r1490, 2147483647;
	shl.b64 	%rd111, %rd110, 2;
	add.s64 	%rd112, %rd1, %rd111;
	st.global.u32 	[%rd112+12288], %r1495;
	bar.warp.sync 	-1;
	ld.shared.u32 	%r1496, [%r289+13824];
	shr.u32 	%r1497, %r1496, %r293;
	and.b32  	%r1498, %r1497, %r82;
	shl.b32 	%r1499, %r1498, 3;
	add.s32 	%r1500, %r1445, %r1499;
	ld.shared.u64 	%rd113, [%r1500];
	add.s64 	%rd114, %rd113, %rd7;
	xor.b32  	%r1501, %r1496, 2147483647;
	shl.b64 	%rd115, %rd114, 2;
	add.s64 	%rd116, %rd1, %rd115;
	st.global.u32 	[%rd116+13824], %r1501;
	bar.warp.sync 	-1;
	ld.shared.u32 	%r1502, [%r289+15360];
	shr.u32 	%r1503, %r1502, %r293;
	and.b32  	%r1504, %r1503, %r82;
	shl.b32 	%r1505, %r1504, 3;
	add.s32 	%r1506, %r1445, %r1505;
	ld.shared.u64 	%rd117, [%r1506];
	add.s64 	%rd118, %rd117, %rd7;
	xor.b32  	%r1507, %r1502, 2147483647;
	shl.b64 	%rd119, %rd118, 2;
	add.s64 	%rd120, %rd1, %rd119;
	st.global.u32 	[%rd120+15360], %r1507;
	bar.warp.sync 	-1;
	ld.shared.u32 	%r1508, [%r289+16896];
	shr.u32 	%r1509, %r1508, %r293;
	and.b32  	%r1510, %r1509, %r82;
	shl.b32 	%r1511, %r1510, 3;
	add.s32 	%r1512, %r1445, %r1511;
	ld.shared.u64 	%rd121, [%r1512];
	add.s64 	%rd122, %rd121, %rd7;
	xor.b32  	%r1513, %r1508, 2147483647;
	shl.b64 	%rd123, %rd122, 2;
	add.s64 	%rd124, %rd1, %rd123;
	st.global.u32 	[%rd124+16896], %r1513;
	bar.warp.sync 	-1;
	ld.shared.u32 	%r1514, [%r289+18432];
	shr.u32 	%r1515, %r1514, %r293;
	and.b32  	%r1516, %r1515, %r82;
	shl.b32 	%r1517, %r1516, 3;
	add.s32 	%r1518, %r1445, %r1517;
	ld.shared.u64 	%rd125, [%r1518];
	add.s64 	%rd126, %rd125, %rd7;
	xor.b32  	%r1519, %r1514, 2147483647;
	shl.b64 	%rd127, %rd126, 2;
	add.s64 	%rd128, %rd1, %rd127;
	st.global.u32 	[%rd128+18432], %r1519;
	bar.warp.sync 	-1;
	ld.shared.u32 	%r1520, [%r289+19968];
	shr.u32 	%r1521, %r1520, %r293;
	and.b32  	%r1522, %r1521, %r82;
	shl.b32 	%r1523, %r1522, 3;
	add.s32 	%r1524, %r1445, %r1523;
	ld.shared.u64 	%rd129, [%r1524];
	add.s64 	%rd130, %rd129, %rd7;
	xor.b32  	%r1525, %r1520, 2147483647;
	shl.b64 	%rd131, %rd130, 2;
	add.s64 	%rd132, %rd1, %rd131;
	st.global.u32 	[%rd132+19968], %r1525;
	bar.warp.sync 	-1;
	ld.shared.u32 	%r1526, [%r289+21504];
	shr.u32 	%r1527, %r1526, %r293;
	and.b32  	%r1528, %r1527, %r82;
	shl.b32 	%r1529, %r1528, 3;
	add.s32 	%r1530, %r1445, %r1529;
	ld.shared.u64 	%rd133, [%r1530];
	add.s64 	%rd134, %rd133, %rd7;
	xor.b32  	%r1531, %r1526, 2147483647;
	shl.b64 	%rd135, %rd134, 2;
	add.s64 	%rd136, %rd1, %rd135;
	st.global.u32 	[%rd136+21504], %r1531;
	bar.warp.sync 	-1;
	ld.shared.u32 	%r1532, [%r289+23040];
	shr.u32 	%r1533, %r1532, %r293;
	and.b32  	%r1534, %r1533, %r82;
	shl.b32 	%r1535, %r1534, 3;
	add.s32 	%r1536, %r1445, %r1535;
	ld.shared.u64 	%rd137, [%r1536];
	add.s64 	%rd138, %rd137, %rd7;
	xor.b32  	%r1537, %r1532, 2147483647;
	shl.b64 	%rd139, %rd138, 2;
	add.s64 	%rd140, %rd1, %rd139;
	st.global.u32 	[%rd140+23040], %r1537;
	bar.warp.sync 	-1;
	ld.shared.u32 	%r1538, [%r289+24576];
	shr.u32 	%r1539, %r1538, %r293;
	and.b32  	%r1540, %r1539, %r82;
	shl.b32 	%r1541, %r1540, 3;
	add.s32 	%r1542, %r1445, %r1541;
	ld.shared.u64 	%rd141, [%r1542];
	add.s64 	%rd142, %rd141, %rd7;
	xor.b32  	%r1543, %r1538, 2147483647;
	shl.b64 	%rd143, %rd142, 2;
	add.s64 	%rd144, %rd1, %rd143;
	st.global.u32 	[%rd144+24576], %r1543;
	bar.warp.sync 	-1;
	ld.shared.u32 	%r1544, [%r289+26112];
	shr.u32 	%r1545, %r1544, %r293;
	and.b32  	%r1546, %r1545, %r82;
	shl.b32 	%r1547, %r1546, 3;
	add.s32 	%r1548, %r1445, %r1547;
	ld.shared.u64 	%rd145, [%r1548];
	add.s64 	%rd146, %rd145, %rd7;
	xor.b32  	%r1549, %r1544, 2147483647;
	shl.b64 	%rd147, %rd146, 2;
	add.s64 	%rd148, %rd1, %rd147;
	st.global.u32 	[%rd148+26112], %r1549;
	bar.warp.sync 	-1;
	ld.shared.u32 	%r1550, [%r289+27648];
	shr.u32 	%r1551, %r1550, %r293;
	and.b32  	%r1552, %r1551, %r82;
	shl.b32 	%r1553, %r1552, 3;
	add.s32 	%r1554, %r1445, %r1553;
	ld.shared.u64 	%rd149, [%r1554];
	add.s64 	%rd150, %rd149, %rd7;
	xor.b32  	%r1555, %r1550, 2147483647;
	shl.b64 	%rd151, %rd150, 2;
	add.s64 	%rd152, %rd1, %rd151;
	st.global.u32 	[%rd152+27648], %r1555;
	bar.warp.sync 	-1;
	bra.uni 	$L__BB8_204;
$L__BB8_165:
	ld.param.u32 	%r1713, [_ZN3cub18CUB_300001_SM_10006detail10radix_sort29DeviceRadixSortOnesweepKernelINS1_5radix10policy_hubIiNS0_8NullTypeEyE10Policy1000ELNS0_9SortOrderE1EiS6_yiiNS1_21identity_decomposer_tEEEvPT5_SC_PT3_PKSD_PT1_PKSH_PT2_PKSL_T4_iiT6__param_8];
	mad.lo.s32 	%r290, %r3, -7296, %r1713;
	setp.ge.s32 	%p123, %r1, %r290;
	@%p123 bra 	$L__BB8_167;
	ld.shared.u32 	%r1556, [%r289];
	shr.u32 	%r1557, %r1556, %r293;
	and.b32  	%r1558, %r1557, %r82;
	shl.b32 	%r1559, %r1558, 3;
	add.s32 	%r1561, %r551, %r1559;
	ld.shared.u64 	%rd153, [%r1561+29184];
	xor.b32  	%r1562, %r1556, 2147483647;
	add.s64 	%rd154, %rd153, %rd7;
	shl.b64 	%rd155, %rd154, 2;
	add.s64 	%rd156, %rd1, %rd155;
	st.global.u32 	[%rd156], %r1562;
$L__BB8_167:
	bar.warp.sync 	-1;
	add.s32 	%r1563, %r1, 384;
	setp.ge.s32 	%p124, %r1563, %r290;
	@%p124 bra 	$L__BB8_169;
	ld.shared.u32 	%r1564, [%r289+1536];
	shr.u32 	%r1565, %r1564, %r293;
	and.b32  	%r1566, %r1565, %r82;
	shl.b32 	%r1567, %r1566, 3;
	add.s32 	%r1569, %r551, %r1567;
	ld.shared.u64 	%rd157, [%r1569+29184];
	xor.b32  	%r1570, %r1564, 2147483647;
	add.s64 	%rd158, %rd157, %rd7;
	shl.b64 	%rd159, %rd158, 2;
	add.s64 	%rd160, %rd1, %rd159;
	st.global.u32 	[%rd160+1536], %r1570;
$L__BB8_169:
	bar.warp.sync 	-1;
	add.s32 	%r1571, %r1, 768;
	setp.ge.s32 	%p125, %r1571, %r290;
	@%p125 bra 	$L__BB8_171;
	ld.shared.u32 	%r1572, [%r289+3072];
	shr.u32 	%r1573, %r1572, %r293;
	and.b32  	%r1574, %r1573, %r82;
	shl.b32 	%r1575, %r1574, 3;
	add.s32 	%r1577, %r551, %r1575;
	ld.shared.u64 	%rd161, [%r1577+29184];
	xor.b32  	%r1578, %r1572, 2147483647;
	add.s64 	%rd162, %rd161, %rd7;
	shl.b64 	%rd163, %rd162, 2;
	add.s64 	%rd164, %rd1, %rd163;
	st.global.u32 	[%rd164+3072], %r1578;
$L__BB8_171:
	bar.warp.sync 	-1;
	add.s32 	%r1579, %r1, 1152;
	setp.ge.s32 	%p126, %r1579, %r290;
	@%p126 bra 	$L__BB8_173;
	ld.shared.u32 	%r1580, [%r289+4608];
	shr.u32 	%r1581, %r1580, %r293;
	and.b32  	%r1582, %r1581, %r82;
	shl.b32 	%r1583, %r1582, 3;
	add.s32 	%r1585, %r551, %r1583;
	ld.shared.u64 	%rd165, [%r1585+29184];
	xor.b32  	%r1586, %r1580, 2147483647;
	add.s64 	%rd166, %rd165, %rd7;
	shl.b64 	%rd167, %rd166, 2;
	add.s64 	%rd168, %rd1, %rd167;
	st.global.u32 	[%rd168+4608], %r1586;
$L__BB8_173:
	bar.warp.sync 	-1;
	add.s32 	%r1587, %r1, 1536;
	setp.ge.s32 	%p127, %r1587, %r290;
	@%p127 bra 	$L__BB8_175;
	ld.shared.u32 	%r1588, [%r289+6144];
	shr.u32 	%r1589, %r1588, %r293;
	and.b32  	%r1590, %r1589, %r82;
	shl.b32 	%r1591, %r1590, 3;
	add.s32 	%r1593, %r551, %r1591;
	ld.shared.u64 	%rd169, [%r1593+29184];
	xor.b32  	%r1594, %r1588, 2147483647;
	add.s64 	%rd170, %rd169, %rd7;
	shl.b64 	%rd171, %rd170, 2;
	add.s64 	%rd172, %rd1, %rd171;
	st.global.u32 	[%rd172+6144], %r1594;
$L__BB8_175:
	bar.warp.sync 	-1;
	add.s32 	%r1595, %r1, 1920;
	setp.ge.s32 	%p128, %r1595, %r290;
	@%p128 bra 	$L__BB8_177;
	ld.shared.u32 	%r1596, [%r289+7680];
	shr.u32 	%r1597, %r1596, %r293;
	and.b32  	%r1598, %r1597, %r82;
	shl.b32 	%r1599, %r1598, 3;
	add.s32 	%r1601, %r551, %r1599;
	ld.shared.u64 	%rd173, [%r1601+29184];
	xor.b32  	%r1602, %r1596, 2147483647;
	add.s64 	%rd174, %rd173, %rd7;
	shl.b64 	%rd175, %rd174, 2;
	add.s64 	%rd176, %rd1, %rd175;
	st.global.u32 	[%rd176+7680], %r1602;
$L__BB8_177:
	bar.warp.sync 	-1;
	add.s32 	%r1603, %r1, 2304;
	setp.ge.s32 	%p129, %r1603, %r290;
	@%p129 bra 	$L__BB8_179;
	ld.shared.u32 	%r1604, [%r289+9216];
	shr.u32 	%r1605, %r1604, %r293;
	and.b32  	%r1606, %r1605, %r82;
	shl.b32 	%r1607, %r1606, 3;
	add.s32 	%r1609, %r551, %r1607;
	ld.shared.u64 	%rd177, [%r1609+29184];
	xor.b32  	%r1610, %r1604, 2147483647;
	add.s64 	%rd178, %rd177, %rd7;
	shl.b64 	%rd179, %rd178, 2;
	add.s64 	%rd180, %rd1, %rd179;
	st.global.u32 	[%rd180+9216], %r1610;
$L__BB8_179:
	bar.warp.sync 	-1;
	add.s32 	%r1611, %r1, 2688;
	setp.ge.s32 	%p130, %r1611, %r290;
	@%p130 bra 	$L__BB8_181;
	ld.shared.u32 	%r1612, [%r289+10752];
	shr.u32 	%r1613, %r1612, %r293;
	and.b32  	%r1614, %r1613, %r82;
	shl.b32 	%r1615, %r1614, 3;
	add.s32 	%r1617, %r551, %r1615;
	ld.shared.u64 	%rd181, [%r1617+29184];
	xor.b32  	%r1618, %r1612, 2147483647;
	add.s64 	%rd182, %rd181, %rd7;
	shl.b64 	%rd183, %rd182, 2;
	add.s64 	%rd184, %rd1, %rd183;
	st.global.u32 	[%rd184+10752], %r1618;
$L__BB8_181:
	bar.warp.sync 	-1;
	or.b32  	%r1619, %r1, 3072;
	setp.ge.s32 	%p131, %r1619, %r290;
	@%p131 bra 	$L__BB8_183;
	ld.shared.u32 	%r1620, [%r289+12288];
	shr.u32 	%r1621, %r1620, %r293;
	and.b32  	%r1622, %r1621, %r82;
	shl.b32 	%r1623, %r1622, 3;
	add.s32 	%r1625, %r551, %r1623;
	ld.shared.u64 	%rd185, [%r1625+29184];
	xor.b32  	%r1626, %r1620, 2147483647;
	add.s64 	%rd186, %rd185, %rd7;
	shl.b64 	%rd187, %rd186, 2;
	add.s64 	%rd188, %rd1, %rd187;
	st.global.u32 	[%rd188+12288], %r1626;
$L__BB8_183:
	bar.warp.sync 	-1;
	add.s32 	%r1627, %r1, 3456;
	setp.ge.s32 	%p132, %r1627, %r290;
	@%p132 bra 	$L__BB8_185;
	ld.shared.u32 	%r1628, [%r289+13824];
	shr.u32 	%r1629, %r1628, %r293;
	and.b32  	%r1630, %r1629, %r82;
	shl.b32 	%r1631, %r1630, 3;
	add.s32 	%r1633, %r551, %r1631;
	ld.shared.u64 	%rd189, [%r1633+29184];
	xor.b32  	%r1634, %r1628, 2147483647;
	add.s64 	%rd190, %rd189, %rd7;
	shl.b64 	%rd191, %rd190, 2;
	add.s64 	%rd192, %rd1, %rd191;
	st.global.u32 	[%rd192+13824], %r1634;
$L__BB8_185:
	bar.warp.sync 	-1;
	add.s32 	%r1635, %r1, 3840;
	setp.ge.s32 	%p133, %r1635, %r290;
	@%p133 bra 	$L__BB8_187;
	ld.shared.u32 	%r1636, [%r289+15360];
	shr.u32 	%r1637, %r1636, %r293;
	and.b32  	%r1638, %r1637, %r82;
	shl.b32 	%r1639, %r1638, 3;
	add.s32 	%r1641, %r551, %r1639;
	ld.shared.u64 	%rd193, [%r1641+29184];
	xor.b32  	%r1642, %r1636, 2147483647;
	add.s64 	%rd194, %rd193, %rd7;
	shl.b64 	%rd195, %rd194, 2;
	add.s64 	%rd196, %rd1, %rd195;
	st.global.u32 	[%rd196+15360], %r1642;
$L__BB8_187:
	bar.warp.sync 	-1;
	add.s32 	%r1643, %r1, 4224;
	setp.ge.s32 	%p134, %r1643, %r290;
	@%p134 bra 	$L__BB8_189;
	ld.shared.u32 	%r1644, [%r289+16896];
	shr.u32 	%r1645, %r1644, %r293;
	and.b32  	%r1646, %r1645, %r82;
	shl.b32 	%r1647, %r1646, 3;
	add.s32 	%r1649, %r551, %r1647;
	ld.shared.u64 	%rd197, [%r1649+29184];
	xor.b32  	%r1650, %r1644, 2147483647;
	add.s64 	%rd198, %rd197, %rd7;
	shl.b64 	%rd199, %rd198, 2;
	add.s64 	%rd200, %rd1, %rd199;
	st.global.u32 	[%rd200+16896], %r1650;
$L__BB8_189:
	bar.warp.sync 	-1;
	add.s32 	%r1651, %r1, 4608;
	setp.ge.s32 	%p135, %r1651, %r290;
	@%p135 bra 	$L__BB8_191;
	ld.shared.u32 	%r1652, [%r289+18432];
	shr.u32 	%r1653, %r1652, %r293;
	and.b32  	%r1654, %r1653, %r82;
	shl.b32 	%r1655, %r1654, 3;
	add.s32 	%r1657, %r551, %r1655;
	ld.shared.u64 	%rd201, [%r1657+29184];
	xor.b32  	%r1658, %r1652, 2147483647;
	add.s64 	%rd202, %rd201, %rd7;
	shl.b64 	%rd203, %rd202, 2;
	add.s64 	%rd204, %rd1, %rd203;
	st.global.u32 	[%rd204+18432], %r1658;
$L__BB8_191:
	bar.warp.sync 	-1;
	add.s32 	%r1659, %r1, 4992;
	setp.ge.s32 	%p136, %r1659, %r290;
	@%p136 bra 	$L__BB8_193;
	ld.shared.u32 	%r1660, [%r289+19968];
	shr.u32 	%r1661, %r1660, %r293;
	and.b32  	%r1662, %r1661, %r82;
	shl.b32 	%r1663, %r1662, 3;
	add.s32 	%r1665, %r551, %r1663;
	ld.shared.u64 	%rd205, [%r1665+29184];
	xor.b32  	%r1666, %r1660, 2147483647;
	add.s64 	%rd206, %rd205, %rd7;
	shl.b64 	%rd207, %rd206, 2;
	add.s64 	%rd208, %rd1, %rd207;
	st.global.u32 	[%rd208+19968], %r1666;
$L__BB8_193:
	bar.warp.sync 	-1;
	add.s32 	%r1667, %r1, 5376;
	setp.ge.s32 	%p137, %r1667, %r290;
	@%p137 bra 	$L__BB8_195;
	ld.shared.u32 	%r1668, [%r289+21504];
	shr.u32 	%r1669, %r1668, %r293;
	and.b32  	%r1670, %r1669, %r82;
	shl.b32 	%r1671, %r1670, 3;
	add.s32 	%r1673, %r551, %r1671;
	ld.shared.u64 	%rd209, [%r1673+29184];
	xor.b32  	%r1674, %r1668, 2147483647;
	add.s64 	%rd210, %rd209, %rd7;
	shl.b64 	%rd211, %rd210, 2;
	add.s64 	%rd212, %rd1, %rd211;
	st.global.u32 	[%rd212+21504], %r1674;
$L__BB8_195:
	bar.warp.sync 	-1;
	add.s32 	%r1675, %r1, 5760;
	setp.ge.s32 	%p138, %r1675, %r290;
	@%p138 bra 	$L__BB8_197;
	ld.shared.u32 	%r1676, [%r289+23040];
	shr.u32 	%r1677, %r1676, %r293;
	and.b32  	%r1678, %r1677, %r82;
	shl.b32 	%r1679, %r1678, 3;
	add.s32 	%r1681, %r551, %r1679;
	ld.shared.u64 	%rd213, [%r1681+29184];
	xor.b32  	%r1682, %r1676, 2147483647;
	add.s64 	%rd214, %rd213, %rd7;
	shl.b64 	%rd215, %rd214, 2;
	add.s64 	%rd216, %rd1, %rd215;
	st.global.u32 	[%rd216+23040], %r1682;
$L__BB8_197:
	bar.warp.sync 	-1;
	or.b32  	%r1683, %r1, 6144;
	setp.ge.s32 	%p139, %r1683, %r290;
	@%p139 bra 	$L__BB8_199;
	ld.shared.u32 	%r1684, [%r289+24576];
	shr.u32 	%r1685, %r1684, %r293;
	and.b32  	%r1686, %r1685, %r82;
	shl.b32 	%r1687, %r1686, 3;
	add.s32 	%r1689, %r551, %r1687;
	ld.shared.u64 	%rd217, [%r1689+29184];
	xor.b32  	%r1690, %r1684, 2147483647;
	add.s64 	%rd218, %rd217, %rd7;
	shl.b64 	%rd219, %rd218, 2;
	add.s64 	%rd220, %rd1, %rd219;
	st.global.u32 	[%rd220+24576], %r1690;
$L__BB8_199:
	bar.warp.sync 	-1;
	add.s32 	%r1691, %r1, 6528;
	setp.ge.s32 	%p140, %r1691, %r290;
	@%p140 bra 	$L__BB8_201;
	ld.shared.u32 	%r1692, [%r289+26112];
	shr.u32 	%r1693, %r1692, %r293;
	and.b32  	%r1694, %r1693, %r82;
	shl.b32 	%r1695, %r1694, 3;
	add.s32 	%r1697, %r551, %r1695;
	ld.shared.u64 	%rd221, [%r1697+29184];
	xor.b32  	%r1698, %r1692, 2147483647;
	add.s64 	%rd222, %rd221, %rd7;
	shl.b64 	%rd223, %rd222, 2;
	add.s64 	%rd224, %rd1, %rd223;
	st.global.u32 	[%rd224+26112], %r1698;
$L__BB8_201:
	bar.warp.sync 	-1;
	add.s32 	%r1699, %r1, 6912;
	ld.shared.u32 	%r291, [%r289+27648];
	shr.u32 	%r1700, %r291, %r293;
	and.b32  	%r1701, %r1700, %r82;
	shl.b32 	%r1702, %r1701, 3;
	add.s32 	%r1704, %r551, %r1702;
	ld.shared.u64 	%rd225, [%r1704+29184];
	add.s64 	%rd19, %rd225, %rd7;
	setp.ge.s32 	%p141, %r1699, %r290;
	@%p141 bra 	$L__BB8_203;
	xor.b32  	%r1705, %r291, 2147483647;
	shl.b64 	%rd226, %rd19, 2;
	add.s64 	%rd227, %rd1, %rd226;
	st.global.u32 	[%rd227+27648], %r1705;
$L__BB8_203:
	bar.warp.sync 	-1;
$L__BB8_204:
	ret;

}


// ===== COMPILED SASS (sm_100) =====

	.target	sm_100

	.elftype	@"ET_EXEC"


//--------------------- .note.nv.tkinfo           --------------------------
	.section	.note.nv.tkinfo,"",@"SHT_NOTE"
	.sectionflags	@"SHF_NOTE_NV_TKINFO"
	.tkinfo
        /*0018*/ 	.word	0x00000002
        /*0030*/ 	.string	""
        /*0030*/ 	.string	"ptxas"
        /*0030*/ 	.string	"Cuda compilation tools, release 13.0, V13.0.88"
        /*0030*/ 	.string	"Build cuda_13.0.r13.0/compiler.36424714_0"
        /*0030*/ 	.string	"-arch sm_100 -m 64 "



//--------------------- .note.nv.cuinfo           --------------------------
	.section	.note.nv.cuinfo,"",@"SHT_NOTE"
	.sectionflags	@"SHF_NOTE_NV_CUINFO"
        /*0018*/ 	.short	0x0002
        /*001a*/ 	.short	0x0064
        /*001c*/ 	.short	0x0082
	.zero		2


//--------------------- .nv.info                  --------------------------
	.section	.nv.info,"",@"SHT_CUDA_INFO"
	.align	4


	//----- nvinfo : EIATTR_REGCOUNT
	.align		4
        /*0000*/ 	.byte	0x04, 0x2f
        /*0002*/ 	.short	(.L_46 - .L_45)
	.align		4
.L_45:
        /*0004*/ 	.word	index@(_ZN3cub18CUB_300001_SM_10006detail11EmptyKernelIvEEvv)
        /*0008*/ 	.word	0x00000004


	//----- nvinfo : EIATTR_FRAME_SIZE
	.align		4
.L_46:
        /*000c*/ 	.byte	0x04, 0x11
        /*000e*/ 	.short	(.L_48 - .L_47)
	.align		4
.L_47:
        /*0010*/ 	.word	index@(_ZN3cub18CUB_300001_SM_10006detail11EmptyKernelIvEEvv)
        /*0014*/ 	.word	0x00000000


	//----- nvinfo : EIATTR_REGCOUNT
	.align		4
.L_48:
        /*0018*/ 	.byte	0x04, 0x2f
        /*001a*/ 	.short	(.L_50 - .L_49)
	.align		4
.L_49:
        /*001c*/ 	.word	index@(_ZN3cub18CUB_300001_SM_10006detail8for_each13static_kernelINS2_12policy_hub_t12policy_500_tElN6thrust24THRUST_300001_SM_1000_NS8cuda_cub20__uninitialized_copy7functorINS7_6detail15normal_iteratorINS7_10device_ptrIiEEEENS7_7pointerIiNS8_3tagENS7_11use_defaultESI_EEEEEEvT0_T1_)
        /*0020*/ 	.word	0x0000000c


	//----- nvinfo : EIATTR_FRAME_SIZE
	.align		4
.L_50:
        /*0024*/ 	.byte	0x04, 0x11
        /*0026*/ 	.short	(.L_52 - .L_51)
	.align		4
.L_51:
        /*0028*/ 	.word	index@(_ZN3cub18CUB_300001_SM_10006detail8for_each13static_kernelINS2_12policy_hub_t12policy_500_tElN6thrust24THRUST_300001_SM_1000_NS8cuda_cub20__uninitialized_copy7functorINS7_6detail15normal_iteratorINS7_10device_ptrIiEEEENS7_7pointerIiNS8_3tagENS7_11use_defaultESI_EEEEEEvT0_T1_)
        /*002c*/ 	.word	0x00000000


	//----- nvinfo : EIATTR_REGCOUNT
	.align		4
.L_52:
        /*0030*/ 	.byte	0x04, 0x2f
        /*0032*/ 	.short	(.L_54 - .L_53)
	.align		4
.L_53:
        /*0034*/ 	.word	index@(_ZN3cub18CUB_300001_SM_10006detail10radix_sort31DeviceRadixSortSingleTileKernelINS1_5radix10policy_hubIiNS0_8NullTypeEyE10Policy1000ELNS0_9SortOrderE0EiS6_yNS1_21identity_decomposer_tEEEvPKT1_PSB_PKT2_PSF_T3_iiT4_)
        /*0038*/ 	.word	0x0000007f


	//----- nvinfo : EIATTR_FRAME_SIZE
	.align		4
.L_54:
        /*003c*/ 	.byte	0x04, 0x11
        /*003e*/ 	.short	(.L_56 - .L_55)
	.align		4
.L_55:
        /*0040*/ 	.word	index@(_ZN3cub18CUB_300001_SM_10006detail10radix_sort31DeviceRadixSortSingleTileKernelINS1_5radix10policy_hubIiNS0_8NullTypeEyE10Policy1000ELNS0_9SortOrderE0EiS6_yNS1_21identity_decomposer_tEEEvPKT1_PSB_PKT2_PSF_T3_iiT4_)
        /*0044*/ 	.word	0x00000000


	//----- nvinfo : EIATTR_REGCOUNT
	.align		4
.L_56:
        /*0048*/ 	.byte	0x04, 0x2f
        /*004a*/ 	.short	(.L_58 - .L_57)
	.align		4
.L_57:
        /*004c*/ 	.word	index@(_ZN3cub18CUB_300001_SM_10006detail10radix_sort30DeviceRadixSortHistogramKernelINS1_5radix10policy_hubIiNS0_8NullTypeEyE10Policy1000ELNS0_9SortOrderE0EiyNS1_21identity_decomposer_tEEEvPT2_PKT1_SB_iiT3_)
        /*0050*/ 	.word	0x00000020


	//----- nvinfo : EIATTR_FRAME_SIZE
	.align		4
.L_58:
        /*0054*/ 	.byte	0x04, 0x11
        /*0056*/ 	.short	(.L_60 - .L_59)
	.align		4
.L_59:
        /*0058*/ 	.word	index@(_ZN3cub18CUB_300001_SM_10006detail10radix_sort30DeviceRadixSortHistogramKernelINS1_5radix10policy_hubIiNS0_8NullTypeEyE10Policy1000ELNS0_9SortOrderE0EiyNS1_21identity_decomposer_tEEEvPT2_PKT1_SB_iiT3_)
        /*005c*/ 	.word	0x00000000


	//----- nvinfo : EIATTR_REGCOUNT
	.align		4
.L_60:
        /*0060*/ 	.byte	0x04, 0x2f
        /*0062*/ 	.short	(.L_62 - .L_61)
	.align		4
.L_61:
        /*0064*/ 	.word	index@(_ZN3cub18CUB_300001_SM_10006detail10radix_sort33DeviceRadixSortExclusiveSumKernelINS1_5radix10policy_hubIiNS0_8NullTypeEyE10Policy1000EyEEvPT0_)
        /*0068*/ 	.word	0x00000020


	//----- nvinfo : EIATTR_FRAME_SIZE
	.align		4
.L_62:
        /*006c*/ 	.byte	0x04, 0x11
        /*006e*/ 	.short	(.L_64 - .L_63)
	.align		4
.L_63:
        /*0070*/ 	.word	index@(_ZN3cub18CUB_300001_SM_10006detail10radix_sort33DeviceRadixSortExclusiveSumKernelINS1_5radix10policy_hubIiNS0_8NullTypeEyE10Policy1000EyEEvPT0_)
        /*0074*/ 	.word	0x00000000


	//----- nvinfo : EIATTR_REGCOUNT
	.align		4
.L_64:
        /*0078*/ 	.byte	0x04, 0x2f
        /*007a*/ 	.short	(.L_66 - .L_65)
	.align		4
.L_65:
        /*007c*/ 	.word	index@(_ZN3cub18CUB_300001_SM_10006detail10radix_sort29DeviceRadixSortOnesweepKernelINS1_5radix10policy_hubIiNS0_8NullTypeEyE10Policy1000ELNS0_9SortOrderE0EiS6_yiiNS1_21identity_decomposer_tEEEvPT5_SC_PT3_PKSD_PT1_PKSH_PT2_PKSL_T4_iiT6_)
        /*0080*/ 	.word	0x00000038


	//----- nvinfo : EIATTR_FRAME_SIZE
	.align		4
.L_66:
        /*0084*/ 	.byte	0x04, 0x11
        /*0086*/ 	.short	(.L_68 - .L_67)
	.align		4
.L_67:
        /*0088*/ 	.word	index@(_ZN3cub18CUB_300001_SM_10006detail10radix_sort29DeviceRadixSortOnesweepKernelINS1_5radix10policy_hubIiNS0_8NullTypeEyE10Policy1000ELNS0_9SortOrderE0EiS6_yiiNS1_21identity_decomposer_tEEEvPT5_SC_PT3_PKSD_PT1_PKSH_PT2_PKSL_T4_iiT6_)
        /*008c*/ 	.word	0x00000000


	//----- nvinfo : EIATTR_REGCOUNT
	.align		4
.L_68:
        /*0090*/ 	.byte	0x04, 0x2f
        /*0092*/ 	.short	(.L_70 - .L_69)
	.align		4
.L_69:
        /*0094*/ 	.word	index@(_ZN3cub18CUB_300001_SM_10006detail10radix_sort31DeviceRadixSortSingleTileKernelINS1_5radix10policy_hubIiNS0_8NullTypeEyE10Policy1000ELNS0_9SortOrderE1EiS6_yNS1_21identity_decomposer_tEEEvPKT1_PSB_PKT2_PSF_T3_iiT4_)
        /*0098*/ 	.word	0x0000007f


	//----- nvinfo : EIATTR_FRAME_SIZE
	.align		4
.L_70:
        /*009c*/ 	.byte	0x04, 0x11
        /*009e*/ 	.short	(.L_72 - .L_71)
	.align		4
.L_71:
        /*00a0*/ 	.word	index@(_ZN3cub18CUB_300001_SM_10006detail10radix_sort31DeviceRadixSortSingleTileKernelINS1_5radix10policy_hubIiNS0_8NullTypeEyE10Policy1000ELNS0_9SortOrderE1EiS6_yNS1_21identity_decomposer_tEEEvPKT1_PSB_PKT2_PSF_T3_iiT4_)
        /*00a4*/ 	.word	0x00000000


	//----- nvinfo : EIATTR_REGCOUNT
	.align		4
.L_72:
        /*00a8*/ 	.byte	0x04, 0x2f
        /*00aa*/ 	.short	(.L_74 - .L_73)
	.align		4
.L_73:
        /*00ac*/ 	.word	index@(_ZN3cub18CUB_300001_SM_10006detail10radix_sort30DeviceRadixSortHistogramKernelINS1_5radix10policy_hubIiNS0_8NullTypeEyE10Policy1000ELNS0_9SortOrderE1EiyNS1_21identity_decomposer_tEEEvPT2_PKT1_SB_iiT3_)
        /*00b0*/ 	.word	0x00000020


	//----- nvinfo : EIATTR_FRAME_SIZE
	.align		4
.L_74:
        /*00b4*/ 	.byte	0x04, 0x11
        /*00b6*/ 	.short	(.L_76 - .L_75)
	.align		4
.L_75:
        /*00b8*/ 	.word	index@(_ZN3cub18CUB_300001_SM_10006detail10radix_sort30DeviceRadixSortHistogramKernelINS1_5radix10policy_hubIiNS0_8NullTypeEyE10Policy1000ELNS0_9SortOrderE1EiyNS1_21identity_decomposer_tEEEvPT2_PKT1_SB_iiT3_)
        /*00bc*/ 	.word	0x00000000


	//----- nvinfo : EIATTR_REGCOUNT
	.align		4
.L_76:
        /*00c0*/ 	.byte	0x04, 0x2f
        /*00c2*/ 	.short	(.L_78 - .L_77)
	.align		4
.L_77:
        /*00c4*/ 	.word	index@(_ZN3cub18CUB_300001_SM_10006detail10radix_sort29DeviceRadixSortOnesweepKernelINS1_5radix10policy_hubIiNS0_8NullTypeEyE10Policy1000ELNS0_9SortOrderE1EiS6_yiiNS1_21identity_decomposer_tEEEvPT5_SC_PT3_PKSD_PT1_PKSH_PT2_PKSL_T4_iiT6_)
        /*00c8*/ 	.word	0x00000038


	//----- nvinfo : EIATTR_FRAME_SIZE
	.align		4
.L_78:
        /*00cc*/ 	.byte	0x04, 0x11
        /*00ce*/ 	.short	(.L_80 - .L_79)
	.align		4
.L_79:
        /*00d0*/ 	.word	index@(_ZN3cub18CUB_300001_SM_10006detail10radix_sort29DeviceRadixSortOnesweepKernelINS1_5radix10policy_hubIiNS0_8NullTypeEyE10Policy1000ELNS0_9SortOrderE1EiS6_yiiNS1_21identity_decomposer_tEEEvPT5_SC_PT3_PKSD_PT1_PKSH_PT2_PKSL_T4_iiT6_)
        /*00d4*/ 	.word	0x00000000


	//----- nvinfo : EIATTR_MIN_STACK_SIZE
	.align		4
.L_80:
        /*00d8*/ 	.byte	0x04, 0x12
        /*00da*/ 	.short	(.L_82 - .L_81)
	.align		4
.L_81:
        /*00dc*/ 	.word	index@(_ZN3cub18CUB_300001_SM_10006detail10radix_sort29DeviceRadixSortOnesweepKernelINS1_5radix10policy_hubIiNS0_8NullTypeEyE10Policy1000ELNS0_9SortOrderE1EiS6_yiiNS1_21identity_decomposer_tEEEvPT5_SC_PT3_PKSD_PT1_PKSH_PT2_PKSL_T4_iiT6_)
        /*00e0*/ 	.word	0x00000000


	//----- nvinfo : EIATTR_MIN_STACK_SIZE
	.align		4
.L_82:
        /*00e4*/ 	.byte	0x04, 0x12
        /*00e6*/ 	.short	(.L_84 - .L_83)
	.align		4
.L_83:
        /*00e8*/ 	.word	index@(_ZN3cub18CUB_300001_SM_10006detail10radix_sort30DeviceRadixSortHistogramKernelINS1_5radix10policy_hubIiNS0_8NullTypeEyE10Policy1000ELNS0_9SortOrderE1EiyNS1_21identity_decomposer_tEEEvPT2_PKT1_SB_iiT3_)
        /*00ec*/ 	.word	0x00000000


	//----- nvinfo : EIATTR_MIN_STACK_SIZE
	.align		4
.L_84:
        /*00f0*/ 	.byte	0x04, 0x12
        /*00f2*/ 	.short	(.L_86 - .L_85)
	.align		4
.L_85:
        /*00f4*/ 	.word	index@(_ZN3cub18CUB_300001_SM_10006detail10radix_sort31DeviceRadixSortSingleTileKernelINS1_5radix10policy_hubIiNS0_8NullTypeEyE10Policy1000ELNS0_9SortOrderE1EiS6_yNS1_21identity_decomposer_tEEEvPKT1_PSB_PKT2_PSF_T3_iiT4_)
        /*00f8*/ 	.word	0x00000000


	//----- nvinfo : EIATTR_MIN_STACK_SIZE
	.align		4
.L_86:
        /*00fc*/ 	.byte	0x04, 0x12
        /*00fe*/ 	.short	(.L_88 - .L_87)
	.align		4
.L_87:
        /*0100*/ 	.word	index@(_ZN3cub18CUB_300001_SM_10006detail10radix_sort29DeviceRadixSortOnesweepKernelINS1_5radix10policy_hubIiNS0_8NullTypeEyE10Policy1000ELNS0_9SortOrderE0EiS6_yiiNS1_21identity_decomposer_tEEEvPT5_SC_PT3_PKSD_PT1_PKSH_PT2_PKSL_T4_iiT6_)
        /*0104*/ 	.word	0x00000000


	//----- nvinfo : EIATTR_MIN_STACK_SIZE
	.align		4
.L_88:
        /*0108*/ 	.byte	0x04, 0x12
        /*010a*/ 	.short	(.L_90 - .L_89)
	.align		4
.L_89:
        /*010c*/ 	.word	index@(_ZN3cub18CUB_300001_SM_10006detail10radix_sort33DeviceRadixSortExclusiveSumKernelINS1_5radix10policy_hubIiNS0_8NullTypeEyE10Policy1000EyEEvPT0_)
        /*0110*/ 	.word	0x00000000


	//----- nvinfo : EIATTR_MIN_STACK_SIZE
	.align		4
.L_90:
        /*0114*/ 	.byte	0x04, 0x12
        /*0116*/ 	.short	(.L_92 - .L_91)
	.align		4
.L_91:
        /*0118*/ 	.word	index@(_ZN3cub18CUB_300001_SM_10006detail10radix_sort30DeviceRadixSortHistogramKernelINS1_5radix10policy_hubIiNS0_8NullTypeEyE10Policy1000ELNS0_9SortOrderE0EiyNS1_21identity_decomposer_tEEEvPT2_PKT1_SB_iiT3_)
        /*011c*/ 	.word	0x00000000


	//----- nvinfo : EIATTR_MIN_STACK_SIZE
	.align		4
.L_92:
        /*0120*/ 	.byte	0x04, 0x12
        /*0122*/ 	.short	(.L_94 - .L_93)
	.align		4
.L_93:
        /*0124*/ 	.word	index@(_ZN3cub18CUB_300001_SM_10006detail10radix_sort31DeviceRadixSortSingleTileKernelINS1_5radix10policy_hubIiNS0_8NullTypeEyE10Policy1000ELNS0_9SortOrderE0EiS6_yNS1_21identity_decomposer_tEEEvPKT1_PSB_PKT2_PSF_T3_iiT4_)
        /*0128*/ 	.word	0x00000000


	//----- nvinfo : EIATTR_MIN_STACK_SIZE
	.align		4
.L_94:
        /*012c*/ 	.byte	0x04, 0x12
        /*012e*/ 	.short	(.L_96 - .L_95)
	.align		4
.L_95:
        /*0130*/ 	.word	index@(_ZN3cub18CUB_300001_SM_10006detail8for_each13static_kernelINS2_12policy_hub_t12policy_500_tElN6thrust24THRUST_300001_SM_1000_NS8cuda_cub20__uninitialized_copy7functorINS7_6detail15normal_iteratorINS7_10device_ptrIiEEEENS7_7pointerIiNS8_3tagENS7_11use_defaultESI_EEEEEEvT0_T1_)
        /*0134*/ 	.word	0x00000000


	//----- nvinfo : EIATTR_MIN_STACK_SIZE
	.align		4
.L_96:
        /*0138*/ 	.byte	0x04, 0x12
        /*013a*/ 	.short	(.L_98 - .L_97)
	.align		4
.L_97:
        /*013c*/ 	.word	index@(_ZN3cub18CUB_300001_SM_10006detail11EmptyKernelIvEEvv)
        /*0140*/ 	.word	0x00000000
.L_98:


//--------------------- .nv.compat                --------------------------
	.section	.nv.compat,"",@"SHT_CUDA_COMPAT_INFO"
	.align	4
        /*0000*/ 	.byte	0x02, 0x09, 0x00, 0x00, 0x02, 0x02, 0x01, 0x00, 0x02, 0x05, 0x05, 0x00, 0x03, 0x07, 0x01, 0x01
        /*0010*/ 	.byte	0x02, 0x03, 0x00, 0x00, 0x02, 0x06, 0x01, 0x00, 0x04, 0x0b, 0x08, 0x00, 0x09, 0x00, 0x00, 0x00
        /*0020*/ 	.byte	0x00, 0x00, 0x00, 0x00


//--------------------- .nv.info._ZN3cub18CUB_300001_SM_10006detail10radix_sort29DeviceRadixSortOnesweepKernelINS1_5radix10policy_hubIiNS0_8NullTypeEyE10Policy1000ELNS0_9SortOrderE1EiS6_yiiNS1_21identity_decomposer_tEEEvPT5_SC_PT3_PKSD_PT1_PKSH_PT2_PKSL_T4_iiT6_ --------------------------
	.section	.nv.info._ZN3cub18CUB_300001_SM_10006detail10radix_sort29DeviceRadixSortOnesweepKernelINS1_5radix10policy_hubIiNS0_8NullTypeEyE10Policy1000ELNS0_9SortOrderE1EiS6_yiiNS1_21identity_decomposer_tEEEvPT5_SC_PT3_PKSD_PT1_PKSH_PT2_PKSL_T4_iiT6_,"",@"SHT_CUDA_INFO"
	.sectionflags	@""
	.align	4


	//----- nvinfo : EIATTR_CUDA_API_VERSION
	.align		4
        /*0000*/ 	.byte	0x04, 0x37
        /*0002*/ 	.short	(.L_100 - .L_99)
.L_99:
        /*0004*/ 	.word	0x00000082


	//----- nvinfo : EIATTR_KPARAM_INFO
	.align		4
.L_100:
        /*0008*/ 	.byte	0x04, 0x17
        /*000a*/ 	.short	(.L_102 - .L_101)
.L_101:
        /*000c*/ 	.word	0x00000000
        /*0010*/ 	.short	0x000b
        /*0012*/ 	.short	0x004c
        /*0014*/ 	.byte	0x00, 0xf0, 0x05, 0x00


	//----- nvinfo : EIATTR_KPARAM_INFO
	.align		4
.L_102:
        /*0018*/ 	.byte	0x04, 0x17
        /*001a*/ 	.short	(.L_104 - .L_103)
.L_103:
        /*001c*/ 	.word	0x00000000
        /*0020*/ 	.short	0x000a
        /*0022*/ 	.short	0x0048
        /*0024*/ 	.byte	0x00, 0xf0, 0x11, 0x00


	//----- nvinfo : EIATTR_KPARAM_INFO
	.align		4
.L_104:
        /*0028*/ 	.byte	0x04, 0x17
        /*002a*/ 	.short	(.L_106 - .L_105)
.L_105:
        /*002c*/ 	.word	0x00000000
        /*0030*/ 	.short	0x0009
        /*0032*/ 	.short	0x0044
        /*0034*/ 	.byte	0x00, 0xf0, 0x11, 0x00


	//----- nvinfo : EIATTR_KPARAM_INFO
	.align		4
.L_106:
        /*0038*/ 	.byte	0x04, 0x17
        /*003a*/ 	.short	(.L_108 - .L_107)
.L_107:
        /*003c*/ 	.word	0x00000000
        /*0040*/ 	.short	0x0008
        /*0042*/ 	.short	0x0040
        /*0044*/ 	.byte	0x00, 0xf0, 0x11, 0x00


	//----- nvinfo : EIATTR_KPARAM_INFO
	.align		4
.L_108:
        /*0048*/ 	.byte	0x04, 0x17
        /*004a*/ 	.short	(.L_110 - .L_109)
.L_109:
        /*004c*/ 	.word	0x00000000
        /*0050*/ 	.short	0x0007
        /*0052*/ 	.short	0x0038
        /*0054*/ 	.byte	0x00, 0xf5, 0x21, 0x00


	//----- nvinfo : EIATTR_KPARAM_INFO
	.align		4
.L_110:
        /*0058*/ 	.byte	0x04, 0x17
        /*005a*/ 	.short	(.L_112 - .L_111)
.L_111:
        /*005c*/ 	.word	0x00000000
        /*0060*/ 	.short	0x0006
        /*0062*/ 	.short	0x0030
        /*0064*/ 	.byte	0x00, 0xf5, 0x21, 0x00


	//----- nvinfo : EIATTR_KPARAM_INFO
	.align		4
.L_112:
        /*0068*/ 	.byte	0x04, 0x17
        /*006a*/ 	.short	(.L_114 - .L_113)
.L_113:
        /*006c*/ 	.word	0x00000000
        /*0070*/ 	.short	0x0005
        /*0072*/ 	.short	0x0028
        /*0074*/ 	.byte	0x00, 0xf5, 0x21, 0x00


	//----- nvinfo : EIATTR_KPARAM_INFO
	.align		4
.L_114:
        /*0078*/ 	.byte	0x04, 0x17
        /*007a*/ 	.short	(.L_116 - .L_115)
.L_115:
        /*007c*/ 	.word	0x00000000
        /*0080*/ 	.short	0x0004
        /*0082*/ 	.short	0x0020
        /*0084*/ 	.byte	0x00, 0xf5, 0x21, 0x00


	//----- nvinfo : EIATTR_KPARAM_INFO
	.align		4
.L_116:
        /*0088*/ 	.byte	0x04, 0x17
        /*008a*/ 	.short	(.L_118 - .L_117)
.L_117:
        /*008c*/ 	.word	0x00000000
        /*0090*/ 	.short	0x0003
        /*0092*/ 	.short	0x0018
        /*0094*/ 	.byte	0x00, 0xf5, 0x21, 0x00


	//----- nvinfo : EIATTR_KPARAM_INFO
	.align		4
.L_118:
        /*0098*/ 	.byte	0x04, 0x17
        /*009a*/ 	.short	(.L_120 - .L_119)
.L_119:
        /*009c*/ 	.word	0x00000000
        /*00a0*/ 	.short	0x0002
        /*00a2*/ 	.short	0x0010
        /*00a4*/ 	.byte	0x00, 0xf5, 0x21, 0x00


	//----- nvinfo : EIATTR_KPARAM_INFO
	.align		4
.L_120:
        /*00a8*/ 	.byte	0x04, 0x17
        /*00aa*/ 	.short	(.L_122 - .L_121)
.L_121:
        /*00ac*/ 	.word	0x00000000
        /*00b0*/ 	.short	0x0001
        /*00b2*/ 	.short	0x0008
        /*00b4*/ 	.byte	0x00, 0xf5, 0x21, 0x00


	//----- nvinfo : EIATTR_KPARAM_INFO
	.align		4
.L_122:
        /*00b8*/ 	.byte	0x04, 0x17
        /*00ba*/ 	.short	(.L_124 - .L_123)
.L_123:
        /*00bc*/ 	.word	0x00000000
        /*00c0*/ 	.short	0x0000
        /*00c2*/ 	.short	0x0000
        /*00c4*/ 	.byte	0x00, 0xf5, 0x21, 0x00


	//----- nvinfo : EIATTR_SPARSE_MMA_MASK
	.align		4
.L_124:
        /*00c8*/ 	.byte	0x03, 0x50
        /*00ca*/ 	.short	0x0000


	//----- nvinfo : EIATTR_MAXREG_COUNT
	.align		4
        /*00cc*/ 	.byte	0x03, 0x1b
        /*00ce*/ 	.short	0x00a8


	//----- nvinfo : EIATTR_NUM_BARRIERS
	.align		4
        /*00d0*/ 	.byte	0x02, 0x4c
        /*00d2*/ 	.byte	0x01
	.zero		1


	//----- nvinfo : EIATTR_MERCURY_ISA_VERSION
	.align		4
        /*00d4*/ 	.byte	0x03, 0x5f
        /*00d6*/ 	.short	0x0101


	//----- nvinfo : EIATTR_COOP_GROUP_MASK_REGIDS
	.align		4
        /*00d8*/ 	.byte	0x04, 0x29
        /*00da*/ 	.short	(.L_126 - .L_125)


	//   ....[0]....
.L_125:
        /*00dc*/ 	.word	0xffffffff


	//   ....[1]....
        /*00e0*/ 	.word	0x05000019


	//   ....[2]....
        /*00e4*/ 	.word	0xffffffff


	//   ....[3]....
        /*00e8*/ 	.word	0xffffffff


	//   ....[4]....
        /*00ec*/ 	.word	0xffffffff


	//   ....[5]....
        /*00f0*/ 	.word	0xffffffff


	//   ....[6]....
        /*00f4*/ 	.word	0xffffffff


	//   ....[7]....
        /*00f8*/ 	.word	0xffffffff


	//   ....[8]....
        /*00fc*/ 	.word	0xffffffff


	//   ....[9]....
        /*0100*/ 	.word	0xffffffff


	//   ....[10]....
        /*0104*/ 	.word	0xffffffff


	//   ....[11]....
        /*0108*/ 	.word	0xffffffff


	//   ....[12]....
        /*010c*/ 	.word	0xffffffff


	//   ....[13]....
        /*0110*/ 	.word	0xffffffff


	//   ....[14]....
        /*0114*/ 	.word	0xffffffff


	//   ....[15]....
        /*0118*/ 	.word	0xffffffff


	//   ....[16]....
        /*011c*/ 	.word	0xffffffff


	//   ....[17]....
        /*0120*/ 	.word	0xffffffff


	//   ....[18]....
        /*0124*/ 	.word	0xffffffff


	//   ....[19]....
        /*0128*/ 	.word	0xffffffff


	//   ....[20]....
        /*012c*/ 	.word	0xffffffff


	//   ....[21]....
        /*0130*/ 	.word	0xffffffff


	//   ....[22]....
        /*0134*/ 	.word	0xffffffff


	//   ....[23]....
        /*0138*/ 	.word	0xffffffff


	//   ....[24]....
        /*013c*/ 	.word	0xffffffff


	//   ....[25]....
        /*0140*/ 	.word	0xffffffff


	//   ....[26]....
        /*0144*/ 	.word	0xffffffff


	//   ....[27]....
        /*0148*/ 	.word	0xffffffff


	//   ....[28]....
        /*014c*/ 	.word	0xffffffff


	//   ....[29]....
        /*0150*/ 	.word	0xffffffff


	//   ....[30]....
        /*0154*/ 	.word	0xffffffff


	//   ....[31]....
        /*0158*/ 	.word	0xffffffff


	//   ....[32]....
        /*015c*/ 	.word	0xffffffff


	//   ....[33]....
        /*0160*/ 	.word	0xffffffff


	//   ....[34]....
        /*0164*/ 	.word	0xffffffff


	//   ....[35]....
        /*0168*/ 	.word	0xffffffff


	//   ....[36]....
        /*016c*/ 	.word	0xffffffff


	//   ....[37]....
        /*0170*/ 	.word	0xffffffff


	//   ....[38]....
        /*0174*/ 	.word	0xffffffff


	//   ....[39]....
        /*0178*/ 	.word	0xffffffff


	//   ....[40]....
        /*017c*/ 	.word	0xffffffff


	//   ....[41]....
        /*0180*/ 	.word	0xffffffff


	//   ....[42]....
        /*0184*/ 	.word	0xffffffff


	//   ....[43]....
        /*0188*/ 	.word	0xffffffff


	//   ....[44]....
        /*018c*/ 	.word	0xffffffff


	//   ....[45]....
        /*0190*/ 	.word	0xffffffff


	//   ....[46]....
        /*0194*/ 	.word	0xffffffff


	//   ....[47]....
        /*0198*/ 	.word	0xffffffff


	//   ....[48]....
        /*019c*/ 	.word	0xffffffff


	//   ....[49]....
        /*01a0*/ 	.word	0xffffffff


	//   ....[50]....
        /*01a4*/ 	.word	0xffffffff


	//   ....[51]....
        /*01a8*/ 	.word	0xffffffff


	//   ....[52]....
        /*01ac*/ 	.word	0xffffffff


	//   ....[53]....
        /*01b0*/ 	.word	0xffffffff


	//   ....[54]....
        /*01b4*/ 	.word	0xffffffff


	//   ....[55]....
        /*01b8*/ 	.word	0xffffffff


	//   ....[56]....
        /*01bc*/ 	.word	0xffffffff


	//   ....[57]....
        /*01c0*/ 	.word	0xffffffff


	//   ....[58]....
        /*01c4*/ 	.word	0xffffffff


	//   ....[59]....
        /*01c8*/ 	.word	0xffffffff


	//   ....[60]....
        /*01cc*/ 	.word	0xffffffff


	//   ....[61]....
        /*01d0*/ 	.word	0xffffffff


	//   ....[62]....
        /*01d4*/ 	.word	0xffffffff


	//   ....[63]....
        /*01d8*/ 	.word	0xffffffff


	//   ....[64]....
        /*01dc*/ 	.word	0xffffffff


	//   ....[65]....
        /*01e0*/ 	.word	0xffffffff


	//   ....[66]....
        /*01e4*/ 	.word	0xffffffff


	//   ....[67]....
        /*01e8*/ 	.word	0xffffffff


	//   ....[68]....
        /*01ec*/ 	.word	0xffffffff


	//   ....[69]....
        /*01f0*/ 	.word	0xffffffff


	//   ....[70]....
        /*01f4*/ 	.word	0xffffffff


	//   ....[71]....
        /*01f8*/ 	.word	0xffffffff


	//   ....[72]....
        /*01fc*/ 	.word	0xffffffff


	//   ....[73]....
        /*0200*/ 	.word	0xffffffff


	//   ....[74]....
        /*0204*/ 	.word	0xffffffff


	//   ....[75]....
        /*0208*/ 	.word	0xffffffff


	//   ....[76]....
        /*020c*/ 	.word	0xffffffff


	//   ....[77]....
        /*0210*/ 	.word	0xffffffff


	//   ....[78]....
        /*0214*/ 	.word	0xffffffff


	//   ....[79]....
        /*0218*/ 	.word	0xffffffff


	//   ....[80]....
        /*021c*/ 	.word	0xffffffff


	//   ....[81]....
        /*0220*/ 	.word	0xffffffff


	//   ....[82]....
        /*0224*/ 	.word	0xffffffff


	//   ....[83]....
        /*0228*/ 	.word	0xffffffff


	//   ....[84]....
        /*022c*/ 	.word	0xffffffff


	//   ....[85]....
        /*0230*/ 	.word	0xffffffff


	//   ....[86]....
        /*0234*/ 	.word	0xffffffff


	//   ....[87]....
        /*0238*/ 	.word	0xffffffff


	//   ....[88]....
        /*023c*/ 	.word	0xffffffff


	//   ....[89]....
        /*0240*/ 	.word	0xffffffff


	//   ....[90]....
        /*0244*/ 	.word	0xffffffff


	//   ....[91]....
        /*0248*/ 	.word	0xffffffff


	//   ....[92]....
        /*024c*/ 	.word	0xffffffff


	//   ....[93]....
        /*0250*/ 	.word	0xffffffff


	//   ....[94]....
        /*0254*/ 	.word	0xffffffff


	//   ....[95]....
        /*0258*/ 	.word	0xffffffff


	//   ....[96]....
        /*025c*/ 	.word	0xffffffff


	//   ....[97]....
        /*0260*/ 	.word	0xffffffff


	//   ....[98]....
        /*0264*/ 	.word	0xffffffff


	//   ....[99]....
        /*0268*/ 	.word	0xffffffff


	//   ....[100]....
        /*026c*/ 	.word	0xffffffff


	//   ....[101]....
        /*0270*/ 	.word	0xffffffff


	//   ....[102]....
        /*0274*/ 	.word	0xffffffff


	//   ....[103]....
        /*0278*/ 	.word	0xffffffff


	//   ....[104]....
        /*027c*/ 	.word	0xffffffff


	//   ....[105]....
        /*0280*/ 	.word	0xffffffff


	//   ....[106]....
        /*0284*/ 	.word	0xffffffff


	//   ....[107]....
        /*0288*/ 	.word	0xffffffff


	//   ....[108]....
        /*028c*/ 	.word	0xffffffff


	//   ....[109]....
        /*0290*/ 	.word	0xffffffff


	//   ....[110]....
        /*0294*/ 	.word	0xffffffff


	//   ....[111]....
        /*0298*/ 	.word	0xffffffff


	//   ....[112]....
        /*029c*/ 	.word	0xffffffff


	//   ....[113]....
        /*02a0*/ 	.word	0xffffffff


	//   ....[114]....
        /*02a4*/ 	.word	0xffffffff


	//   ....[115]....
        /*02a8*/ 	.word	0xffffffff


	//   ....[116]....
        /*02ac*/ 	.word	0xffffffff


	//   ....[117]....
        /*02b0*/ 	.word	0xffffffff


	//   ....[118]....
        /*02b4*/ 	.word	0xffffffff


	//   ....[119]....
        /*02b8*/ 	.word	0xffffffff


	//   ....[120]....
        /*02bc*/ 	.word	0xffffffff


	//   ....[121]....
        /*02c0*/ 	.word	0xffffffff


	//   ....[122]....
        /*02c4*/ 	.word	0xffffffff


	//   ....[123]....
        /*02c8*/ 	.word	0xffffffff


	//   ....[124]....
        /*02cc*/ 	.word	0xffffffff


	//   ....[125]....
        /*02d0*/ 	.word	0xffffffff


	//   ....[126]....
        /*02d4*/ 	.word	0xffffffff


	//   ....[127]....
        /*02d8*/ 	.word	0xffffffff


	//   ....[128]....
        /*02dc*/ 	.word	0xffffffff


	//   ....[129]....
        /*02e0*/ 	.word	0xffffffff


	//   ....[130]....
        /*02e4*/ 	.word	0xffffffff


	//   ....[131]....
        /*02e8*/ 	.word	0xffffffff


	//   ....[132]....
        /*02ec*/ 	.word	0xffffffff


	//   ....[133]....
        /*02f0*/ 	.word	0xffffffff


	//   ....[134]....
        /*02f4*/ 	.word	0xffffffff


	//   ....[135]....
        /*02f8*/ 	.word	0xffffffff


	//   ....[136]....
        /*02fc*/ 	.word	0xffffffff


	//   ....[137]....
        /*0300*/ 	.word	0xffffffff


	//   ....[138]....
        /*0304*/ 	.word	0xffffffff


	//   ....[139]....
        /*0308*/ 	.word	0xffffffff


	//   ....[140]....
        /*030c*/ 	.word	0xffffffff


	//   ....[141]....
        /*0310*/ 	.word	0xffffffff


	//   ....[142]....
        /*0314*/ 	.word	0xffffffff


	//   ....[143]....
        /*0318*/ 	.word	0xffffffff


	//   ....[144]....
        /*031c*/ 	.word	0xffffffff


	//   ....[145]....
        /*0320*/ 	.word	0xffffffff


	//   ....[146]....
        /*0324*/ 	.word	0xffffffff


	//   ....[147]....
        /*0328*/ 	.word	0xffffffff


	//   ....[148]....
        /*032c*/ 	.word	0xffffffff


	//   ....[149]....
        /*0330*/ 	.word	0xffffffff


	//   ....[150]....
        /*0334*/ 	.word	0xffffffff


	//   ....[151]....
        /*0338*/ 	.word	0xffffffff


	//   ....[152]....
        /*033c*/ 	.word	0xffffffff


	//   ....[153]....
        /*0340*/ 	.word	0xffffffff


	//   ....[154]....
        /*0344*/ 	.word	0xffffffff


	//   ....[155]....
        /*0348*/ 	.word	0xffffffff


	//   ....[156]....
        /*034c*/ 	.word	0xffffffff


	//   ....[157]....
        /*0350*/ 	.word	0xffffffff


	//   ....[158]....
        /*0354*/ 	.word	0xffffffff


	//   ....[159]....
        /*0358*/ 	.word	0xffffffff


	//   ....[160]....
        /*035c*/ 	.word	0xffffffff


	//   ....[161]....
        /*0360*/ 	.word	0xffffffff


	//   ....[162]....
        /*0364*/ 	.word	0xffffffff


	//   ....[163]....
        /*0368*/ 	.word	0xffffffff


	//   ....[164]....
        /*036c*/ 	.word	0xffffffff


	//   ....[165]....
        /*0370*/ 	.word	0xffffffff


	//   ....[166]....
        /*0374*/ 	.word	0xffffffff


	//   ....[167]....
        /*0378*/ 	.word	0xffffffff


	//   ....[168]....
        /*037c*/ 	.word	0xffffffff


	//   ....[169]....
        /*0380*/ 	.word	0xffffffff


	//   ....[170]....
        /*0384*/ 	.word	0xffffffff


	//   ....[171]....
        /*0388*/ 	.word	0xffffffff


	//   ....[172]....
        /*038c*/ 	.word	0xffffffff


	//   ....[173]....
        /*0390*/ 	.word	0xffffffff


	//   ....[174]....
        /*0394*/ 	.word	0xffffffff


	//   ....[175]....
        /*0398*/ 	.word	0xffffffff


	//   ....[176]....
        /*039c*/ 	.word	0xffffffff


	//   ....[177]....
        /*03a0*/ 	.word	0xffffffff


	//   ....[178]....
        /*03a4*/ 	.word	0x05000006


	//   ....[179]....
        /*03a8*/ 	.word	0xffffffff


	//   ....[180]....
        /*03ac*/ 	.word	0xffffffff


	//   ....[181]....
        /*03b0*/ 	.word	0xffffffff


	//   ....[182]....
        /*03b4*/ 	.word	0xffffffff


	//   ....[183]....
        /*03b8*/ 	.word	0xffffffff


	//   ....[184]....
        /*03bc*/ 	.word	0xffffffff


	//   ....[185]....
        /*03c0*/ 	.word	0xffffffff


	//   ....[186]....
        /*03c4*/ 	.word	0xffffffff


	//   ....[187]....
        /*03c8*/ 	.word	0xffffffff


	//   ....[188]....
        /*03cc*/ 	.word	0xffffffff


	//   ....[189]....
        /*03d0*/ 	.word	0xffffffff


	//   ....[190]....
        /*03d4*/ 	.word	0xffffffff


	//   ....[191]....
        /*03d8*/ 	.word	0xffffffff


	//   ....[192]....
        /*03dc*/ 	.word	0xffffffff


	//   ....[193]....
        /*03e0*/ 	.word	0xffffffff


	//   ....[194]....
        /*03e4*/ 	.word	0xffffffff


	//   ....[195]....
        /*03e8*/ 	.word	0xffffffff


	//   ....[196]....
        /*03ec*/ 	.word	0xffffffff


	//   ....[197]....
        /*03f0*/ 	.word	0xffffffff


	//   ....[198]....
        /*03f4*/ 	.word	0xffffffff


	//   ....[199]....
        /*03f8*/ 	.word	0xffffffff


	//   ....[200]....
        /*03fc*/ 	.word	0xffffffff


	//   ....[201]....
        /*0400*/ 	.word	0xffffffff


	//   ....[202]....
        /*0404*/ 	.word	0xffffffff


	//   ....[203]....
        /*0408*/ 	.word	0xffffffff


	//   ....[204]....
        /*040c*/ 	.word	0xffffffff


	//   ....[205]....
        /*0410*/ 	.word	0xffffffff


	//   ....[206]....
        /*0414*/ 	.word	0xffffffff


	//   ....[207]....
        /*0418*/ 	.word	0xffffffff


	//   ....[208]....
        /*041c*/ 	.word	0xffffffff


	//   ....[209]....
        /*0420*/ 	.word	0xffffffff


	//   ....[210]....
        /*0424*/ 	.word	0xffffffff


	//   ....[211]....
        /*0428*/ 	.word	0xffffffff


	//   ....[212]....
        /*042c*/ 	.word	0xffffffff


	//   ....[213]....
        /*0430*/ 	.word	0xffffffff


	//   ....[214]....
        /*0434*/ 	.word	0xffffffff


	//   ....[215]....
        /*0438*/ 	.word	0xffffffff


	//   ....[216]....
        /*043c*/ 	.word	0xffffffff


	//   ....[217]....
        /*0440*/ 	.word	0x0500002f


	//   ....[218]....
        /*0444*/ 	.word	0x0500002f


	//   ....[219]....
        /*0448*/ 	.word	0x0500002f


	//   ....[220]....
        /*044c*/ 	.word	0x0500002f


	//   ....[221]....
        /*0450*/ 	.word	0x0500002f


	//----- nvinfo : EIATTR_COOP_GROUP_INSTR_OFFSETS
	.align		4
.L_126:
        /*0454*/ 	.byte	0x04, 0x28
        /*0456*/ 	.short	(.L_128 - .L_127)


	//   ....[0]....
.L_127:
        /*0458*/ 	.word	0x00000ee0


	//   ....[1]....
        /*045c*/ 	.word	0x00001970


	//   ....[2]....
        /*0460*/ 	.word	0x00002370


	//   ....[3]....
        /*0464*/ 	.word	0x00002390


	//   ....[4]....
        /*0468*/ 	.word	0x000023b0


	//   ....[5]....
        /*046c*/ 	.word	0x000023d0


	//   ....[6]....
        /*0470*/ 	.word	0x000023f0


	//   ....[7]....
        /*0474*/ 	.word	0x000028c0


	//   ....[8]....
        /*0478*/ 	.word	0x000028d0


	//   ....[9]....
        /*047c*/ 	.word	0x000028f0


	//   ....[10]....
        /*0480*/ 	.word	0x00002910


	//   ....[11]....
        /*0484*/ 	.word	0x00002960


	//   ....[12]....
        /*0488*/ 	.word	0x00002990


	//   ....[13]....
        /*048c*/ 	.word	0x000029d0


	//   ....[14]....
        /*0490*/ 	.word	0x000029f0


	//   ....[15]....
        /*0494*/ 	.word	0x00002b20


	//   ....[16]....
        /*0498*/ 	.word	0x00002b50


	//   ....[17]....
        /*049c*/ 	.word	0x00002b60


	//   ....[18]....
        /*04a0*/ 	.word	0x00002b80


	//   ....[19]....
        /*04a4*/ 	.word	0x00002bc0


	//   ....[20]....
        /*04a8*/ 	.word	0x00002bf0


	//   ....[21]....
        /*04ac*/ 	.word	0x00002c30


	//   ....[22]....
        /*04b0*/ 	.word	0x00002c50


	//   ....[23]....
        /*04b4*/ 	.word	0x00002c70


	//   ....[24]....
        /*04b8*/ 	.word	0x00002d80


	//   ....[25]....
        /*04bc*/ 	.word	0x00002da0


	//   ....[26]....
        /*04c0*/ 	.word	0x00002db0


	//   ....[27]....
        /*04c4*/ 	.word	0x00002dd0


	//   ....[28]....
        /*04c8*/ 	.word	0x00002e10


	//   ....[29]....
        /*04cc*/ 	.word	0x00002e40


	//   ....[30]....
        /*04d0*/ 	.word	0x00002e80


	//   ....[31]....
        /*04d4*/ 	.word	0x00002ea0


	//   ....[32]....
        /*04d8*/ 	.word	0x00002ec0


	//   ....[33]....
        /*04dc*/ 	.word	0x00002fe0


	//   ....[34]....
        /*04e0*/ 	.word	0x00003000


	//   ....[35]....
        /*04e4*/ 	.word	0x00003010


	//   ....[36]....
        /*04e8*/ 	.word	0x00003030


	//   ....[37]....
        /*04ec*/ 	.word	0x00003070


	//   ....[38]....
        /*04f0*/ 	.word	0x000030a0


	//   ....[39]....
        /*04f4*/ 	.word	0x000030e0


	//   ....[40]....
        /*04f8*/ 	.word	0x00003100


	//   ....[41]....
        /*04fc*/ 	.word	0x00003120


	//   ....[42]....
        /*0500*/ 	.word	0x00003240


	//   ....[43]....
        /*0504*/ 	.word	0x00003270


	//   ....[44]....
        /*0508*/ 	.word	0x00003280


	//   ....[45]....
        /*050c*/ 	.word	0x000032a0


	//   ....[46]....
        /*0510*/ 	.word	0x000032e0


	//   ....[47]....
        /*0514*/ 	.word	0x00003310


	//   ....[48]....
        /*0518*/ 	.word	0x00003350


	//   ....[49]....
        /*051c*/ 	.word	0x00003370


	//   ....[50]....
        /*0520*/ 	.word	0x00003390


	//   ....[51]....
        /*0524*/ 	.word	0x000034a0


	//   ....[52]....
        /*0528*/ 	.word	0x000034c0


	//   ....[53]....
        /*052c*/ 	.word	0x000034d0


	//   ....[54]....
        /*0530*/ 	.word	0x000034f0


	//   ....[55]....
        /*0534*/ 	.word	0x00003530


	//   ....[56]....
        /*0538*/ 	.word	0x00003560


	//   ....[57]....
        /*053c*/ 	.word	0x000035a0


	//   ....[58]....
        /*0540*/ 	.word	0x000035c0


	//   ....[59]....
        /*0544*/ 	.word	0x000035e0


	//   ....[60]....
        /*0548*/ 	.word	0x00003700


	//   ....[61]....
        /*054c*/ 	.word	0x00003720


	//   ....[62]....
        /*0550*/ 	.word	0x00003730


	//   ....[63]....
        /*0554*/ 	.word	0x00003750


	//   ....[64]....
        /*0558*/ 	.word	0x00003790


	//   ....[65]....
        /*055c*/ 	.word	0x000037c0


	//   ....[66]....
        /*0560*/ 	.word	0x00003800


	//   ....[67]....
        /*0564*/ 	.word	0x00003820


	//   ....[68]....
        /*0568*/ 	.word	0x00003840


	//   ....[69]....
        /*056c*/ 	.word	0x00003940


	//   ....[70]....
        /*0570*/ 	.word	0x00003970


	//   ....[71]....
        /*0574*/ 	.word	0x00003980


	//   ....[72]....
        /*0578*/ 	.word	0x000039a0


	//   ....[73]....
        /*057c*/ 	.word	0x000039e0


	//   ....[74]....
        /*0580*/ 	.word	0x00003a10


	//   ....[75]....
        /*0584*/ 	.word	0x00003a50


	//   ....[76]....
        /*0588*/ 	.word	0x00003a70


	//   ....[77]....
        /*058c*/ 	.word	0x00003a90


	//   ....[78]....
        /*0590*/ 	.word	0x00003b80


	//   ....[79]....
        /*0594*/ 	.word	0x00003bb0


	//   ....[80]....
        /*0598*/ 	.word	0x00003bc0


	//   ....[81]....
        /*059c*/ 	.word	0x00003bf0


	//   ....[82]....
        /*05a0*/ 	.word	0x00003c10


	//   ....[83]....
        /*05a4*/ 	.word	0x00003c60


	//   ....[84]....
        /*05a8*/ 	.word	0x00003c80


	//   ....[85]....
        /*05ac*/ 	.word	0x00003cc0


	//   ....[86]....
        /*05b0*/ 	.word	0x00003ce0


	//   ....[87]....
        /*05b4*/ 	.word	0x00003de0


	//   ....[88]....
        /*05b8*/ 	.word	0x00003e30


	//   ....[89]....
        /*05bc*/ 	.word	0x00003e40


	//   ....[90]....
        /*05c0*/ 	.word	0x00003e90


	//   ....[91]....
        /*05c4*/ 	.word	0x00003ec0


	//   ....[92]....
        /*05c8*/ 	.word	0x00003ef0


	//   ....[93]....
        /*05cc*/ 	.word	0x00003f20


	//   ....[94]....
        /*05d0*/ 	.word	0x00003f50


	//   ....[95]....
        /*05d4*/ 	.word	0x00003f80


	//   ....[96]....
        /*05d8*/ 	.word	0x00004040


	//   ....[97]....
        /*05dc*/ 	.word	0x00004060


	//   ....[98]....
        /*05e0*/ 	.word	0x00004070


	//   ....[99]....
        /*05e4*/ 	.word	0x000040c0


	//   ....[100]....
        /*05e8*/ 	.word	0x000040f0


	//   ....[101]....
        /*05ec*/ 	.word	0x00004120


	//   ....[102]....
        /*05f0*/ 	.word	0x00004150


	//   ....[103]....
        /*05f4*/ 	.word	0x00004180


	//   ....[104]....
        /*05f8*/ 	.word	0x000041b0


	//   ....[105]....
        /*05fc*/ 	.word	0x000042d0


	//   ....[106]....
        /*0600*/ 	.word	0x000042e0


	//   ....[107]....
        /*0604*/ 	.word	0x000042f0


	//   ....[108]....
        /*0608*/ 	.word	0x00004350


	//   ....[109]....
        /*060c*/ 	.word	0x00004380


	//   ....[110]....
        /*0610*/ 	.word	0x000043b0


	//   ....[111]....
        /*0614*/ 	.word	0x000043e0


	//   ....[112]....
        /*0618*/ 	.word	0x00004410


	//   ....[113]....
        /*061c*/ 	.word	0x00004440


	//   ....[114]....
        /*0620*/ 	.word	0x00004530


	//   ....[115]....
        /*0624*/ 	.word	0x00004570


	//   ....[116]....
        /*0628*/ 	.word	0x00004580


	//   ....[117]....
        /*062c*/ 	.word	0x000045d0


	//   ....[118]....
        /*0630*/ 	.word	0x00004600


	//   ....[119]....
        /*0634*/ 	.word	0x00004630


	//   ....[120]....
        /*0638*/ 	.word	0x00004660


	//   ....[121]....
        /*063c*/ 	.word	0x00004690


	//   ....[122]....
        /*0640*/ 	.word	0x000046c0


	//   ....[123]....
        /*0644*/ 	.word	0x000047b0


	//   ....[124]....
        /*0648*/ 	.word	0x00004800


	//   ....[125]....
        /*064c*/ 	.word	0x00004810


	//   ....[126]....
        /*0650*/ 	.word	0x00004860


	//   ....[127]....
        /*0654*/ 	.word	0x00004890


	//   ....[128]....
        /*0658*/ 	.word	0x000048a0


	//   ....[129]....
        /*065c*/ 	.word	0x000048e0


	//   ....[130]....
        /*0660*/ 	.word	0x00004910


	//   ....[131]....
        /*0664*/ 	.word	0x00004940


	//   ....[132]....
        /*0668*/ 	.word	0x00004a30


	//   ....[133]....
        /*066c*/ 	.word	0x00004a90


	//   ....[134]....
        /*0670*/ 	.word	0x00004aa0


	//   ....[135]....
        /*0674*/ 	.word	0x00004af0


	//   ....[136]....
        /*0678*/ 	.word	0x00004b20


	//   ....[137]....
        /*067c*/ 	.word	0x00004b30


	//   ....[138]....
        /*0680*/ 	.word	0x00004b70


	//   ....[139]....
        /*0684*/ 	.word	0x00004ba0


	//   ....[140]....
        /*0688*/ 	.word	0x00004bd0


	//   ....[141]....
        /*068c*/ 	.word	0x00004cb0


	//   ....[142]....
        /*0690*/ 	.word	0x00004d10


	//   ....[143]....
        /*0694*/ 	.word	0x00004d20


	//   ....[144]....
        /*0698*/ 	.word	0x00004d70


	//   ....[145]....
        /*069c*/ 	.word	0x00004da0


	//   ....[146]....
        /*06a0*/ 	.word	0x00004db0


	//   ....[147]....
        /*06a4*/ 	.word	0x00004df0


	//   ....[148]....
        /*06a8*/ 	.word	0x00004e20


	//   ....[149]....
        /*06ac*/ 	.word	0x00004e50


	//   ....[150]....
        /*06b0*/ 	.word	0x00004f30


	//   ....[151]....
        /*06b4*/ 	.word	0x00004f90


	//   ....[152]....
        /*06b8*/ 	.word	0x00004fa0


	//   ....[153]....
        /*06bc*/ 	.word	0x00004ff0


	//   ....[154]....
        /*06c0*/ 	.word	0x00005020


	//   ....[155]....
        /*06c4*/ 	.word	0x00005050


	//   ....[156]....
        /*06c8*/ 	.word	0x00005080


	//   ....[157]....
        /*06cc*/ 	.word	0x000050b0


	//   ....[158]....
        /*06d0*/ 	.word	0x000050e0


	//   ....[159]....
        /*06d4*/ 	.word	0x000051b0


	//   ....[160]....
        /*06d8*/ 	.word	0x00005200


	//   ....[161]....
        /*06dc*/ 	.word	0x00005210


	//   ....[162]....
        /*06e0*/ 	.word	0x00005260


	//   ....[163]....
        /*06e4*/ 	.word	0x00005290


	//   ....[164]....
        /*06e8*/ 	.word	0x000052a0


	//   ....[165]....
        /*06ec*/ 	.word	0x000052e0


	//   ....[166]....
        /*06f0*/ 	.word	0x00005310


	//   ....[167]....
        /*06f4*/ 	.word	0x00005340


	//   ....[168]....
        /*06f8*/ 	.word	0x00005420


	//   ....[169]....
        /*06fc*/ 	.word	0x00005440


	//   ....[170]....
        /*0700*/ 	.word	0x00005450


	//   ....[171]....
        /*0704*/ 	.word	0x00005480


	//   ....[172]....
        /*0708*/ 	.word	0x000054a0


	//   ....[173]....
        /*070c*/ 	.word	0x000054f0


	//   ....[174]....
        /*0710*/ 	.word	0x00005520


	//   ....[175]....
        /*0714*/ 	.word	0x00005560


	//   ....[176]....
        /*0718*/ 	.word	0x00005590


	//   ....[177]....
        /*071c*/ 	.word	0x00005650


	//   ....[178]....
        /*0720*/ 	.word	0x00005b80


	//   ....[179]....
        /*0724*/ 	.word	0x00005ee0


	//   ....[180]....
        /*0728*/ 	.word	0x00005fa0


	//   ....[181]....
        /*072c*/ 	.word	0x00006060


	//   ....[182]....
        /*0730*/ 	.word	0x00006120


	//   ....[183]....
        /*0734*/ 	.word	0x000061e0


	//   ....[184]....
        /*0738*/ 	.word	0x000062a0


	//   ....[185]....
        /*073c*/ 	.word	0x00006360


	//   ....[186]....
        /*0740*/ 	.word	0x00006420


	//   ....[187]....
        /*0744*/ 	.word	0x000064e0


	//   ....[188]....
        /*0748*/ 	.word	0x000065a0


	//   ....[189]....
        /*074c*/ 	.word	0x00006660


	//   ....[190]....
        /*0750*/ 	.word	0x00006720


	//   ....[191]....
        /*0754*/ 	.word	0x000067e0


	//   ....[192]....
        /*0758*/ 	.word	0x000068a0


	//   ....[193]....
        /*075c*/ 	.word	0x00006960


	//   ....[194]....
        /*0760*/ 	.word	0x00006a20


	//   ....[195]....
        /*0764*/ 	.word	0x00006ae0


	//   ....[196]....
        /*0768*/ 	.word	0x00006ba0


	//   ....[197]....
        /*076c*/ 	.word	0x00006c60


	//   ....[198]....
        /*0770*/ 	.word	0x00006e80


	//   ....[199]....
        /*0774*/ 	.word	0x00006fb0


	//   ....[200]....
        /*0778*/ 	.word	0x000070e0


	//   ....[201]....
        /*077c*/ 	.word	0x00007210


	//   ....[202]....
        /*0780*/ 	.word	0x00007340


	//   ....[203]....
        /*0784*/ 	.word	0x00007470


	//   ....[204]....
        /*0788*/ 	.word	0x000075a0


	//   ....[205]....
        /*078c*/ 	.word	0x000076d0


	//   ....[206]....
        /*0790*/ 	.word	0x00007800


	//   ....[207]....
        /*0794*/ 	.word	0x00007930


	//   ....[208]....
        /*0798*/ 	.word	0x00007a60


	//   ....[209]....
        /*079c*/ 	.word	0x00007b80


	//   ....[210]....
        /*07a0*/ 	.word	0x00007c90


	//   ....[211]....
        /*07a4*/ 	.word	0x00007da0


	//   ....[212]....
        /*07a8*/ 	.word	0x00007eb0


	//   ....[213]....
        /*07ac*/ 	.word	0x00007fc0


	//   ....[214]....
        /*07b0*/ 	.word	0x000080d0


	//   ....[215]....
        /*07b4*/ 	.word	0x000081e0


	//   ....[216]....
        /*07b8*/ 	.word	0x000082e0


	//   ....[217]....
        /*07bc*/ 	.word	0x00008350


	//   ....[218]....
        /*07c0*/ 	.word	0x000083c0


	//   ....[219]....
        /*07c4*/ 	.word	0x00008430


	//   ....[220]....
        /*07c8*/ 	.word	0x000084a0


	//   ....[221]....
        /*07cc*/ 	.word	0x00008510


	//----- nvinfo : EIATTR_VRC_CTA_INIT_COUNT
	.align		4
.L_128:
        /*07d0*/ 	.byte	0x02, 0x4a
	.zero		1
	.zero		1


	//----- nvinfo : EIATTR_EXIT_INSTR_OFFSETS
	.align		4
        /*07d4*/ 	.byte	0x04, 0x1c
        /*07d6*/ 	.short	(.L_130 - .L_129)


	//   ....[0]....
.L_129:
        /*07d8*/ 	.word	0x00001d40


	//   ....[1]....
        /*07dc*/ 	.word	0x00002160


	//   ....[2]....
        /*07e0*/ 	.word	0x00002180


	//   ....[3]....
        /*07e4*/ 	.word	0x00006c70


	//   ....[4]....
        /*07e8*/ 	.word	0x000082f0


	//----- nvinfo : EIATTR_MAX_THREADS
	.align		4
.L_130:
        /*07ec*/ 	.byte	0x04, 0x05
        /*07ee*/ 	.short	(.L_132 - .L_131)
.L_131:
        /*07f0*/ 	.word	0x00000180
        /*07f4*/ 	.word	0x00000001
        /*07f8*/ 	.word	0x00000001


	//----- nvinfo : EIATTR_CRS_STACK_SIZE
	.align		4
.L_132:
        /*07fc*/ 	.byte	0x04, 0x1e
        /*07fe*/ 	.short	(.L_134 - .L_133)
.L_133:
        /*0800*/ 	.word	0x00000000


	//----- nvinfo : EIATTR_CBANK_PARAM_SIZE
	.align		4
.L_134:
        /*0804*/ 	.byte	0x03, 0x19
        /*0806*/ 	.short	0x004d


	//----- nvinfo : EIATTR_PARAM_CBANK
	.align		4
        /*0808*/ 	.byte	0x04, 0x0a
        /*080a*/ 	.short	(.L_136 - .L_135)
	.align		4
.L_135:
        /*080c*/ 	.word	index@(.nv.constant0._ZN3cub18CUB_300001_SM_10006detail10radix_sort29DeviceRadixSortOnesweepKernelINS1_5radix10policy_hubIiNS0_8NullTypeEyE10Policy1000ELNS0_9SortOrderE1EiS6_yiiNS1_21identity_decomposer_tEEEvPT5_SC_PT3_PKSD_PT1_PKSH_PT2_PKSL_T4_iiT6_)
        /*0810*/ 	.short	0x0380
        /*0812*/ 	.short	0x004d


	//----- nvinfo : EIATTR_SW_WAR
	.align		4
.L_136:
        /*0814*/ 	.byte	0x04, 0x36
        /*0816*/ 	.short	(.L_138 - .L_137)
.L_137:
        /*0818*/ 	.word	0x00000008
.L_138:


//--------------------- .nv.info._ZN3cub18CUB_300001_SM_10006detail10radix_sort30DeviceRadixSortHistogramKernelINS1_5radix10policy_hubIiNS0_8NullTypeEyE10Policy1000ELNS0_9SortOrderE1EiyNS1_21identity_decomposer_tEEEvPT2_PKT1_SB_iiT3_ --------------------------
	.section	.nv.info._ZN3cub18CUB_300001_SM_10006detail10radix_sort30DeviceRadixSortHistogramKernelINS1_5radix10policy_hubIiNS0_8NullTypeEyE10Policy1000ELNS0_9SortOrderE1EiyNS1_21identity_decomposer_tEEEvPT2_PKT1_SB_iiT3_,"",@"SHT_CUDA_INFO"
	.sectionflags	@""
	.align	4


	//----- nvinfo : EIATTR_CUDA_API_VERSION
	.align		4
        /*0000*/ 	.byte	0x04, 0x37
        /*0002*/ 	.short	(.L_140 - .L_139)
.L_139:
        /*0004*/ 	.word	0x00000082


	//----- nvinfo : EIATTR_KPARAM_INFO
	.align		4
.L_140:
        /*0008*/ 	.byte	0x04, 0x17
        /*000a*/ 	.short	(.L_142 - .L_141)
.L_141:
        /*000c*/ 	.word	0x00000000
        /*0010*/ 	.short	0x0005
        /*0012*/ 	.short	0x0020
        /*0014*/ 	.byte	0x00, 0xf0, 0x05, 0x00


	//----- nvinfo : EIATTR_KPARAM_INFO
	.align		4
.L_142:
        /*0018*/ 	.byte	0x04, 0x17
        /*001a*/ 	.short	(.L_144 - .L_143)
.L_143:
        /*001c*/ 	.word	0x00000000
        /*0020*/ 	.short	0x0004
        /*0022*/ 	.short	0x001c
        /*0024*/ 	.byte	0x00, 0xf0, 0x11, 0x00


	//----- nvinfo : EIATTR_KPARAM_INFO
	.align		4
.L_144:
        /*0028*/ 	.byte	0x04, 0x17
        /*002a*/ 	.short	(.L_146 - .L_145)
.L_145:
        /*002c*/ 	.word	0x00000000
        /*0030*/ 	.short	0x0003
        /*0032*/ 	.short	0x0018
        /*0034*/ 	.byte	0x00, 0xf0, 0x11, 0x00


	//----- nvinfo : EIATTR_KPARAM_INFO
	.align		4
.L_146:
        /*0038*/ 	.byte	0x04, 0x17
        /*003a*/ 	.short	(.L_148 - .L_147)
.L_147:
        /*003c*/ 	.word	0x00000000
        /*0040*/ 	.short	0x0002
        /*0042*/ 	.short	0x0010
        /*0044*/ 	.byte	0x00, 0xf0, 0x21, 0x00


	//----- nvinfo : EIATTR_KPARAM_INFO
	.align		4
.L_148:
        /*0048*/ 	.byte	0x04, 0x17
        /*004a*/ 	.short	(.L_150 - .L_149)
.L_149:
        /*004c*/ 	.word	0x00000000
        /*0050*/ 	.short	0x0001
        /*0052*/ 	.short	0x0008
        /*0054*/ 	.byte	0x00, 0xf5, 0x21, 0x00


	//----- nvinfo : EIATTR_KPARAM_INFO
	.align		4
.L_150:
        /*0058*/ 	.byte	0x04, 0x17
        /*005a*/ 	.short	(.L_152 - .L_151)
.L_151:
        /*005c*/ 	.word	0x00000000
        /*0060*/ 	.short	0x0000
        /*0062*/ 	.short	0x0000
        /*0064*/ 	.byte	0x00, 0xf5, 0x21, 0x00


	//----- nvinfo : EIATTR_SPARSE_MMA_MASK
	.align		4
.L_152:
        /*0068*/ 	.byte	0x03, 0x50
        /*006a*/ 	.short	0x0000


	//----- nvinfo : EIATTR_MAXREG_COUNT
	.align		4
        /*006c*/ 	.byte	0x03, 0x1b
        /*006e*/ 	.short	0x00ff


	//----- nvinfo : EIATTR_NUM_BARRIERS
	.align		4
        /*0070*/ 	.byte	0x02, 0x4c
        /*0072*/ 	.byte	0x01
	.zero		1


	//----- nvinfo : EIATTR_MERCURY_ISA_VERSION
	.align		4
        /*0074*/ 	.byte	0x03, 0x5f
        /*0076*/ 	.short	0x0101


	//----- nvinfo : EIATTR_VRC_CTA_INIT_COUNT
	.align		4
        /*0078*/ 	.byte	0x02, 0x4a
	.zero		1
	.zero		1


	//----- nvinfo : EIATTR_EXIT_INSTR_OFFSETS
	.align		4
        /*007c*/ 	.byte	0x04, 0x1c
        /*007e*/ 	.short	(.L_154 - .L_153)


	//   ....[0]....
.L_153:
        /*0080*/ 	.word	0x00000040


	//   ....[1]....
        /*0084*/ 	.word	0x00002ee0


	//----- nvinfo : EIATTR_MAX_THREADS
	.align		4
.L_154:
        /*0088*/ 	.byte	0x04, 0x05
        /*008a*/ 	.short	(.L_156 - .L_155)
.L_155:
        /*008c*/ 	.word	0x00000080
        /*0090*/ 	.word	0x00000001
        /*0094*/ 	.word	0x00000001


	//----- nvinfo : EIATTR_CRS_STACK_SIZE
	.align		4
.L_156:
        /*0098*/ 	.byte	0x04, 0x1e
        /*009a*/ 	.short	(.L_158 - .L_157)
.L_157:
        /*009c*/ 	.word	0x00000000


	//----- nvinfo : EIATTR_CBANK_PARAM_SIZE
	.align		4
.L_158:
        /*00a0*/ 	.byte	0x03, 0x19
        /*00a2*/ 	.short	0x0021


	//----- nvinfo : EIATTR_PARAM_CBANK
	.align		4
        /*00a4*/ 	.byte	0x04, 0x0a
        /*00a6*/ 	.short	(.L_160 - .L_159)
	.align		4
.L_159:
        /*00a8*/ 	.word	index@(.nv.constant0._ZN3cub18CUB_300001_SM_10006detail10radix_sort30DeviceRadixSortHistogramKernelINS1_5radix10policy_hubIiNS0_8NullTypeEyE10Policy1000ELNS0_9SortOrderE1EiyNS1_21identity_decomposer_tEEEvPT2_PKT1_SB_iiT3_)
        /*00ac*/ 	.short	0x0380
        /*00ae*/ 	.short	0x0021


	//----- nvinfo : EIATTR_SW_WAR
	.align		4
.L_160:
        /*00b0*/ 	.byte	0x04, 0x36
        /*00b2*/ 	.short	(.L_162 - .L_161)
.L_161:
        /*00b4*/ 	.word	0x00000008
.L_162:


//--------------------- .nv.info._ZN3cub18CUB_300001_SM_10006detail10radix_sort31DeviceRadixSortSingleTileKernelINS1_5radix10policy_hubIiNS0_8NullTypeEyE10Policy1000ELNS0_9SortOrderE1EiS6_yNS1_21identity_decomposer_tEEEvPKT1_PSB_PKT2_PSF_T3_iiT4_ --------------------------
	.section	.nv.info._ZN3cub18CUB_300001_SM_10006detail10radix_sort31DeviceRadixSortSingleTileKernelINS1_5radix10policy_hubIiNS0_8NullTypeEyE10Policy1000ELNS0_9SortOrderE1EiS6_yNS1_21identity_decomposer_tEEEvPKT1_PSB_PKT2_PSF_T3_iiT4_,"",@"SHT_CUDA_INFO"
	.sectionflags	@""
	.align	4


	//----- nvinfo : EIATTR_CUDA_API_VERSION
	.align		4
        /*0000*/ 	.byte	0x04, 0x37
        /*0002*/ 	.short	(.L_164 - .L_163)
.L_163:
        /*0004*/ 	.word	0x00000082


	//----- nvinfo : EIATTR_KPARAM_INFO
	.align		4
.L_164:
        /*0008*/ 	.byte	0x04, 0x17
        /*000a*/ 	.short	(.L_166 - .L_165)
.L_165:
        /*000c*/ 	.word	0x00000000
        /*0010*/ 	.short	0x0007
        /*0012*/ 	.short	0x0030
        /*0014*/ 	.byte	0x00, 0xf0, 0x05, 0x00


	//----- nvinfo : EIATTR_KPARAM_INFO
	.align		4
.L_166:
        /*0018*/ 	.byte	0x04, 0x17
        /*001a*/ 	.short	(.L_168 - .L_167)
.L_167:
        /*001c*/ 	.word	0x00000000
        /*0020*/ 	.short	0x0006
        /*0022*/ 	.short	0x002c
        /*0024*/ 	.byte	0x00, 0xf0, 0x11, 0x00


	//----- nvinfo : EIATTR_KPARAM_INFO
	.align		4
.L_168:
        /*0028*/ 	.byte	0x04, 0x17
        /*002a*/ 	.short	(.L_170 - .L_169)
.L_169:
        /*002c*/ 	.word	0x00000000
        /*0030*/ 	.short	0x0005
        /*0032*/ 	.short	0x0028
        /*0034*/ 	.byte	0x00, 0xf0, 0x11, 0x00


	//----- nvinfo : EIATTR_KPARAM_INFO
	.align		4
.L_170:
        /*0038*/ 	.byte	0x04, 0x17
        /*003a*/ 	.short	(.L_172 - .L_171)
.L_171:
        /*003c*/ 	.word	0x00000000
        /*0040*/ 	.short	0x0004
        /*0042*/ 	.short	0x0020
        /*0044*/ 	.byte	0x00, 0xf0, 0x21, 0x00


	//----- nvinfo : EIATTR_KPARAM_INFO
	.align		4
.L_172:
        /*0048*/ 	.byte	0x04, 0x17
        /*004a*/ 	.short	(.L_174 - .L_173)
.L_173:
        /*004c*/ 	.word	0x00000000
        /*0050*/ 	.short	0x0003
        /*0052*/ 	.short	0x0018
        /*0054*/ 	.byte	0x00, 0xf5, 0x21, 0x00


	//----- nvinfo : EIATTR_KPARAM_INFO
	.align		4
.L_174:
        /*0058*/ 	.byte	0x04, 0x17
        /*005a*/ 	.short	(.L_176 - .L_175)
.L_175:
        /*005c*/ 	.word	0x00000000
        /*0060*/ 	.short	0x0002
        /*0062*/ 	.short	0x0010
        /*0064*/ 	.byte	0x00, 0xf5, 0x21, 0x00


	//----- nvinfo : EIATTR_KPARAM_INFO
	.align		4
.L_176:
        /*0068*/ 	.byte	0x04, 0x17
        /*006a*/ 	.short	(.L_178 - .L_177)
.L_177:
        /*006c*/ 	.word	0x00000000
        /*0070*/ 	.short	0x0001
        /*0072*/ 	.short	0x0008
        /*0074*/ 	.byte	0x00, 0xf5, 0x21, 0x00


	//----- nvinfo : EIATTR_KPARAM_INFO
	.align		4
.L_178:
        /*0078*/ 	.byte	0x04, 0x17
        /*007a*/ 	.short	(.L_180 - .L_179)
.L_179:
        /*007c*/ 	.word	0x00000000
        /*0080*/ 	.short	0x0000
        /*0082*/ 	.short	0x0000
        /*0084*/ 	.byte	0x00, 0xf5, 0x21, 0x00


	//----- nvinfo : EIATTR_SPARSE_MMA_MASK
	.align		4
.L_180:
        /*0088*/ 	.byte	0x03, 0x50
        /*008a*/ 	.short	0x0000


	//----- nvinfo : EIATTR_MAXREG_COUNT
	.align		4
        /*008c*/ 	.byte	0x03, 0x1b
        /*008e*/ 	.short	0x00ff


	//----- nvinfo : EIATTR_NUM_BARRIERS
	.align		4
        /*0090*/ 	.byte	0x02, 0x4c
        /*0092*/ 	.byte	0x01
	.zero		1


	//----- nvinfo : EIATTR_MERCURY_ISA_VERSION
	.align		4
        /*0094*/ 	.byte	0x03, 0x5f
        /*0096*/ 	.short	0x0101


	//----- nvinfo : EIATTR_COOP_GROUP_MASK_REGIDS
	.align		4
        /*0098*/ 	.byte	0x04, 0x29
        /*009a*/ 	.short	(.L_182 - .L_181)


	//   ....[0]....
.L_181:
        /*009c*/ 	.word	0xffffffff


	//   ....[1]....
        /*00a0*/ 	.word	0xffffffff


	//   ....[2]....
        /*00a4*/ 	.word	0xffffffff


	//   ....[3]....
        /*00a8*/ 	.word	0xffffffff


	//   ....[4]....
        /*00ac*/ 	.word	0xffffffff


	//----- nvinfo : EIATTR_COOP_GROUP_INSTR_OFFSETS
	.align		4
.L_182:
        /*00b0*/ 	.byte	0x04, 0x28
        /*00b2*/ 	.short	(.L_184 - .L_183)


	//   ....[0]....
.L_183:
        /*00b4*/ 	.word	0x00001980


	//   ....[1]....
        /*00b8*/ 	.word	0x000019a0


	//   ....[2]....
        /*00bc*/ 	.word	0x000019c0


	//   ....[3]....
        /*00c0*/ 	.word	0x000019e0


	//   ....[4]....
        /*00c4*/ 	.word	0x00001a00


	//----- nvinfo : EIATTR_VRC_CTA_INIT_COUNT
	.align		4
.L_184:
        /*00c8*/ 	.byte	0x02, 0x4a
	.zero		1
	.zero		1


	//----- nvinfo : EIATTR_EXIT_INSTR_OFFSETS
	.align		4
        /*00cc*/ 	.byte	0x04, 0x1c
        /*00ce*/ 	.short	(.L_186 - .L_185)


	//   ....[0]....
.L_185:
        /*00d0*/ 	.word	0x00003070


	//   ....[1]....
        /*00d4*/ 	.word	0x000030b0


	//----- nvinfo : EIATTR_MAX_THREADS
	.align		4
.L_186:
        /*00d8*/ 	.byte	0x04, 0x05
        /*00da*/ 	.short	(.L_188 - .L_187)
.L_187:
        /*00dc*/ 	.word	0x00000100
        /*00e0*/ 	.word	0x00000001
        /*00e4*/ 	.word	0x00000001


	//----- nvinfo : EIATTR_CBANK_PARAM_SIZE
	.align		4
.L_188:
        /*00e8*/ 	.byte	0x03, 0x19
        /*00ea*/ 	.short	0x0031


	//----- nvinfo : EIATTR_PARAM_CBANK
	.align		4
        /*00ec*/ 	.byte	0x04, 0x0a
        /*00ee*/ 	.short	(.L_190 - .L_189)
	.align		4
.L_189:
        /*00f0*/ 	.word	index@(.nv.constant0._ZN3cub18CUB_300001_SM_10006detail10radix_sort31DeviceRadixSortSingleTileKernelINS1_5radix10policy_hubIiNS0_8NullTypeEyE10Policy1000ELNS0_9SortOrderE1EiS6_yNS1_21identity_decomposer_tEEEvPKT1_PSB_PKT2_PSF_T3_iiT4_)
        /*00f4*/ 	.short	0x0380
        /*00f6*/ 	.short	0x0031


	//----- nvinfo : EIATTR_SW_WAR
	.align		4
.L_190:
        /*00f8*/ 	.byte	0x04, 0x36
        /*00fa*/ 	.short	(.L_192 - .L_191)
.L_191:
        /*00fc*/ 	.word	0x00000008
.L_192:


//--------------------- .nv.info._ZN3cub18CUB_300001_SM_10006detail10radix_sort29DeviceRadixSortOnesweepKernelINS1_5radix10policy_hubIiNS0_8NullTypeEyE10Policy1000ELNS0_9SortOrderE0EiS6_yiiNS1_21identity_decomposer_tEEEvPT5_SC_PT3_PKSD_PT1_PKSH_PT2_PKSL_T4_iiT6_ --------------------------
	.section	.nv.info._ZN3cub18CUB_300001_SM_10006detail10radix_sort29DeviceRadixSortOnesweepKernelINS1_5radix10policy_hubIiNS0_8NullTypeEyE10Policy1000ELNS0_9SortOrderE0EiS6_yiiNS1_21identity_decomposer_tEEEvPT5_SC_PT3_PKSD_PT1_PKSH_PT2_PKSL_T4_iiT6_,"",@"SHT_CUDA_INFO"
	.sectionflags	@""
	.align	4


	//----- nvinfo : EIATTR_CUDA_API_VERSION
	.align		4
        /*0000*/ 	.byte	0x04, 0x37
        /*0002*/ 	.short	(.L_194 - .L_193)
.L_193:
        /*0004*/ 	.word	0x00000082


	//----- nvinfo : EIATTR_KPARAM_INFO
	.align		4
.L_194:
        /*0008*/ 	.byte	0x04, 0x17
        /*000a*/ 	.short	(.L_196 - .L_195)
.L_195:
        /*000c*/ 	.word	0x00000000
        /*0010*/ 	.short	0x000b
        /*0012*/ 	.short	0x004c
        /*0014*/ 	.byte	0x00, 0xf0, 0x05, 0x00


	//----- nvinfo : EIATTR_KPARAM_INFO
	.align		4
.L_196:
        /*0018*/ 	.byte	0x04, 0x17
        /*001a*/ 	.short	(.L_198 - .L_197)
.L_197:
        /*001c*/ 	.word	0x00000000
        /*0020*/ 	.short	0x000a
        /*0022*/ 	.short	0x0048
        /*0024*/ 	.byte	0x00, 0xf0, 0x11, 0x00


	//----- nvinfo : EIATTR_KPARAM_INFO
	.align		4
.L_198:
        /*0028*/ 	.byte	0x04, 0x17
        /*002a*/ 	.short	(.L_200 - .L_199)
.L_199:
        /*002c*/ 	.word	0x00000000
        /*0030*/ 	.short	0x0009
        /*0032*/ 	.short	0x0044
        /*0034*/ 	.byte	0x00, 0xf0, 0x11, 0x00


	//----- nvinfo : EIATTR_KPARAM_INFO
	.align		4
.L_200:
        /*0038*/ 	.byte	0x04, 0x17
        /*003a*/ 	.short	(.L_202 - .L_201)
.L_201:
        /*003c*/ 	.word	0x00000000
        /*0040*/ 	.short	0x0008
        /*0042*/ 	.short	0x0040
        /*0044*/ 	.byte	0x00, 0xf0, 0x11, 0x00


	//----- nvinfo : EIATTR_KPARAM_INFO
	.align		4
.L_202:
        /*0048*/ 	.byte	0x04, 0x17
        /*004a*/ 	.short	(.L_204 - .L_203)
.L_203:
        /*004c*/ 	.word	0x00000000
        /*0050*/ 	.short	0x0007
        /*0052*/ 	.short	0x0038
        /*0054*/ 	.byte	0x00, 0xf5, 0x21, 0x00


	//----- nvinfo : EIATTR_KPARAM_INFO
	.align		4
.L_204:
        /*0058*/ 	.byte	0x04, 0x17
        /*005a*/ 	.short	(.L_206 - .L_205)
.L_205:
        /*005c*/ 	.word	0x00000000
        /*0060*/ 	.short	0x0006
        /*0062*/ 	.short	0x0030
        /*0064*/ 	.byte	0x00, 0xf5, 0x21, 0x00


	//----- nvinfo : EIATTR_KPARAM_INFO
	.align		4
.L_206:
        /*0068*/ 	.byte	0x04, 0x17
        /*006a*/ 	.short	(.L_208 - .L_207)
.L_207:
        /*006c*/ 	.word	0x00000000
        /*0070*/ 	.short	0x0005
        /*0072*/ 	.short	0x0028
        /*0074*/ 	.byte	0x00, 0xf5, 0x21, 0x00


	//----- nvinfo : EIATTR_KPARAM_INFO
	.align		4
.L_208:
        /*0078*/ 	.byte	0x04, 0x17
        /*007a*/ 	.short	(.L_210 - .L_209)
.L_209:
        /*007c*/ 	.word	0x00000000
        /*0080*/ 	.short	0x0004
        /*0082*/ 	.short	0x0020
        /*0084*/ 	.byte	0x00, 0xf5, 0x21, 0x00


	//----- nvinfo : EIATTR_KPARAM_INFO
	.align		4
.L_210:
        /*0088*/ 	.byte	0x04, 0x17
        /*008a*/ 	.short	(.L_212 - .L_211)
.L_211:
        /*008c*/ 	.word	0x00000000
        /*0090*/ 	.short	0x0003
        /*0092*/ 	.short	0x0018
        /*0094*/ 	.byte	0x00, 0xf5, 0x21, 0x00


	//----- nvinfo : EIATTR_KPARAM_INFO
	.align		4
.L_212:
        /*0098*/ 	.byte	0x04, 0x17
        /*009a*/ 	.short	(.L_214 - .L_213)
.L_213:
        /*009c*/ 	.word	0x00000000
        /*00a0*/ 	.short	0x0002
        /*00a2*/ 	.short	0x0010
        /*00a4*/ 	.byte	0x00, 0xf5, 0x21, 0x00


	//----- nvinfo : EIATTR_KPARAM_INFO
	.align		4
.L_214:
        /*00a8*/ 	.byte	0x04, 0x17
        /*00aa*/ 	.short	(.L_216 - .L_215)
.L_215:
        /*00ac*/ 	.word	0x00000000
        /*00b0*/ 	.short	0x0001
        /*00b2*/ 	.short	0x0008
        /*00b4*/ 	.byte	0x00, 0xf5, 0x21, 0x00


	//----- nvinfo : EIATTR_KPARAM_INFO
	.align		4
.L_216:
        /*00b8*/ 	.byte	0x04, 0x17
        /*00ba*/ 	.short	(.L_218 - .L_217)
.L_217:
        /*00bc*/ 	.word	0x00000000
        /*00c0*/ 	.short	0x0000
        /*00c2*/ 	.short	0x0000
        /*00c4*/ 	.byte	0x00, 0xf5, 0x21, 0x00


	//----- nvinfo : EIATTR_SPARSE_MMA_MASK
	.align		4
.L_218:
        /*00c8*/ 	.byte	0x03, 0x50
        /*00ca*/ 	.short	0x0000


	//----- nvinfo : EIATTR_MAXREG_COUNT
	.align		4
        /*00cc*/ 	.byte	0x03, 0x1b
        /*00ce*/ 	.short	0x00a8


	//----- nvinfo : EIATTR_NUM_BARRIERS
	.align		4
        /*00d0*/ 	.byte	0x02, 0x4c
        /*00d2*/ 	.byte	0x01
	.zero		1


	//----- nvinfo : EIATTR_MERCURY_ISA_VERSION
	.align		4
        /*00d4*/ 	.byte	0x03, 0x5f
        /*00d6*/ 	.short	0x0101


	//----- nvinfo : EIATTR_COOP_GROUP_MASK_REGIDS
	.align		4
        /*00d8*/ 	.byte	0x04, 0x29
        /*00da*/ 	.short	(.L_220 - .L_219)


	//   ....[0]....
.L_219:
        /*00dc*/ 	.word	0xffffffff


	//   ....[1]....
        /*00e0*/ 	.word	0x05000019


	//   ....[2]....
        /*00e4*/ 	.word	0xffffffff


	//   ....[3]....
        /*00e8*/ 	.word	0xffffffff


	//   ....[4]....
        /*00ec*/ 	.word	0xffffffff


	//   ....[5]....
        /*00f0*/ 	.word	0xffffffff


	//   ....[6]....
        /*00f4*/ 	.word	0xffffffff


	//   ....[7]....
        /*00f8*/ 	.word	0xffffffff


	//   ....[8]....
        /*00fc*/ 	.word	0xffffffff


	//   ....[9]....
        /*0100*/ 	.word	0xffffffff


	//   ....[10]....
        /*0104*/ 	.word	0xffffffff


	//   ....[11]....
        /*0108*/ 	.word	0xffffffff


	//   ....[12]....
        /*010c*/ 	.word	0xffffffff


	//   ....[13]....
        /*0110*/ 	.word	0xffffffff


	//   ....[14]....
        /*0114*/ 	.word	0xffffffff


	//   ....[15]....
        /*0118*/ 	.word	0xffffffff


	//   ....[16]....
        /*011c*/ 	.word	0xffffffff


	//   ....[17]....
        /*0120*/ 	.word	0xffffffff


	//   ....[18]....
        /*0124*/ 	.word	0xffffffff


	//   ....[19]....
        /*0128*/ 	.word	0xffffffff


	//   ....[20]....
        /*012c*/ 	.word	0xffffffff


	//   ....[21]....
        /*0130*/ 	.word	0xffffffff


	//   ....[22]....
        /*0134*/ 	.word	0xffffffff


	//   ....[23]....
        /*0138*/ 	.word	0xffffffff


	//   ....[24]....
        /*013c*/ 	.word	0xffffffff


	//   ....[25]....
        /*0140*/ 	.word	0xffffffff


	//   ....[26]....
        /*0144*/ 	.word	0xffffffff


	//   ....[27]....
        /*0148*/ 	.word	0xffffffff


	//   ....[28]....
        /*014c*/ 	.word	0xffffffff


	//   ....[29]....
        /*0150*/ 	.word	0xffffffff


	//   ....[30]....
        /*0154*/ 	.word	0xffffffff


	//   ....[31]....
        /*0158*/ 	.word	0xffffffff


	//   ....[32]....
        /*015c*/ 	.word	0xffffffff


	//   ....[33]....
        /*0160*/ 	.word	0xffffffff


	//   ....[34]....
        /*0164*/ 	.word	0xffffffff


	//   ....[35]....
        /*0168*/ 	.word	0xffffffff


	//   ....[36]....
        /*016c*/ 	.word	0xffffffff


	//   ....[37]....
        /*0170*/ 	.word	0xffffffff


	//   ....[38]....
        /*0174*/ 	.word	0xffffffff


	//   ....[39]....
        /*0178*/ 	.word	0xffffffff


	//   ....[40]....
        /*017c*/ 	.word	0xffffffff


	//   ....[41]....
        /*0180*/ 	.word	0xffffffff


	//   ....[42]....
        /*0184*/ 	.word	0xffffffff


	//   ....[43]....
        /*0188*/ 	.word	0xffffffff


	//   ....[44]....
        /*018c*/ 	.word	0xffffffff


	//   ....[45]....
        /*0190*/ 	.word	0xffffffff


	//   ....[46]....
        /*0194*/ 	.word	0xffffffff


	//   ....[47]....
        /*0198*/ 	.word	0xffffffff


	//   ....[48]....
        /*019c*/ 	.word	0xffffffff


	//   ....[49]....
        /*01a0*/ 	.word	0xffffffff


	//   ....[50]....
        /*01a4*/ 	.word	0xffffffff


	//   ....[51]....
        /*01a8*/ 	.word	0xffffffff


	//   ....[52]....
        /*01ac*/ 	.word	0xffffffff


	//   ....[53]....
        /*01b0*/ 	.word	0xffffffff


	//   ....[54]....
        /*01b4*/ 	.word	0xffffffff


	//   ....[55]....
        /*01b8*/ 	.word	0xffffffff


	//   ....[56]....
        /*01bc*/ 	.word	0xffffffff


	//   ....[57]....
        /*01c0*/ 	.word	0xffffffff


	//   ....[58]....
        /*01c4*/ 	.word	0xffffffff


	//   ....[59]....
        /*01c8*/ 	.word	0xffffffff


	//   ....[60]....
        /*01cc*/ 	.word	0xffffffff


	//   ....[61]....
        /*01d0*/ 	.word	0xffffffff


	//   ....[62]....
        /*01d4*/ 	.word	0xffffffff


	//   ....[63]....
        /*01d8*/ 	.word	0xffffffff


	//   ....[64]....
        /*01dc*/ 	.word	0xffffffff


	//   ....[65]....
        /*01e0*/ 	.word	0xffffffff


	//   ....[66]....
        /*01e4*/ 	.word	0xffffffff


	//   ....[67]....
        /*01e8*/ 	.word	0xffffffff


	//   ....[68]....
        /*01ec*/ 	.word	0xffffffff


	//   ....[69]....
        /*01f0*/ 	.word	0xffffffff


	//   ....[70]....
        /*01f4*/ 	.word	0xffffffff


	//   ....[71]....
        /*01f8*/ 	.word	0xffffffff


	//   ....[72]....
        /*01fc*/ 	.word	0xffffffff


	//   ....[73]....
        /*0200*/ 	.word	0xffffffff


	//   ....[74]....
        /*0204*/ 	.word	0xffffffff


	//   ....[75]....
        /*0208*/ 	.word	0xffffffff


	//   ....[76]....
        /*020c*/ 	.word	0xffffffff


	//   ....[77]....
        /*0210*/ 	.word	0xffffffff


	//   ....[78]....
        /*0214*/ 	.word	0xffffffff


	//   ....[79]....
        /*0218*/ 	.word	0xffffffff


	//   ....[80]....
        /*021c*/ 	.word	0xffffffff


	//   ....[81]....
        /*0220*/ 	.word	0xffffffff


	//   ....[82]....
        /*0224*/ 	.word	0xffffffff


	//   ....[83]....
        /*0228*/ 	.word	0xffffffff


	//   ....[84]....
        /*022c*/ 	.word	0xffffffff


	//   ....[85]....
        /*0230*/ 	.word	0xffffffff


	//   ....[86]....
        /*0234*/ 	.word	0xffffffff


	//   ....[87]....
        /*0238*/ 	.word	0xffffffff


	//   ....[88]....
        /*023c*/ 	.word	0xffffffff


	//   ....[89]....
        /*0240*/ 	.word	0xffffffff


	//   ....[90]....
        /*0244*/ 	.word	0xffffffff


	//   ....[91]....
        /*0248*/ 	.word	0xffffffff


	//   ....[92]....
        /*024c*/ 	.word	0xffffffff


	//   ....[93]....
        /*0250*/ 	.word	0xffffffff


	//   ....[94]....
        /*0254*/ 	.word	0xffffffff


	//   ....[95]....
        /*0258*/ 	.word	0xffffffff


	//   ....[96]....
        /*025c*/ 	.word	0xffffffff


	//   ....[97]....
        /*0260*/ 	.word	0xffffffff


	//   ....[98]....
        /*0264*/ 	.word	0xffffffff


	//   ....[99]....
        /*0268*/ 	.word	0xffffffff


	//   ....[100]....
        /*026c*/ 	.word	0xffffffff


	//   ....[101]....
        /*0270*/ 	.word	0xffffffff


	//   ....[102]....
        /*0274*/ 	.word	0xffffffff


	//   ....[103]....
        /*0278*/ 	.word	0xffffffff


	//   ....[104]....
        /*027c*/ 	.word	0xffffffff


	//   ....[105]....
        /*0280*/ 	.word	0xffffffff


	//   ....[106]....
        /*0284*/ 	.word	0xffffffff


	//   ....[107]....
        /*0288*/ 	.word	0xffffffff


	//   ....[108]....
        /*028c*/ 	.word	0xffffffff


	//   ....[109]....
        /*0290*/ 	.word	0xffffffff


	//   ....[110]....
        /*0294*/ 	.word	0xffffffff


	//   ....[111]....
        /*0298*/ 	.word	0xffffffff


	//   ....[112]....
        /*029c*/ 	.word	0xffffffff


	//   ....[113]....
        /*02a0*/ 	.word	0xffffffff


	//   ....[114]....
        /*02a4*/ 	.word	0xffffffff


	//   ....[115]....
        /*02a8*/ 	.word	0xffffffff


	//   ....[116]....
        /*02ac*/ 	.word	0xffffffff


	//   ....[117]....
        /*02b0*/ 	.word	0xffffffff


	//   ....[118]....
        /*02b4*/ 	.word	0xffffffff


	//   ....[119]....
        /*02b8*/ 	.word	0xffffffff


	//   ....[120]....
        /*02bc*/ 	.word	0xffffffff


	//   ....[121]....
        /*02c0*/ 	.word	0xffffffff


	//   ....[122]....
        /*02c4*/ 	.word	0xffffffff


	//   ....[123]....
        /*02c8*/ 	.word	0xffffffff


	//   ....[124]....
        /*02cc*/ 	.word	0xffffffff


	//   ....[125]....
        /*02d0*/ 	.word	0xffffffff


	//   ....[126]....
        /*02d4*/ 	.word	0xffffffff


	//   ....[127]....
        /*02d8*/ 	.word	0xffffffff


	//   ....[128]....
        /*02dc*/ 	.word	0xffffffff


	//   ....[129]....
        /*02e0*/ 	.word	0xffffffff


	//   ....[130]....
        /*02e4*/ 	.word	0xffffffff


	//   ....[131]....
        /*02e8*/ 	.word	0xffffffff


	//   ....[132]....
        /*02ec*/ 	.word	0xffffffff


	//   ....[133]....
        /*02f0*/ 	.word	0xffffffff


	//   ....[134]....
        /*02f4*/ 	.word	0xffffffff


	//   ....[135]....
        /*02f8*/ 	.word	0xffffffff


	//   ....[136]....
        /*02fc*/ 	.word	0xffffffff


	//   ....[137]....
        /*0300*/ 	.word	0xffffffff


	//   ....[138]....
        /*0304*/ 	.word	0xffffffff


	//   ....[139]....
        /*0308*/ 	.word	0xffffffff


	//   ....[140]....
        /*030c*/ 	.word	0xffffffff


	//   ....[141]....
        /*0310*/ 	.word	0xffffffff


	//   ....[142]....
        /*0314*/ 	.word	0xffffffff


	//   ....[143]....
        /*0318*/ 	.word	0xffffffff


	//   ....[144]....
        /*031c*/ 	.word	0xffffffff


	//   ....[145]....
        /*0320*/ 	.word	0xffffffff


	//   ....[146]....
        /*0324*/ 	.word	0xffffffff


	//   ....[147]....
        /*0328*/ 	.word	0xffffffff


	//   ....[148]....
        /*032c*/ 	.word	0xffffffff


	//   ....[149]....
        /*0330*/ 	.word	0xffffffff


	//   ....[150]....
        /*0334*/ 	.word	0xffffffff


	//   ....[151]....
        /*0338*/ 	.word	0xffffffff


	//   ....[152]....
        /*033c*/ 	.word	0xffffffff


	//   ....[153]....
        /*0340*/ 	.word	0xffffffff


	//   ....[154]....
        /*0344*/ 	.word	0xffffffff


	//   ....[155]....
        /*0348*/ 	.word	0xffffffff


	//   ....[156]....
        /*034c*/ 	.word	0xffffffff


	//   ....[157]....
        /*0350*/ 	.word	0xffffffff


	//   ....[158]....
        /*0354*/ 	.word	0xffffffff


	//   ....[159]....
        /*0358*/ 	.word	0xffffffff


	//   ....[160]....
        /*035c*/ 	.word	0xffffffff


	//   ....[161]....
        /*0360*/ 	.word	0xffffffff


	//   ....[162]....
        /*0364*/ 	.word	0xffffffff


	//   ....[163]....
        /*0368*/ 	.word	0xffffffff


	//   ....[164]....
        /*036c*/ 	.word	0xffffffff


	//   ....[165]....
        /*0370*/ 	.word	0xffffffff


	//   ....[166]....
        /*0374*/ 	.word	0xffffffff


	//   ....[167]....
        /*0378*/ 	.word	0xffffffff


	//   ....[168]....
        /*037c*/ 	.word	0xffffffff


	//   ....[169]....
        /*0380*/ 	.word	0xffffffff


	//   ....[170]....
        /*0384*/ 	.word	0xffffffff


	//   ....[171]....
        /*0388*/ 	.word	0xffffffff


	//   ....[172]....
        /*038c*/ 	.word	0xffffffff


	//   ....[173]....
        /*0390*/ 	.word	0xffffffff


	//   ....[174]....
        /*0394*/ 	.word	0xffffffff


	//   ....[175]....
        /*0398*/ 	.word	0xffffffff


	//   ....[176]....
        /*039c*/ 	.word	0xffffffff


	//   ....[177]....
        /*03a0*/ 	.word	0xffffffff


	//   ....[178]....
        /*03a4*/ 	.word	0x05000006


	//   ....[179]....
        /*03a8*/ 	.word	0xffffffff


	//   ....[180]....
        /*03ac*/ 	.word	0xffffffff


	//   ....[181]....
        /*03b0*/ 	.word	0xffffffff


	//   ....[182]....
        /*03b4*/ 	.word	0xffffffff


	//   ....[183]....
        /*03b8*/ 	.word	0xffffffff


	//   ....[184]....
        /*03bc*/ 	.word	0xffffffff


	//   ....[185]....
        /*03c0*/ 	.word	0xffffffff


	//   ....[186]....
        /*03c4*/ 	.word	0xffffffff


	//   ....[187]....
        /*03c8*/ 	.word	0xffffffff


	//   ....[188]....
        /*03cc*/ 	.word	0xffffffff


	//   ....[189]....
        /*03d0*/ 	.word	0xffffffff


	//   ....[190]....
        /*03d4*/ 	.word	0xffffffff


	//   ....[191]....
        /*03d8*/ 	.word	0xffffffff


	//   ....[192]....
        /*03dc*/ 	.word	0xffffffff


	//   ....[193]....
        /*03e0*/ 	.word	0xffffffff


	//   ....[194]....
        /*03e4*/ 	.word	0xffffffff


	//   ....[195]....
        /*03e8*/ 	.word	0xffffffff


	//   ....[196]....
        /*03ec*/ 	.word	0xffffffff


	//   ....[197]....
        /*03f0*/ 	.word	0xffffffff


	//   ....[198]....
        /*03f4*/ 	.word	0xffffffff


	//   ....[199]....
        /*03f8*/ 	.word	0xffffffff


	//   ....[200]....
        /*03fc*/ 	.word	0xffffffff


	//   ....[201]....
        /*0400*/ 	.word	0xffffffff


	//   ....[202]....
        /*0404*/ 	.word	0xffffffff


	//   ....[203]....
        /*0408*/ 	.word	0xffffffff


	//   ....[204]....
        /*040c*/ 	.word	0xffffffff


	//   ....[205]....
        /*0410*/ 	.word	0xffffffff


	//   ....[206]....
        /*0414*/ 	.word	0xffffffff


	//   ....[207]....
        /*0418*/ 	.word	0xffffffff


	//   ....[208]....
        /*041c*/ 	.word	0xffffffff


	//   ....[209]....
        /*0420*/ 	.word	0xffffffff


	//   ....[210]....
        /*0424*/ 	.word	0xffffffff


	//   ....[211]....
        /*0428*/ 	.word	0xffffffff


	//   ....[212]....
        /*042c*/ 	.word	0xffffffff


	//   ....[213]....
        /*0430*/ 	.word	0xffffffff


	//   ....[214]....
        /*0434*/ 	.word	0xffffffff


	//   ....[215]....
        /*0438*/ 	.word	0xffffffff


	//   ....[216]....
        /*043c*/ 	.word	0xffffffff


	//   ....[217]....
        /*0440*/ 	.word	0x0500002f


	//   ....[218]....
        /*0444*/ 	.word	0x0500002f


	//   ....[219]....
        /*0448*/ 	.word	0x0500002f


	//   ....[220]....
        /*044c*/ 	.word	0x0500002f


	//   ....[221]....
        /*0450*/ 	.word	0x0500002f


	//----- nvinfo : EIATTR_COOP_GROUP_INSTR_OFFSETS
	.align		4
.L_220:
        /*0454*/ 	.byte	0x04, 0x28
        /*0456*/ 	.short	(.L_222 - .L_221)


	//   ....[0]....
.L_221:
        /*0458*/ 	.word	0x00000ee0


	//   ....[1]....
        /*045c*/ 	.word	0x00001970


	//   ....[2]....
        /*0460*/ 	.word	0x00002370


	//   ....[3]....
        /*0464*/ 	.word	0x00002390


	//   ....[4]....
        /*0468*/ 	.word	0x000023b0


	//   ....[5]....
        /*046c*/ 	.word	0x000023d0


	//   ....[6]....
        /*0470*/ 	.word	0x000023f0


	//   ....[7]....
        /*0474*/ 	.word	0x000028c0


	//   ....[8]....
        /*0478*/ 	.word	0x000028d0


	//   ....[9]....
        /*047c*/ 	.word	0x000028f0


	//   ....[10]....
        /*0480*/ 	.word	0x00002910


	//   ....[11]....
        /*0484*/ 	.word	0x00002960


	//   ....[12]....
        /*0488*/ 	.word	0x00002990


	//   ....[13]....
        /*048c*/ 	.word	0x000029d0


	//   ....[14]....
        /*0490*/ 	.word	0x000029f0


	//   ....[15]....
        /*0494*/ 	.word	0x00002b20


	//   ....[16]....
        /*0498*/ 	.word	0x00002b50


	//   ....[17]....
        /*049c*/ 	.word	0x00002b60


	//   ....[18]....
        /*04a0*/ 	.word	0x00002b80


	//   ....[19]....
        /*04a4*/ 	.word	0x00002bc0


	//   ....[20]....
        /*04a8*/ 	.word	0x00002bf0


	//   ....[21]....
        /*04ac*/ 	.word	0x00002c30


	//   ....[22]....
        /*04b0*/ 	.word	0x00002c50


	//   ....[23]....
        /*04b4*/ 	.word	0x00002c70


	//   ....[24]....
        /*04b8*/ 	.word	0x00002d80


	//   ....[25]....
        /*04bc*/ 	.word	0x00002da0


	//   ....[26]....
        /*04c0*/ 	.word	0x00002db0


	//   ....[27]....
        /*04c4*/ 	.word	0x00002dd0


	//   ....[28]....
        /*04c8*/ 	.word	0x00002e10


	//   ....[29]....
        /*04cc*/ 	.word	0x00002e40


	//   ....[30]....
        /*04d0*/ 	.word	0x00002e80


	//   ....[31]....
        /*04d4*/ 	.word	0x00002ea0


	//   ....[32]....
        /*04d8*/ 	.word	0x00002ec0


	//   ....[33]....
        /*04dc*/ 	.word	0x00002fe0


	//   ....[34]....
        /*04e0*/ 	.word	0x00003000


	//   ....[35]....
        /*04e4*/ 	.word	0x00003010


	//   ....[36]....
        /*04e8*/ 	.word	0x00003030


	//   ....[37]....
        /*04ec*/ 	.word	0x00003070


	//   ....[38]....
        /*04f0*/ 	.word	0x000030a0


	//   ....[39]....
        /*04f4*/ 	.word	0x000030e0


	//   ....[40]....
        /*04f8*/ 	.word	0x00003100


	//   ....[41]....
        /*04fc*/ 	.word	0x00003120


	//   ....[42]....
        /*0500*/ 	.word	0x00003240


	//   ....[43]....
        /*0504*/ 	.word	0x00003270


	//   ....[44]....
        /*0508*/ 	.word	0x00003280


	//   ....[45]....
        /*050c*/ 	.word	0x000032a0


	//   ....[46]....
        /*0510*/ 	.word	0x000032e0


	//   ....[47]....
        /*0514*/ 	.word	0x00003310


	//   ....[48]....
        /*0518*/ 	.word	0x00003350


	//   ....[49]....
        /*051c*/ 	.word	0x00003370


	//   ....[50]....
        /*0520*/ 	.word	0x00003390


	//   ....[51]....
        /*0524*/ 	.word	0x000034a0


	//   ....[52]....
        /*0528*/ 	.word	0x000034c0


	//   ....[53]....
        /*052c*/ 	.word	0x000034d0


	//   ....[54]....
        /*0530*/ 	.word	0x000034f0


	//   ....[55]....
        /*0534*/ 	.word	0x00003530


	//   ....[56]....
        /*0538*/ 	.word	0x00003560


	//   ....[57]....
        /*053c*/ 	.word	0x000035a0


	//   ....[58]....
        /*0540*/ 	.word	0x000035c0


	//   ....[59]....
        /*0544*/ 	.word	0x000035e0


	//   ....[60]....
        /*0548*/ 	.word	0x00003700


	//   ....[61]....
        /*054c*/ 	.word	0x00003720


	//   ....[62]....
        /*0550*/ 	.word	0x00003730


	//   ....[63]....
        /*0554*/ 	.word	0x00003750


	//   ....[64]....
        /*0558*/ 	.word	0x00003790


	//   ....[65]....
        /*055c*/ 	.word	0x000037c0


	//   ....[66]....
        /*0560*/ 	.word	0x00003800


	//   ....[67]....
        /*0564*/ 	.word	0x00003820


	//   ....[68]....
        /*0568*/ 	.word	0x00003840


	//   ....[69]....
        /*056c*/ 	.word	0x00003940


	//   ....[70]....
        /*0570*/ 	.word	0x00003970


	//   ....[71]....
        /*0574*/ 	.word	0x00003980


	//   ....[72]....
        /*0578*/ 	.word	0x000039a0


	//   ....[73]....
        /*057c*/ 	.word	0x000039e0


	//   ....[74]....
        /*0580*/ 	.word	0x00003a10


	//   ....[75]....
        /*0584*/ 	.word	0x00003a50


	//   ....[76]....
        /*0588*/ 	.word	0x00003a70


	//   ....[77]....
        /*058c*/ 	.word	0x00003a90


	//   ....[78]....
        /*0590*/ 	.word	0x00003b80


	//   ....[79]....
        /*0594*/ 	.word	0x00003bb0


	//   ....[80]....
        /*0598*/ 	.word	0x00003bc0


	//   ....[81]....
        /*059c*/ 	.word	0x00003bf0


	//   ....[82]....
        /*05a0*/ 	.word	0x00003c10


	//   ....[83]....
        /*05a4*/ 	.word	0x00003c60


	//   ....[84]....
        /*05a8*/ 	.word	0x00003c80


	//   ....[85]....
        /*05ac*/ 	.word	0x00003cc0


	//   ....[86]....
        /*05b0*/ 	.word	0x00003ce0


	//   ....[87]....
        /*05b4*/ 	.word	0x00003de0


	//   ....[88]....
        /*05b8*/ 	.word	0x00003e30


	//   ....[89]....
        /*05bc*/ 	.word	0x00003e40


	//   ....[90]....
        /*05c0*/ 	.word	0x00003e90


	//   ....[91]....
        /*05c4*/ 	.word	0x00003ec0


	//   ....[92]....
        /*05c8*/ 	.word	0x00003ef0


	//   ....[93]....
        /*05cc*/ 	.word	0x00003f20


	//   ....[94]....
        /*05d0*/ 	.word	0x00003f50


	//   ....[95]....
        /*05d4*/ 	.word	0x00003f80


	//   ....[96]....
        /*05d8*/ 	.word	0x00004040


	//   ....[97]....
        /*05dc*/ 	.word	0x00004060


	//   ....[98]....
        /*05e0*/ 	.word	0x00004070


	//   ....[99]....
        /*05e4*/ 	.word	0x000040c0


	//   ....[100]....
        /*05e8*/ 	.word	0x000040f0


	//   ....[101]....
        /*05ec*/ 	.word	0x00004120


	//   ....[102]....
        /*05f0*/ 	.word	0x00004150


	//   ....[103]....
        /*05f4*/ 	.word	0x00004180


	//   ....[104]....
        /*05f8*/ 	.word	0x000041b0


	//   ....[105]....
        /*05fc*/ 	.word	0x000042d0


	//   ....[106]....
        /*0600*/ 	.word	0x000042e0


	//   ....[107]....
        /*0604*/ 	.word	0x000042f0


	//   ....[108]....
        /*0608*/ 	.word	0x00004350


	//   ....[109]....
        /*060c*/ 	.word	0x00004380


	//   ....[110]....
        /*0610*/ 	.word	0x000043b0


	//   ....[111]....
        /*0614*/ 	.word	0x000043e0


	//   ....[112]....
        /*0618*/ 	.word	0x00004410


	//   ....[113]....
        /*061c*/ 	.word	0x00004440


	//   ....[114]....
        /*0620*/ 	.word	0x00004530


	//   ....[115]....
        /*0624*/ 	.word	0x00004570


	//   ....[116]....
        /*0628*/ 	.word	0x00004580


	//   ....[117]....
        /*062c*/ 	.word	0x000045d0


	//   ....[118]....
        /*0630*/ 	.word	0x00004600


	//   ....[119]....
        /*0634*/ 	.word	0x00004630


	//   ....[120]....
        /*0638*/ 	.word	0x00004660


	//   ....[121]....
        /*063c*/ 	.word	0x00004690


	//   ....[122]....
        /*0640*/ 	.word	0x000046c0


	//   ....[123]....
        /*0644*/ 	.word	0x000047b0


	//   ....[124]....
        /*0648*/ 	.word	0x00004800


	//   ....[125]....
        /*064c*/ 	.word	0x00004810


	//   ....[126]....
        /*0650*/ 	.word	0x00004860


	//   ....[127]....
        /*0654*/ 	.word	0x00004890


	//   ....[128]....
        /*0658*/ 	.word	0x000048a0


	//   ....[129]....
        /*065c*/ 	.word	0x000048e0


	//   ....[130]....
        /*0660*/ 	.word	0x00004910


	//   ....[131]....
        /*0664*/ 	.word	0x00004940


	//   ....[132]....
        /*0668*/ 	.word	0x00004a30


	//   ....[133]....
        /*066c*/ 	.word	0x00004a90


	//   ....[134]....
        /*0670*/ 	.word	0x00004aa0


	//   ....[135]....
        /*0674*/ 	.word	0x00004af0


	//   ....[136]....
        /*0678*/ 	.word	0x00004b20


	//   ....[137]....
        /*067c*/ 	.word	0x00004b30


	//   ....[138]....
        /*0680*/ 	.word	0x00004b70


	//   ....[139]....
        /*0684*/ 	.word	0x00004ba0


	//   ....[140]....
        /*0688*/ 	.word	0x00004bd0


	//   ....[141]....
        /*068c*/ 	.word	0x00004cb0


	//   ....[142]....
        /*0690*/ 	.word	0x00004d10


	//   ....[143]....
        /*0694*/ 	.word	0x00004d20


	//   ....[144]....
        /*0698*/ 	.word	0x00004d70


	//   ....[145]....
        /*069c*/ 	.word	0x00004da0


	//   ....[146]....
        /*06a0*/ 	.word	0x00004db0


	//   ....[147]....
        /*06a4*/ 	.word	0x00004df0


	//   ....[148]....
        /*06a8*/ 	.word	0x00004e20


	//   ....[149]....
        /*06ac*/ 	.word	0x00004e50


	//   ....[150]....
        /*06b0*/ 	.word	0x00004f30


	//   ....[151]....
        /*06b4*/ 	.word	0x00004f90


	//   ....[152]....
        /*06b8*/ 	.word	0x00004fa0


	//   ....[153]....
        /*06bc*/ 	.word	0x00004ff0


	//   ....[154]....
        /*06c0*/ 	.word	0x00005020


	//   ....[155]....
        /*06c4*/ 	.word	0x00005050


	//   ....[156]....
        /*06c8*/ 	.word	0x00005080


	//   ....[157]....
        /*06cc*/ 	.word	0x000050b0


	//   ....[158]....
        /*06d0*/ 	.word	0x000050e0


	//   ....[159]....
        /*06d4*/ 	.word	0x000051b0


	//   ....[160]....
        /*06d8*/ 	.word	0x00005200


	//   ....[161]....
        /*06dc*/ 	.word	0x00005210


	//   ....[162]....
        /*06e0*/ 	.word	0x00005260


	//   ....[163]....
        /*06e4*/ 	.word	0x00005290


	//   ....[164]....
        /*06e8*/ 	.word	0x000052a0


	//   ....[165]....
        /*06ec*/ 	.word	0x000052e0


	//   ....[166]....
        /*06f0*/ 	.word	0x00005310


	//   ....[167]....
        /*06f4*/ 	.word	0x00005340


	//   ....[168]....
        /*06f8*/ 	.word	0x00005420


	//   ....[169]....
        /*06fc*/ 	.word	0x00005440


	//   ....[170]....
        /*0700*/ 	.word	0x00005450


	//   ....[171]....
        /*0704*/ 	.word	0x00005480


	//   ....[172]....
        /*0708*/ 	.word	0x000054a0


	//   ....[173]....
        /*070c*/ 	.word	0x000054f0


	//   ....[174]....
        /*0710*/ 	.word	0x00005520


	//   ....[175]....
        /*0714*/ 	.word	0x00005560


	//   ....[176]....
        /*0718*/ 	.word	0x00005590


	//   ....[177]....
        /*071c*/ 	.word	0x00005650


	//   ....[178]....
        /*0720*/ 	.word	0x00005b80


	//   ....[179]....
        /*0724*/ 	.word	0x00005ee0


	//   ....[180]....
        /*0728*/ 	.word	0x00005fa0


	//   ....[181]....
        /*072c*/ 	.word	0x00006060


	//   ....[182]....
        /*0730*/ 	.word	0x00006120


	//   ....[183]....
        /*0734*/ 	.word	0x000061e0


	//   ....[184]....
        /*0738*/ 	.word	0x000062a0


	//   ....[185]....
        /*073c*/ 	.word	0x00006360


	//   ....[186]....
        /*0740*/ 	.word	0x00006420


	//   ....[187]....
        /*0744*/ 	.word	0x000064e0


	//   ....[188]....
        /*0748*/ 	.word	0x000065a0


	//   ....[189]....
        /*074c*/ 	.word	0x00006660


	//   ....[190]....
        /*0750*/ 	.word	0x00006720


	//   ....[191]....
        /*0754*/ 	.word	0x000067e0


	//   ....[192]....
        /*0758*/ 	.word	0x000068a0


	//   ....[193]....
        /*075c*/ 	.word	0x00006960


	//   ....[194]....
        /*0760*/ 	.word	0x00006a20


	//   ....[195]....
        /*0764*/ 	.word	0x00006ae0


	//   ....[196]....
        /*0768*/ 	.word	0x00006ba0


	//   ....[197]....
        /*076c*/ 	.word	0x00006c60


	//   ....[198]....
        /*0770*/ 	.word	0x00006e80


	//   ....[199]....
        /*0774*/ 	.word	0x00006fb0


	//   ....[200]....
        /*0778*/ 	.word	0x000070e0


	//   ....[201]....
        /*077c*/ 	.word	0x00007210


	//   ....[202]....
        /*0780*/ 	.word	0x00007340


	//   ....[203]....
        /*0784*/ 	.word	0x00007470


	//   ....[204]....
        /*0788*/ 	.word	0x000075a0


	//   ....[205]....
        /*078c*/ 	.word	0x000076d0


	//   ....[206]....
        /*0790*/ 	.word	0x00007800


	//   ....[207]....
        /*0794*/ 	.word	0x00007930


	//   ....[208]....
        /*0798*/ 	.word	0x00007a60


	//   ....[209]....
        /*079c*/ 	.word	0x00007b80


	//   ....[210]....
        /*07a0*/ 	.word	0x00007c90


	//   ....[211]....
        /*07a4*/ 	.word	0x00007da0


	//   ....[212]....
        /*07a8*/ 	.word	0x00007eb0


	//   ....[213]....
        /*07ac*/ 	.word	0x00007fc0


	//   ....[214]....
        /*07b0*/ 	.word	0x000080d0


	//   ....[215]....
        /*07b4*/ 	.word	0x000081e0


	//   ....[216]....
        /*07b8*/ 	.word	0x000082e0


	//   ....[217]....
        /*07bc*/ 	.word	0x00008350


	//   ....[218]....
        /*07c0*/ 	.word	0x000083c0


	//   ....[219]....
        /*07c4*/ 	.word	0x00008430


	//   ....[220]....
        /*07c8*/ 	.word	0x000084a0


	//   ....[221]....
        /*07cc*/ 	.word	0x00008510


	//----- nvinfo : EIATTR_VRC_CTA_INIT_COUNT
	.align		4
.L_222:
        /*07d0*/ 	.byte	0x02, 0x4a
	.zero		1
	.zero		1


	//----- nvinfo : EIATTR_EXIT_INSTR_OFFSETS
	.align		4
        /*07d4*/ 	.byte	0x04, 0x1c
        /*07d6*/ 	.short	(.L_224 - .L_223)


	//   ....[0]....
.L_223:
        /*07d8*/ 	.word	0x00001d40


	//   ....[1]....
        /*07dc*/ 	.word	0x00002160


	//   ....[2]....
        /*07e0*/ 	.word	0x00002180


	//   ....[3]....
        /*07e4*/ 	.word	0x00006c70


	//   ....[4]....
        /*07e8*/ 	.word	0x000082f0


	//----- nvinfo : EIATTR_MAX_THREADS
	.align		4
.L_224:
        /*07ec*/ 	.byte	0x04, 0x05
        /*07ee*/ 	.short	(.L_226 - .L_225)
.L_225:
        /*07f0*/ 	.word	0x00000180
        /*07f4*/ 	.word	0x00000001
        /*07f8*/ 	.word	0x00000001


	//----- nvinfo : EIATTR_CRS_STACK_SIZE
	.align		4
.L_226:
        /*07fc*/ 	.byte	0x04, 0x1e
        /*07fe*/ 	.short	(.L_228 - .L_227)
.L_227:
        /*0800*/ 	.word	0x00000000


	//----- nvinfo : EIATTR_CBANK_PARAM_SIZE
	.align		4
.L_228:
        /*0804*/ 	.byte	0x03, 0x19
        /*0806*/ 	.short	0x004d


	//----- nvinfo : EIATTR_PARAM_CBANK
	.align		4
        /*0808*/ 	.byte	0x04, 0x0a
        /*080a*/ 	.short	(.L_230 - .L_229)
	.align		4
.L_229:
        /*080c*/ 	.word	index@(.nv.constant0._ZN3cub18CUB_300001_SM_10006detail10radix_sort29DeviceRadixSortOnesweepKernelINS1_5radix10policy_hubIiNS0_8NullTypeEyE10Policy1000ELNS0_9SortOrderE0EiS6_yiiNS1_21identity_decomposer_tEEEvPT5_SC_PT3_PKSD_PT1_PKSH_PT2_PKSL_T4_iiT6_)
        /*0810*/ 	.short	0x0380
        /*0812*/ 	.short	0x004d


	//----- nvinfo : EIATTR_SW_WAR
	.align		4
.L_230:
        /*0814*/ 	.byte	0x04, 0x36
        /*0816*/ 	.short	(.L_232 - .L_231)
.L_231:
        /*0818*/ 	.word	0x00000008
.L_232:


//--------------------- .nv.info._ZN3cub18CUB_300001_SM_10006detail10radix_sort33DeviceRadixSortExclusiveSumKernelINS1_5radix10policy_hubIiNS0_8NullTypeEyE10Policy1000EyEEvPT0_ --------------------------
	.section	.nv.info._ZN3cub18CUB_300001_SM_10006detail10radix_sort33DeviceRadixSortExclusiveSumKernelINS1_5radix10policy_hubIiNS0_8NullTypeEyE10Policy1000EyEEvPT0_,"",@"SHT_CUDA_INFO"
	.sectionflags	@""
	.align	4


	//----- nvinfo : EIATTR_CUDA_API_VERSION
	.align		4
        /*0000*/ 	.byte	0x04, 0x37
        /*0002*/ 	.short	(.L_234 - .L_233)
.L_233:
        /*0004*/ 	.word	0x00000082


	//----- nvinfo : EIATTR_KPARAM_INFO
	.align		4
.L_234:
        /*0008*/ 	.byte	0x04, 0x17
        /*000a*/ 	.short	(.L_236 - .L_235)
.L_235:
        /*000c*/ 	.word	0x00000000
        /*0010*/ 	.short	0x0000
        /*0012*/ 	.short	0x0000
        /*0014*/ 	.byte	0x00, 0xf5, 0x21, 0x00


	//----- nvinfo : EIATTR_SPARSE_MMA_MASK
	.align		4
.L_236:
        /*0018*/ 	.byte	0x03, 0x50
        /*001a*/ 	.short	0x0000


	//----- nvinfo : EIATTR_MAXREG_COUNT
	.align		4
        /*001c*/ 	.byte	0x03, 0x1b
        /*001e*/ 	.short	0x00ff


	//----- nvinfo : EIATTR_NUM_BARRIERS
	.align		4
        /*0020*/ 	.byte	0x02, 0x4c
        /*0022*/ 	.byte	0x01
	.zero		1


	//----- nvinfo : EIATTR_MERCURY_ISA_VERSION
	.align		4
        /*0024*/ 	.byte	0x03, 0x5f
        /*0026*/ 	.short	0x0101


	//----- nvinfo : EIATTR_COOP_GROUP_MASK_REGIDS
	.align		4
        /*0028*/ 	.byte	0x04, 0x29
        /*002a*/ 	.short	(.L_238 - .L_237)


	//   ....[0]....
.L_237:
        /*002c*/ 	.word	0xffffffff


	//   ....[1]....
        /*0030*/ 	.word	0xffffffff


	//   ....[2]....
        /*0034*/ 	.word	0xffffffff


	//   ....[3]....
        /*0038*/ 	.word	0xffffffff


	//   ....[4]....
        /*003c*/ 	.word	0xffffffff


	//   ....[5]....
        /*0040*/ 	.word	0xffffffff


	//   ....[6]....
        /*0044*/ 	.word	0xffffffff


	//   ....[7]....
        /*0048*/ 	.word	0xffffffff


	//   ....[8]....
        /*004c*/ 	.word	0xffffffff


	//   ....[9]....
        /*0050*/ 	.word	0xffffffff


	//   ....[10]....
        /*0054*/ 	.word	0x05000015


	//   ....[11]....
        /*0058*/ 	.word	0x05000015


	//   ....[12]....
        /*005c*/ 	.word	0x05000015


	//   ....[13]....
        /*0060*/ 	.word	0x05000015


	//   ....[14]....
        /*0064*/ 	.word	0x05000015


	//   ....[15]....
        /*0068*/ 	.word	0x05000015


	//   ....[16]....
        /*006c*/ 	.word	0x05000015


	//   ....[17]....
        /*0070*/ 	.word	0x05000015


	//   ....[18]....
        /*0074*/ 	.word	0x05000015


	//   ....[19]....
        /*0078*/ 	.word	0x05000015


	//----- nvinfo : EIATTR_COOP_GROUP_INSTR_OFFSETS
	.align		4
.L_238:
        /*007c*/ 	.byte	0x04, 0x28
        /*007e*/ 	.short	(.L_240 - .L_239)


	//   ....[0]....
.L_239:
        /*0080*/ 	.word	0x00000250


	//   ....[1]....
        /*0084*/ 	.word	0x00000260


	//   ....[2]....
        /*0088*/ 	.word	0x000002a0


	//   ....[3]....
        /*008c*/ 	.word	0x000002c0


	//   ....[4]....
        /*0090*/ 	.word	0x00000310


	//   ....[5]....
        /*0094*/ 	.word	0x00000320


	//   ....[6]....
        /*0098*/ 	.word	0x00000360


	//   ....[7]....
        /*009c*/ 	.word	0x00000380


	//   ....[8]....
        /*00a0*/ 	.word	0x000003d0


	//   ....[9]....
        /*00a4*/ 	.word	0x000003e0


	//   ....[10]....
        /*00a8*/ 	.word	0x00000660


	//   ....[11]....
        /*00ac*/ 	.word	0x000006b0


	//   ....[12]....
        /*00b0*/ 	.word	0x00000740


	//   ....[13]....
        /*00b4*/ 	.word	0x00000790


	//   ....[14]....
        /*00b8*/ 	.word	0x00000820


	//   ....[15]....
        /*00bc*/ 	.word	0x00000870


	//   ....[16]....
        /*00c0*/ 	.word	0x00000900


	//   ....[17]....
        /*00c4*/ 	.word	0x00000950


	//   ....[18]....
        /*00c8*/ 	.word	0x000009e0


	//   ....[19]....
        /*00cc*/ 	.word	0x00000a30


	//----- nvinfo : EIATTR_VRC_CTA_INIT_COUNT
	.align		4
.L_240:
        /*00d0*/ 	.byte	0x02, 0x4a
	.zero		1
	.zero		1


	//----- nvinfo : EIATTR_EXIT_INSTR_OFFSETS
	.align		4
        /*00d4*/ 	.byte	0x04, 0x1c
        /*00d6*/ 	.short	(.L_242 - .L_241)


	//   ....[0]....
.L_241:
        /*00d8*/ 	.word	0x000005d0


	//   ....[1]....
        /*00dc*/ 	.word	0x00000600


	//----- nvinfo : EIATTR_CRS_STACK_SIZE
	.align		4
.L_242:
        /*00e0*/ 	.byte	0x04, 0x1e
        /*00e2*/ 	.short	(.L_244 - .L_243)
.L_243:
        /*00e4*/ 	.word	0x00000000


	//----- nvinfo : EIATTR_CBANK_PARAM_SIZE
	.align		4
.L_244:
        /*00e8*/ 	.byte	0x03, 0x19
        /*00ea*/ 	.short	0x0008


	//----- nvinfo : EIATTR_PARAM_CBANK
	.align		4
        /*00ec*/ 	.byte	0x04, 0x0a
        /*00ee*/ 	.short	(.L_246 - .L_245)
	.align		4
.L_245:
        /*00f0*/ 	.word	index@(.nv.constant0._ZN3cub18CUB_300001_SM_10006detail10radix_sort33DeviceRadixSortExclusiveSumKernelINS1_5radix10policy_hubIiNS0_8NullTypeEyE10Policy1000EyEEvPT0_)
        /*00f4*/ 	.short	0x0380
        /*00f6*/ 	.short	0x0008


	//----- nvinfo : EIATTR_SW_WAR
	.align		4
.L_246:
        /*00f8*/ 	.byte	0x04, 0x36
        /*00fa*/ 	.short	(.L_248 - .L_247)
.L_247:
        /*00fc*/ 	.word	0x00000008
.L_248:


//--------------------- .nv.info._ZN3cub18CUB_300001_SM_10006detail10radix_sort30DeviceRadixSortHistogramKernelINS1_5radix10policy_hubIiNS0_8NullTypeEyE10Policy1000ELNS0_9SortOrderE0EiyNS1_21identity_decomposer_tEEEvPT2_PKT1_SB_iiT3_ --------------------------
	.section	.nv.info._ZN3cub18CUB_300001_SM_10006detail10radix_sort30DeviceRadixSortHistogramKernelINS1_5radix10policy_hubIiNS0_8NullTypeEyE10Policy1000ELNS0_9SortOrderE0EiyNS1_21identity_decomposer_tEEEvPT2_PKT1_SB_iiT3_,"",@"SHT_CUDA_INFO"
	.sectionflags	@""
	.align	4


	//----- nvinfo : EIATTR_CUDA_API_VERSION
	.align		4
        /*0000*/ 	.byte	0x04, 0x37
        /*0002*/ 	.short	(.L_250 - .L_249)
.L_249:
        /*0004*/ 	.word	0x00000082


	//----- nvinfo : EIATTR_KPARAM_INFO
	.align		4
.L_250:
        /*0008*/ 	.byte	0x04, 0x17
        /*000a*/ 	.short	(.L_252 - .L_251)
.L_251:
        /*000c*/ 	.word	0x00000000
        /*0010*/ 	.short	0x0005
        /*0012*/ 	.short	0x0020
        /*0014*/ 	.byte	0x00, 0xf0, 0x05, 0x00


	//----- nvinfo : EIATTR_KPARAM_INFO
	.align		4
.L_252:
        /*0018*/ 	.byte	0x04, 0x17
        /*001a*/ 	.short	(.L_254 - .L_253)
.L_253:
        /*001c*/ 	.word	0x00000000
        /*0020*/ 	.short	0x0004
        /*0022*/ 	.short	0x001c
        /*0024*/ 	.byte	0x00, 0xf0, 0x11, 0x00


	//----- nvinfo : EIATTR_KPARAM_INFO
	.align		4
.L_254:
        /*0028*/ 	.byte	0x04, 0x17
        /*002a*/ 	.short	(.L_256 - .L_255)
.L_255:
        /*002c*/ 	.word	0x00000000
        /*0030*/ 	.short	0x0003
        /*0032*/ 	.short	0x0018
        /*0034*/ 	.byte	0x00, 0xf0, 0x11, 0x00


	//----- nvinfo : EIATTR_KPARAM_INFO
	.align		4
.L_256:
        /*0038*/ 	.byte	0x04, 0x17
        /*003a*/ 	.short	(.L_258 - .L_257)
.L_257:
        /*003c*/ 	.word	0x00000000
        /*0040*/ 	.short	0x0002
        /*0042*/ 	.short	0x0010
        /*0044*/ 	.byte	0x00, 0xf0, 0x21, 0x00


	//----- nvinfo : EIATTR_KPARAM_INFO
	.align		4
.L_258:
        /*0048*/ 	.byte	0x04, 0x17
        /*004a*/ 	.short	(.L_260 - .L_259)
.L_259:
        /*004c*/ 	.word	0x00000000
        /*0050*/ 	.short	0x0001
        /*0052*/ 	.short	0x0008
        /*0054*/ 	.byte	0x00, 0xf5, 0x21, 0x00


	//----- nvinfo : EIATTR_KPARAM_INFO
	.align		4
.L_260:
        /*0058*/ 	.byte	0x04, 0x17
        /*005a*/ 	.short	(.L_262 - .L_261)
.L_261:
        /*005c*/ 	.word	0x00000000
        /*0060*/ 	.short	0x0000
        /*0062*/ 	.short	0x0000
        /*0064*/ 	.byte	0x00, 0xf5, 0x21, 0x00


	//----- nvinfo : EIATTR_SPARSE_MMA_MASK
	.align		4
.L_262:
        /*0068*/ 	.byte	0x03, 0x50
        /*006a*/ 	.short	0x0000


	//----- nvinfo : EIATTR_MAXREG_COUNT
	.align		4
        /*006c*/ 	.byte	0x03, 0x1b
        /*006e*/ 	.short	0x00ff


	//----- nvinfo : EIATTR_NUM_BARRIERS
	.align		4
        /*0070*/ 	.byte	0x02, 0x4c
        /*0072*/ 	.byte	0x01
	.zero		1


	//----- nvinfo : EIATTR_MERCURY_ISA_VERSION
	.align		4
        /*0074*/ 	.byte	0x03, 0x5f
        /*0076*/ 	.short	0x0101


	//----- nvinfo : EIATTR_VRC_CTA_INIT_COUNT
	.align		4
        /*0078*/ 	.byte	0x02, 0x4a
	.zero		1
	.zero		1


	//----- nvinfo : EIATTR_EXIT_INSTR_OFFSETS
	.align		4
        /*007c*/ 	.byte	0x04, 0x1c
        /*007e*/ 	.short	(.L_264 - .L_263)


	//   ....[0]....
.L_263:
        /*0080*/ 	.word	0x00000040


	//   ....[1]....
        /*0084*/ 	.word	0x00002ee0


	//----- nvinfo : EIATTR_MAX_THREADS
	.align		4
.L_264:
        /*0088*/ 	.byte	0x04, 0x05
        /*008a*/ 	.short	(.L_266 - .L_265)
.L_265:
        /*008c*/ 	.word	0x00000080
        /*0090*/ 	.word	0x00000001
        /*0094*/ 	.word	0x00000001


	//----- nvinfo : EIATTR_CRS_STACK_SIZE
	.align		4
.L_266:
        /*0098*/ 	.byte	0x04, 0x1e
        /*009a*/ 	.short	(.L_268 - .L_267)
.L_267:
        /*009c*/ 	.word	0x00000000


	//----- nvinfo : EIATTR_CBANK_PARAM_SIZE
	.align		4
.L_268:
        /*00a0*/ 	.byte	0x03, 0x19
        /*00a2*/ 	.short	0x0021


	//----- nvinfo : EIATTR_PARAM_CBANK
	.align		4
        /*00a4*/ 	.byte	0x04, 0x0a
        /*00a6*/ 	.short	(.L_270 - .L_269)
	.align		4
.L_269:
        /*00a8*/ 	.word	index@(.nv.constant0._ZN3cub18CUB_300001_SM_10006detail10radix_sort30DeviceRadixSortHistogramKernelINS1_5radix10policy_hubIiNS0_8NullTypeEyE10Policy1000ELNS0_9SortOrderE0EiyNS1_21identity_decomposer_tEEEvPT2_PKT1_SB_iiT3_)
        /*00ac*/ 	.short	0x0380
        /*00ae*/ 	.short	0x0021


	//----- nvinfo : EIATTR_SW_WAR
	.align		4
.L_270:
        /*00b0*/ 	.byte	0x04, 0x36
        /*00b2*/ 	.short	(.L_272 - .L_271)
.L_271:
        /*00b4*/ 	.word	0x00000008
.L_272:


//--------------------- .nv.info._ZN3cub18CUB_300001_SM_10006detail10radix_sort31DeviceRadixSortSingleTileKernelINS1_5radix10policy_hubIiNS0_8NullTypeEyE10Policy1000ELNS0_9SortOrderE0EiS6_yNS1_21identity_decomposer_tEEEvPKT1_PSB_PKT2_PSF_T3_iiT4_ --------------------------
	.section	.nv.info._ZN3cub18CUB_300001_SM_10006detail10radix_sort31DeviceRadixSortSingleTileKernelINS1_5radix10policy_hubIiNS0_8NullTypeEyE10Policy1000ELNS0_9SortOrderE0EiS6_yNS1_21identity_decomposer_tEEEvPKT1_PSB_PKT2_PSF_T3_iiT4_,"",@"SHT_CUDA_INFO"
	.sectionflags	@""
	.align	4


	//----- nvinfo : EIATTR_CUDA_API_VERSION
	.align		4
        /*0000*/ 	.byte	0x04, 0x37
        /*0002*/ 	.short	(.L_274 - .L_273)
.L_273:
        /*0004*/ 	.word	0x00000082


	//----- nvinfo : EIATTR_KPARAM_INFO
	.align		4
.L_274:
        /*0008*/ 	.byte	0x04, 0x17
        /*000a*/ 	.short	(.L_276 - .L_275)
.L_275:
        /*000c*/ 	.word	0x00000000
        /*0010*/ 	.short	0x0007
        /*0012*/ 	.short	0x0030
        /*0014*/ 	.byte	0x00, 0xf0, 0x05, 0x00


	//----- nvinfo : EIATTR_KPARAM_INFO
	.align		4
.L_276:
        /*0018*/ 	.byte	0x04, 0x17
        /*001a*/ 	.short	(.L_278 - .L_277)
.L_277:
        /*001c*/ 	.word	0x00000000
        /*0020*/ 	.short	0x0006
        /*0022*/ 	.short	0x002c
        /*0024*/ 	.byte	0x00, 0xf0, 0x11, 0x00


	//----- nvinfo : EIATTR_KPARAM_INFO
	.align		4
.L_278:
        /*0028*/ 	.byte	0x04, 0x17
        /*002a*/ 	.short	(.L_280 - .L_279)
.L_279:
        /*002c*/ 	.word	0x00000000
        /*0030*/ 	.short	0x0005
        /*0032*/ 	.short	0x0028
        /*0034*/ 	.byte	0x00, 0xf0, 0x11, 0x00


	//----- nvinfo : EIATTR_KPARAM_INFO
	.align		4
.L_280:
        /*0038*/ 	.byte	0x04, 0x17
        /*003a*/ 	.short	(.L_282 - .L_281)
.L_281:
        /*003c*/ 	.word	0x00000000
        /*0040*/ 	.short	0x0004
        /*0042*/ 	.short	0x0020
        /*0044*/ 	.byte	0x00, 0xf0, 0x21, 0x00


	//----- nvinfo : EIATTR_KPARAM_INFO
	.align		4
.L_282:
        /*0048*/ 	.byte	0x04, 0x17
        /*004a*/ 	.short	(.L_284 - .L_283)
.L_283:
        /*004c*/ 	.word	0x00000000
        /*0050*/ 	.short	0x0003
        /*0052*/ 	.short	0x0018
        /*0054*/ 	.byte	0x00, 0xf5, 0x21, 0x00


	//----- nvinfo : EIATTR_KPARAM_INFO
	.align		4
.L_284:
        /*0058*/ 	.byte	0x04, 0x17
        /*005a*/ 	.short	(.L_286 - .L_285)
.L_285:
        /*005c*/ 	.word	0x00000000
        /*0060*/ 	.short	0x0002
        /*0062*/ 	.short	0x0010
        /*0064*/ 	.byte	0x00, 0xf5, 0x21, 0x00


	//----- nvinfo : EIATTR_KPARAM_INFO
	.align		4
.L_286:
        /*0068*/ 	.byte	0x04, 0x17
        /*006a*/ 	.short	(.L_288 - .L_287)
.L_287:
        /*006c*/ 	.word	0x00000000
        /*0070*/ 	.short	0x0001
        /*0072*/ 	.short	0x0008
        /*0074*/ 	.byte	0x00, 0xf5, 0x21, 0x00


	//----- nvinfo : EIATTR_KPARAM_INFO
	.align		4
.L_288:
        /*0078*/ 	.byte	0x04, 0x17
        /*007a*/ 	.short	(.L_290 - .L_289)
.L_289:
        /*007c*/ 	.word	0x00000000
        /*0080*/ 	.short	0x0000
        /*0082*/ 	.short	0x0000
        /*0084*/ 	.byte	0x00, 0xf5, 0x21, 0x00


	//----- nvinfo : EIATTR_SPARSE_MMA_MASK
	.align		4
.L_290:
        /*0088*/ 	.byte	0x03, 0x50
        /*008a*/ 	.short	0x0000


	//----- nvinfo : EIATTR_MAXREG_COUNT
	.align		4
        /*008c*/ 	.byte	0x03, 0x1b
        /*008e*/ 	.short	0x00ff


	//----- nvinfo : EIATTR_NUM_BARRIERS
	.align		4
        /*0090*/ 	.byte	0x02, 0x4c
        /*0092*/ 	.byte	0x01
	.zero		1


	//----- nvinfo : EIATTR_MERCURY_ISA_VERSION
	.align		4
        /*0094*/ 	.byte	0x03, 0x5f
        /*0096*/ 	.short	0x0101


	//----- nvinfo : EIATTR_COOP_GROUP_MASK_REGIDS
	.align		4
        /*0098*/ 	.byte	0x04, 0x29
        /*009a*/ 	.short	(.L_292 - .L_291)


	//   ....[0]....
.L_291:
        /*009c*/ 	.word	0xffffffff


	//   ....[1]....
        /*00a0*/ 	.word	0xffffffff


	//   ....[2]....
        /*00a4*/ 	.word	0xffffffff


	//   ....[3]....
        /*00a8*/ 	.word	0xffffffff


	//   ....[4]....
        /*00ac*/ 	.word	0xffffffff


	//----- nvinfo : EIATTR_COOP_GROUP_INSTR_OFFSETS
	.align		4
.L_292:
        /*00b0*/ 	.byte	0x04, 0x28
        /*00b2*/ 	.short	(.L_294 - .L_293)


	//   ....[0]....
.L_293:
        /*00b4*/ 	.word	0x000019f0


	//   ....[1]....
        /*00b8*/ 	.word	0x00001a10


	//   ....[2]....
        /*00bc*/ 	.word	0x00001a30


	//   ....[3]....
        /*00c0*/ 	.word	0x00001a50


	//   ....[4]....
        /*00c4*/ 	.word	0x00001a70


	//----- nvinfo : EIATTR_VRC_CTA_INIT_COUNT
	.align		4
.L_294:
        /*00c8*/ 	.byte	0x02, 0x4a
	.zero		1
	.zero		1


	//----- nvinfo : EIATTR_EXIT_INSTR_OFFSETS
	.align		4
        /*00cc*/ 	.byte	0x04, 0x1c
        /*00ce*/ 	.short	(.L_296 - .L_295)


	//   ....[0]....
.L_295:
        /*00d0*/ 	.word	0x000030e0


	//   ....[1]....
        /*00d4*/ 	.word	0x00003120


	//----- nvinfo : EIATTR_MAX_THREADS
	.align		4
.L_296:
        /*00d8*/ 	.byte	0x04, 0x05
        /*00da*/ 	.short	(.L_298 - .L_297)
.L_297:
        /*00dc*/ 	.word	0x00000100
        /*00e0*/ 	.word	0x00000001
        /*00e4*/ 	.word	0x00000001


	//----- nvinfo : EIATTR_CBANK_PARAM_SIZE
	.align		4
.L_298:
        /*00e8*/ 	.byte	0x03, 0x19
        /*00ea*/ 	.short	0x0031


	//----- nvinfo : EIATTR_PARAM_CBANK
	.align		4
        /*00ec*/ 	.byte	0x04, 0x0a
        /*00ee*/ 	.short	(.L_300 - .L_299)
	.align		4
.L_299:
        /*00f0*/ 	.word	index@(.nv.constant0._ZN3cub18CUB_300001_SM_10006detail10radix_sort31DeviceRadixSortSingleTileKernelINS1_5radix10policy_hubIiNS0_8NullTypeEyE10Policy1000ELNS0_9SortOrderE0EiS6_yNS1_21identity_decomposer_tEEEvPKT1_PSB_PKT2_PSF_T3_iiT4_)
        /*00f4*/ 	.short	0x0380
        /*00f6*/ 	.short	0x0031


	//----- nvinfo : EIATTR_SW_WAR
	.align		4
.L_300:
        /*00f8*/ 	.byte	0x04, 0x36
        /*00fa*/ 	.short	(.L_302 - .L_301)
.L_301:
        /*00fc*/ 	.word	0x00000008
.L_302:


//--------------------- .nv.info._ZN3cub18CUB_300001_SM_10006detail8for_each13static_kernelINS2_12policy_hub_t12policy_500_tElN6thrust24THRUST_300001_SM_1000_NS8cuda_cub20__uninitialized_copy7functorINS7_6detail15normal_iteratorINS7_10device_ptrIiEEEENS7_7pointerIiNS8_3tagENS7_11use_defaultESI_EEEEEEvT0_T1_ --------------------------
	.section	.nv.info._ZN3cub18CUB_300001_SM_10006detail8for_each13static_kernelINS2_12policy_hub_t12policy_500_tElN6thrust24THRUST_300001_SM_1000_NS8cuda_cub20__uninitialized_copy7functorINS7_6detail15normal_iteratorINS7_10device_ptrIiEEEENS7_7pointerIiNS8_3tagENS7_11use_defaultESI_EEEEEEvT0_T1_,"",@"SHT_CUDA_INFO"
	.sectionflags	@""
	.align	4


	//----- nvinfo : EIATTR_CUDA_API_VERSION
	.align		4
        /*0000*/ 	.byte	0x04, 0x37
        /*0002*/ 	.short	(.L_304 - .L_303)
.L_303:
        /*0004*/ 	.word	0x00000082


	//----- nvinfo : EIATTR_KPARAM_INFO
	.align		4
.L_304:
        /*0008*/ 	.byte	0x04, 0x17
        /*000a*/ 	.short	(.L_306 - .L_305)
.L_305:
        /*000c*/ 	.word	0x00000000
        /*0010*/ 	.short	0x0001
        /*0012*/ 	.short	0x0008
        /*0014*/ 	.byte	0x00, 0xf0, 0x41, 0x00


	//----- nvinfo : EIATTR_KPARAM_INFO
	.align		4
.L_306:
        /*0018*/ 	.byte	0x04, 0x17
        /*001a*/ 	.short	(.L_308 - .L_307)
.L_307:
        /*001c*/ 	.word	0x00000000
        /*0020*/ 	.short	0x0000
        /*0022*/ 	.short	0x0000
        /*0024*/ 	.byte	0x00, 0xf0, 0x21, 0x00


	//----- nvinfo : EIATTR_SPARSE_MMA_MASK
	.align		4
.L_308:
        /*0028*/ 	.byte	0x03, 0x50
        /*002a*/ 	.short	0x0000


	//----- nvinfo : EIATTR_MAXREG_COUNT
	.align		4
        /*002c*/ 	.byte	0x03, 0x1b
        /*002e*/ 	.short	0x00ff


	//----- nvinfo : EIATTR_MERCURY_ISA_VERSION
	.align		4
        /*0030*/ 	.byte	0x03, 0x5f
        /*0032*/ 	.short	0x0101


	//----- nvinfo : EIATTR_VRC_CTA_INIT_COUNT
	.align		4
        /*0034*/ 	.byte	0x02, 0x4a
	.zero		1
	.zero		1


	//----- nvinfo : EIATTR_EXIT_INSTR_OFFSETS
	.align		4
        /*0038*/ 	.byte	0x04, 0x1c
        /*003a*/ 	.short	(.L_310 - .L_309)


	//   ....[0]....
.L_309:
        /*003c*/ 	.word	0x00000190


	//   ....[1]....
        /*0040*/ 	.word	0x00000320


	//   ....[2]....
        /*0044*/ 	.word	0x000003f0


	//----- nvinfo : EIATTR_MAX_THREADS
	.align		4
.L_310:
        /*0048*/ 	.byte	0x04, 0x05
        /*004a*/ 	.short	(.L_312 - .L_311)
.L_311:
        /*004c*/ 	.word	0x00000100
        /*0050*/ 	.word	0x00000001
        /*0054*/ 	.word	0x00000001


	//----- nvinfo : EIATTR_CRS_STACK_SIZE
	.align		4
.L_312:
        /*0058*/ 	.byte	0x04, 0x1e
        /*005a*/ 	.short	(.L_314 - .L_313)
.L_313:
        /*005c*/ 	.word	0x00000000


	//----- nvinfo : EIATTR_CBANK_PARAM_SIZE
	.align		4
.L_314:
        /*0060*/ 	.byte	0x03, 0x19
        /*0062*/ 	.short	0x0018


	//----- nvinfo : EIATTR_PARAM_CBANK
	.align		4
        /*0064*/ 	.byte	0x04, 0x0a
        /*0066*/ 	.short	(.L_316 - .L_315)
	.align		4
.L_315:
        /*0068*/ 	.word	index@(.nv.constant0._ZN3cub18CUB_300001_SM_10006detail8for_each13static_kernelINS2_12policy_hub_t12policy_500_tElN6thrust24THRUST_300001_SM_1000_NS8cuda_cub20__uninitialized_copy7functorINS7_6detail15normal_iteratorINS7_10device_ptrIiEEEENS7_7pointerIiNS8_3tagENS7_11use_defaultESI_EEEEEEvT0_T1_)
        /*006c*/ 	.short	0x0380
        /*006e*/ 	.short	0x0018


	//----- nvinfo : EIATTR_SW_WAR
	.align		4
.L_316:
        /*0070*/ 	.byte	0x04, 0x36
        /*0072*/ 	.short	(.L_318 - .L_317)
.L_317:
        /*0074*/ 	.word	0x00000008
.L_318:


//--------------------- .nv.info._ZN3cub18CUB_300001_SM_10006detail11EmptyKernelIvEEvv --------------------------
	.section	.nv.info._ZN3cub18CUB_300001_SM_10006detail11EmptyKernelIvEEvv,"",@"SHT_CUDA_INFO"
	.sectionflags	@""
	.align	4


	//----- nvinfo : EIATTR_CUDA_API_VERSION
	.align		4
        /*0000*/ 	.byte	0x04, 0x37
        /*0002*/ 	.short	(.L_320 - .L_319)
.L_319:
        /*0004*/ 	.word	0x00000082


	//----- nvinfo : EIATTR_SPARSE_MMA_MASK
	.align		4
.L_320:
        /*0008*/ 	.byte	0x03, 0x50
        /*000a*/ 	.short	0x0000


	//----- nvinfo : EIATTR_MAXREG_COUNT
	.align		4
        /*000c*/ 	.byte	0x03, 0x1b
        /*000e*/ 	.short	0x00ff


	//----- nvinfo : EIATTR_MERCURY_ISA_VERSION
	.align		4
        /*0010*/ 	.byte	0x03, 0x5f
        /*0012*/ 	.short	0x0101


	//----- nvinfo : EIATTR_VRC_CTA_INIT_COUNT
	.align		4
        /*0014*/ 	.byte	0x02, 0x4a
	.zero		1
	.zero		1


	//----- nvinfo : EIATTR_EXIT_INSTR_OFFSETS
	.align		4
        /*0018*/ 	.byte	0x04, 0x1c
        /*001a*/ 	.short	(.L_322 - .L_321)


	//   ....[0]....
.L_321:
        /*001c*/ 	.word	0x00000010


	//----- nvinfo : EIATTR_SW_WAR
	.align		4
.L_322:
        /*0020*/ 	.byte	0x04, 0x36
        /*0022*/ 	.short	(.L_324 - .L_323)
.L_323:
        /*0024*/ 	.word	0x00000008
.L_324:


//--------------------- .nv.callgraph             --------------------------
	.section	.nv.callgraph,"",@"SHT_CUDA_CALLGRAPH"
	.align	4
	.sectionentsize	8
	.align		4
        /*0000*/ 	.word	0x00000000
	.align		4
        /*0004*/ 	.word	0xffffffff
	.align		4
        /*0008*/ 	.word	0x00000000
	.align		4
        /*000c*/ 	.word	0xfffffffe
	.align		4
        /*0010*/ 	.word	0x00000000
	.align		4
        /*0014*/ 	.word	0xfffffffd
	.align		4
        /*0018*/ 	.word	0x00000000
	.align		4
        /*001c*/ 	.word	0xfffffffc


//--------------------- .nv.constant4             --------------------------
	.section	.nv.constant4,"a",@progbits
	.align	8
	.align		8
.nv.constant4:
        /*0000*/ 	.dword	_ZN34_INTERNAL_f9ddd23a_4_k_cu_1b39e34d4cuda3std3__45__cpo5beginE
	.align		8
        /*0008*/ 	.dword	_ZN34_INTERNAL_f9ddd23a_4_k_cu_1b39e34d4cuda3std3__45__cpo3endE
	.align		8
        /*0010*/ 	.dword	_ZN34_INTERNAL_f9ddd23a_4_k_cu_1b39e34d4cuda3std3__45__cpo6cbeginE
	.align		8
        /*0018*/ 	.dword	_ZN34_INTERNAL_f9ddd23a_4_k_cu_1b39e34d4cuda3std3__45__cpo4cendE
	.align		8
        /*0020*/ 	.dword	_ZN34_INTERNAL_f9ddd23a_4_k_cu_1b39e34d4cuda3std3__45__cpo6rbeginE
	.align		8
        /*0028*/ 	.dword	_ZN34_INTERNAL_f9ddd23a_4_k_cu_1b39e34d4cuda3std3__45__cpo4rendE
	.align		8
        /*0030*/ 	.dword	_ZN34_INTERNAL_f9ddd23a_4_k_cu_1b39e34d4cuda3std3__45__cpo7crbeginE
	.align		8
        /*0038*/ 	.dword	_ZN34_INTERNAL_f9ddd23a_4_k_cu_1b39e34d4cuda3std3__45__cpo5crendE
	.align		8
        /*0040*/ 	.dword	_ZN34_INTERNAL_f9ddd23a_4_k_cu_1b39e34d4cuda3std3__436_GLOBAL__N__f9ddd23a_4_k_cu_1b39e34d6ignoreE
	.align		8
        /*0048*/ 	.dword	_ZN34_INTERNAL_f9ddd23a_4_k_cu_1b39e34d4cuda3std3__419piecewise_constructE
	.align		8
        /*0050*/ 	.dword	_ZN34_INTERNAL_f9ddd23a_4_k_cu_1b39e34d4cuda3std3__48in_placeE
	.align		8
        /*0058*/ 	.dword	_ZN34_INTERNAL_f9ddd23a_4_k_cu_1b39e34d4cuda3std3__420unreachable_sentinelE
	.align		8
        /*0060*/ 	.dword	_ZN34_INTERNAL_f9ddd23a_4_k_cu_1b39e34d4cuda3std3__47nulloptE
	.align		8
        /*0068*/ 	.dword	_ZN34_INTERNAL_f9ddd23a_4_k_cu_1b39e34d4cuda3std3__48unexpectE
	.align		8
        /*0070*/ 	.dword	_ZN34_INTERNAL_f9ddd23a_4_k_cu_1b39e34d4cuda3std6ranges3__45__cpo4swapE
	.align		8
        /*0078*/ 	.dword	_ZN34_INTERNAL_f9ddd23a_4_k_cu_1b39e34d4cuda3std6ranges3__45__cpo9iter_moveE
	.align		8
        /*0080*/ 	.dword	_ZN34_INTERNAL_f9ddd23a_4_k_cu_1b39e34d4cuda3std6ranges3__45__cpo5beginE
	.align		8
        /*0088*/ 	.dword	_ZN34_INTERNAL_f9ddd23a_4_k_cu_1b39e34d4cuda3std6ranges3__45__cpo3endE
	.align		8
        /*0090*/ 	.dword	_ZN34_INTERNAL_f9ddd23a_4_k_cu_1b39e34d4cuda3std6ranges3__45__cpo6cbeginE
	.align		8
        /*0098*/ 	.dword	_ZN34_INTERNAL_f9ddd23a_4_k_cu_1b39e34d4cuda3std6ranges3__45__cpo4cendE
	.align		8
        /*00a0*/ 	.dword	_ZN34_INTERNAL_f9ddd23a_4_k_cu_1b39e34d4cuda3std6ranges3__45__cpo7advanceE
	.align		8
        /*00a8*/ 	.dword	_ZN34_INTERNAL_f9ddd23a_4_k_cu_1b39e34d4cuda3std6ranges3__45__cpo9iter_swapE
	.align		8
        /*00b0*/ 	.dword	_ZN34_INTERNAL_f9ddd23a_4_k_cu_1b39e34d4cuda3std6ranges3__45__cpo4nextE
	.align		8
        /*00b8*/ 	.dword	_ZN34_INTERNAL_f9ddd23a_4_k_cu_1b39e34d4cuda3std6ranges3__45__cpo4prevE
	.align		8
        /*00c0*/ 	.dword	_ZN34_INTERNAL_f9ddd23a_4_k_cu_1b39e34d4cuda3std6ranges3__45__cpo4dataE
	.align		8
        /*00c8*/ 	.dword	_ZN34_INTERNAL_f9ddd23a_4_k_cu_1b39e34d4cuda3std6ranges3__45__cpo5cdataE
	.align		8
        /*00d0*/ 	.dword	_ZN34_INTERNAL_f9ddd23a_4_k_cu_1b39e34d4cuda3std6ranges3__45__cpo4sizeE
	.align		8
        /*00d8*/ 	.dword	_ZN34_INTERNAL_f9ddd23a_4_k_cu_1b39e34d4cuda3std6ranges3__45__cpo5ssizeE
	.align		8
        /*00e0*/ 	.dword	_ZN34_INTERNAL_f9ddd23a_4_k_cu_1b39e34d4cuda3std6ranges3__45__cpo8distanceE
	.align		8
        /*00e8*/ 	.dword	_ZN34_INTERNAL_f9ddd23a_4_k_cu_1b39e34d6thrust24THRUST_300001_SM_1000_NS8cuda_cub3parE
	.align		8
        /*00f0*/ 	.dword	_ZN34_INTERNAL_f9ddd23a_4_k_cu_1b39e34d6thrust24THRUST_300001_SM_1000_NS8cuda_cub10par_nosyncE
	.align		8
        /*00f8*/ 	.dword	_ZN34_INTERNAL_f9ddd23a_4_k_cu_1b39e34d6thrust24THRUST_300001_SM_1000_NS6system6detail10sequential3seqE
	.align		8
        /*0100*/ 	.dword	_ZN34_INTERNAL_f9ddd23a_4_k_cu_1b39e34d6thrust24THRUST_300001_SM_1000_NS6system3cpp3parE
	.align		8
        /*0108*/ 	.dword	_ZN34_INTERNAL_f9ddd23a_4_k_cu_1b39e34d6thrust24THRUST_300001_SM_1000_NS12placeholders2_1E
	.align		8
        /*0110*/ 	.dword	_ZN34_INTERNAL_f9ddd23a_4_k_cu_1b39e34d6thrust24THRUST_300001_SM_1000_NS12placeholders2_2E
	.align		8
        /*0118*/ 	.dword	_ZN34_INTERNAL_f9ddd23a_4_k_cu_1b39e34d6thrust24THRUST_300001_SM_1000_NS12placeholders2_3E
	.align		8
        /*0120*/ 	.dword	_ZN34_INTERNAL_f9ddd23a_4_k_cu_1b39e34d6thrust24THRUST_300001_SM_1000_NS12placeholders2_4E
	.align		8
        /*0128*/ 	.dword	_ZN34_INTERNAL_f9ddd23a_4_k_cu_1b39e34d6thrust24THRUST_300001_SM_1000_NS12placeholders2_5E
	.align		8
        /*0130*/ 	.dword	_ZN34_INTERNAL_f9ddd23a_4_k_cu_1b39e34d6thrust24THRUST_300001_SM_1000_NS12placeholders2_6E
	.align		8
        /*0138*/ 	.dword	_ZN34_INTERNAL_f9ddd23a_4_k_cu_1b39e34d6thrust24THRUST_300001_SM_1000_NS12placeholders2_7E
	.align		8
        /*0140*/ 	.dword	_ZN34_INTERNAL_f9ddd23a_4_k_cu_1b39e34d6thrust24THRUST_300001_SM_1000_NS12placeholders2_8E
	.align		8
        /*0148*/ 	.dword	_ZN34_INTERNAL_f9ddd23a_4_k_cu_1b39e34d6thrust24THRUST_300001_SM_1000_NS12placeholders2_9E
	.align		8
        /*0150*/ 	.dword	_ZN34_INTERNAL_f9ddd23a_4_k_cu_1b39e34d6thrust24THRUST_300001_SM_1000_NS12placeholders3_10E
	.align		8
        /*0158*/ 	.dword	_ZN34_INTERNAL_f9ddd23a_4_k_cu_1b39e34d6thrust24THRUST_300001_SM_1000_NS3seqE
	.align		8
        /*0160*/ 	.dword	_ZN34_INTERNAL_f9ddd23a_4_k_cu_1b39e34d6thrust24THRUST_300001_SM_1000_NS6deviceE


//--------------------- .text._ZN3cub18CUB_300001_SM_10006detail10radix_sort29DeviceRadixSortOnesweepKernelINS1_5radix10policy_hubIiNS0_8NullTypeEyE10Policy1000ELNS0_9SortOrderE1EiS6_yiiNS1_21identity_decomposer_tEEEvPT5_SC_PT3_PKSD_PT1_PKSH_PT2_PKSL_T4_iiT6_ --------------------------
	.section	.text._ZN3cub18CUB_300001_SM_10006detail10radix_sort29DeviceRadixSortOnesweepKernelINS1_5radix10policy_hubIiNS0_8NullTypeEyE10Policy1000ELNS0_9SortOrderE1EiS6_yiiNS1_21identity_decomposer_tEEEvPT5_SC_PT3_PKSD_PT1_PKSH_PT2_PKSL_T4_iiT6_,"ax",@progbits
	.align	128
        .global         _ZN3cub18CUB_300001_SM_10006detail10radix_sort29DeviceRadixSortOnesweepKernelINS1_5radix10policy_hubIiNS0_8NullTypeEyE10Policy1000ELNS0_9SortOrderE1EiS6_yiiNS1_21identity_decomposer_tEEEvPT5_SC_PT3_PKSD_PT1_PKSH_PT2_PKSL_T4_iiT6_
        .type           _ZN3cub18CUB_300001_SM_10006detail10radix_sort29DeviceRadixSortOnesweepKernelINS1_5radix10policy_hubIiNS0_8NullTypeEyE10Policy1000ELNS0_9SortOrderE1EiS6_yiiNS1_21identity_decomposer_tEEEvPT5_SC_PT3_PKSD_PT1_PKSH_PT2_PKSL_T4_iiT6_,@function
        .size           _ZN3cub18CUB_300001_SM_10006detail10radix_sort29DeviceRadixSortOnesweepKernelINS1_5radix10policy_hubIiNS0_8NullTypeEyE10Policy1000ELNS0_9SortOrderE1EiS6_yiiNS1_21identity_decomposer_tEEEvPT5_SC_PT3_PKSD_PT1_PKSH_PT2_PKSL_T4_iiT6_,(.L_x_435 - _ZN3cub18CUB_300001_SM_10006detail10radix_sort29DeviceRadixSortOnesweepKernelINS1_5radix10policy_hubIiNS0_8NullTypeEyE10Policy1000ELNS0_9SortOrderE1EiS6_yiiNS1_21identity_decomposer_tEEEvPT5_SC_PT3_PKSD_PT1_PKSH_PT2_PKSL_T4_iiT6_)
        .other          _ZN3cub18CUB_300001_SM_10006detail10radix_sort29DeviceRadixSortOnesweepKernelINS1_5radix10policy_hubIiNS0_8NullTypeEyE10Policy1000ELNS0_9SortOrderE1EiS6_yiiNS1_21identity_decomposer_tEEEvPT5_SC_PT3_PKSD_PT1_PKSH_PT2_PKSL_T4_iiT6_,@"STO_CUDA_ENTRY STV_DEFAULT"
_ZN3cub18CUB_300001_SM_10006detail10radix_sort29DeviceRadixSortOnesweepKernelINS1_5radix10policy_hubIiNS0_8NullTypeEyE10Policy1000ELNS0_9SortOrderE1EiS6_yiiNS1_21identity_decomposer_tEEEvPT5_SC_PT3_PKSD_PT1_PKSH_PT2_PKSL_T4_iiT6_:
.text._ZN3cub18CUB_300001_SM_10006detail10radix_sort29DeviceRadixSortOnesweepKernelINS1_5radix10policy_hubIiNS0_8NullTypeEyE10Policy1000ELNS0_9SortOrderE1EiS6_yiiNS1_21identity_decomposer_tEEEvPT5_SC_PT3_PKSD_PT1_PKSH_PT2_PKSL_T4_iiT6_:
[----:B------:R-:W-:Y:S01]  /*0000*/  LDC R1, c[0x0][0x37c] ;  /* 0x0000df00ff017b82 */ /* 0x000fe20000000800 */
[----:B------:R-:W0:Y:S01]  /*0010*/  S2R R3, SR_TID.X ;  /* 0x0000000000037919 */ /* 0x000e220000002100 */
[----:B------:R-:W1:Y:S01]  /*0020*/  LDCU.64 UR8, c[0x0][0x358] ;  /* 0x00006b00ff0877ac */ /* 0x000e620008000a00 */
[----:B------:R-:W-:Y:S01]  /*0030*/  BSSY.RECONVERGENT B0, `(.L_x_0) ;  /* 0x000000a000007945 */ /* 0x000fe20003800200 */
[----:B0-----:R-:W-:-:S13]  /*0040*/  ISETP.NE.AND P0, PT, R3, RZ, PT ;  /* 0x000000ff0300720c */ /* 0x001fda0003f05270 */
[----:B-1----:R-:W-:Y:S05]  /*0050*/  @P0 BRA `(.L_x_1) ;  /* 0x00000000001c0947 */ /* 0x002fea0003800000 */
[----:B------:R-:W0:Y:S01]  /*0060*/  LDC.64 R4, c[0x0][0x388] ;  /* 0x0000e200ff047b82 */ /* 0x000e220000000a00 */
[----:B------:R-:W-:-:S05]  /*0070*/  IMAD.MOV.U32 R7, RZ, RZ, 0x1 ;  /* 0x00000001ff077424 */ /* 0x000fca00078e00ff */
[----:B0-----:R-:W2:Y:S02]  /*0080*/  ATOMG.E.ADD.STRONG.GPU PT, R4, desc[UR8][R4.64], R7 ;  /* 0x80000007040479a8 */ /* 0x001ea400081ef108 */
[----:B------:R-:W0:Y:S01]  /*0090*/  S2UR UR5, SR_CgaCtaId ;  /* 0x00000000000579c3 */ /* 0x000e220000008800 */
[----:B------:R-:W-:Y:S02]  /*00a0*/  UMOV UR4, 0x400 ;  /* 0x0000040000047882 */ /* 0x000fe40000000000 */
[----:B0-----:R-:W-:-:S09]  /*00b0*/  ULEA UR4, UR5, UR4, 0x18 ;  /* 0x0000000405047291 */ /* 0x001fd2000f8ec0ff */
[----:B--2---:R0:W-:Y:S03]  /*00c0*/  STS [UR4+0x7200], R4 ;  /* 0x00720004ff007988 */ /* 0x0041e60008000804 */
.L_x_1:
[----:B------:R-:W-:Y:S05]  /*00d0*/  BSYNC.RECONVERGENT B0 ;  /* 0x0000000000007941 */ /* 0x000fea0003800200 */
.L_x_0:
[----:B------:R-:W1:Y:S08]  /*00e0*/  S2UR UR5, SR_CgaCtaId ;  /* 0x00000000000579c3 */ /* 0x000e700000008800 */
[----:B------:R-:W-:Y:S06]  /*00f0*/  BAR.SYNC.DEFER_BLOCKING 0x0 ;  /* 0x0000000000007b1d */ /* 0x000fec0000010000 */
[----:B------:R-:W-:Y:S01]  /*0100*/  UMOV UR4, 0x400 ;  /* 0x0000040000047882 */ /* 0x000fe20000000000 */
[----:B------:R-:W2:Y:S01]  /*0110*/  S2R R46, SR_LANEID ;  /* 0x00000000002e7919 */ /* 0x000ea20000000000 */
[----:B-1----:R-:W-:Y:S01]  /*0120*/  ULEA UR4, UR5, UR4, 0x18 ;  /* 0x0000000405047291 */ /* 0x002fe2000f8ec0ff */
[----:B------:R-:W1:Y:S08]  /*0130*/  LDCU UR5, c[0x0][0x3c0] ;  /* 0x00007800ff0577ac */ /* 0x000e700008000800 */
[----:B------:R-:W3:Y:S02]  /*0140*/  LDS R0, [UR4+0x7200] ;  /* 0x00720004ff007984 */ /* 0x000ee40008000800 */
[----:B---3--:R-:W-:-:S13]  /*0150*/  R2UR UR7, R0 ;  /* 0x00000000000772ca */ /* 0x008fda00000e0000 */
[----:B------:R-:W-:-:S04]  /*0160*/  UIMAD UR6, UR7, 0x1c80, URZ ;  /* 0x00001c80070678a4 */ /* 0x000fc8000f8e02ff */
[----:B------:R-:W-:Y:S02]  /*0170*/  UIADD3 UR10, UPT, UPT, UR6, 0x1c80, URZ ;  /* 0x00001c80060a7890 */ /* 0x000fe4000fffe0ff */
[----:B------:R-:W-:Y:S02]  /*0180*/  USHF.R.S32.HI UR11, URZ, 0x1f, UR6 ;  /* 0x0000001fff0b7899 */ /* 0x000fe40008011406 */
[----:B-1----:R-:W-:-:S09]  /*0190*/  UISETP.GT.AND UP0, UPT, UR10, UR5, UPT ;  /* 0x000000050a00728c */ /* 0x002fd2000bf04270 */
[----:B--2---:R-:W-:Y:S05]  /*01a0*/  BRA.U UP0, `(.L_x_2) ;  /* 0x0000000100707547 */ /* 0x004fea000b800000 */
[----:B------:R-:W0:Y:S01]  /*01b0*/  LDCU.64 UR12, c[0x0][0x3a8] ;  /* 0x00007500ff0c77ac */ /* 0x000e220008000a00 */
[C---:B------:R-:W-:Y:S02]  /*01c0*/  LOP3.LUT R0, R3.reuse, 0x1f, RZ, 0xc0, !PT ;  /* 0x0000001f03007812 */ /* 0x040fe400078ec0ff */
[----:B------:R-:W-:-:S05]  /*01d0*/  LOP3.LUT R5, R3, 0x3e0, RZ, 0xc0, !PT ;  /* 0x000003e003057812 */ /* 0x000fca00078ec0ff */
[----:B------:R-:W-:-:S05]  /*01e0*/  IMAD R0, R5, 0x13, R0 ;  /* 0x0000001305007824 */ /* 0x000fca00078e0200 */
[----:B------:R-:W-:-:S05]  /*01f0*/  IADD3 R0, P0, PT, R0, UR6, RZ ;  /* 0x0000000600007c10 */ /* 0x000fca000ff1e0ff */
[----:B------:R-:W-:Y:S01]  /*0200*/  IMAD.X R5, RZ, RZ, UR11, P0 ;  /* 0x0000000bff057e24 */ /* 0x000fe200080e06ff */
[----:B0-----:R-:W-:-:S04]  /*0210*/  LEA R4, P0, R0, UR12, 0x2 ;  /* 0x0000000c00047c11 */ /* 0x001fc8000f8010ff */
[----:B------:R-:W-:-:S05]  /*0220*/  LEA.HI.X R5, R0, UR13, R5, 0x2, P0 ;  /* 0x0000000d00057c11 */ /* 0x000fca00080f1405 */
[----:B------:R0:W5:Y:S04]  /*0230*/  LDG.E R44, desc[UR8][R4.64] ;  /* 0x00000008042c7981 */ /* 0x000168000c1e1900 */
        /* <DEDUP_REMOVED lines=17> */
[----:B------:R0:W5:Y:S01]  /*0350*/  LDG.E R24, desc[UR8][R4.64+0x900] ;  /* 0x0009000804187981 */ /* 0x000162000c1e1900 */
[----:B------:R-:W-:Y:S05]  /*0360*/  BRA `(.L_x_3) ;  /* 0x0000000400507947 */ /* 0x000fea0003800000 */
.L_x_2:
[C---:B------:R-:W-:Y:S01]  /*0370*/  LOP3.LUT R0, R3.reuse, 0x1f, RZ, 0xc0, !PT ;  /* 0x0000001f03007812 */ /* 0x040fe200078ec0ff */
[----:B------:R-:W1:Y:S01]  /*0380*/  LDCU.64 UR12, c[0x0][0x3a8] ;  /* 0x00007500ff0c77ac */ /* 0x000e620008000a00 */
[----:B------:R-:W-:Y:S01]  /*0390*/  LOP3.LUT R5, R3, 0x3e0, RZ, 0xc0, !PT ;  /* 0x000003e003057812 */ /* 0x000fe200078ec0ff */
[----:B------:R-:W-:Y:S01]  /*03a0*/  IMAD.MOV.U32 R44, RZ, RZ, -0x80000000 ;  /* 0x80000000ff2c7424 */ /* 0x000fe200078e00ff */
[----:B------:R-:W-:Y:S01]  /*03b0*/  UIADD3 UR5, UPT, UPT, -UR6, UR5, URZ ;  /* 0x0000000506057290 */ /* 0x000fe2000fffe1ff */
[----:B------:R-:W-:Y:S02]  /*03c0*/  IMAD.MOV.U32 R42, RZ, RZ, -0x80000000 ;  /* 0x80000000ff2a7424 */ /* 0x000fe400078e00ff */
[----:B------:R-:W-:Y:S02]  /*03d0*/  IMAD R7, R5, 0x13, R0 ;  /* 0x0000001305077824 */ /* 0x000fe400078e0200 */
[----:B------:R-:W-:Y:S02]  /*03e0*/  IMAD.MOV.U32 R43, RZ, RZ, -0x80000000 ;  /* 0x80000000ff2b7424 */ /* 0x000fe400078e00ff */
[C---:B------:R-:W-:Y:S01]  /*03f0*/  VIADD R0, R7.reuse, 0x20 ;  /* 0x0000002007007836 */ /* 0x040fe20000000000 */
[C---:B------:R-:W-:Y:S01]  /*0400*/  ISETP.GE.AND P1, PT, R7.reuse, UR5, PT ;  /* 0x0000000507007c0c */ /* 0x040fe2000bf26270 */
[----:B------:R-:W-:-:S02]  /*0410*/  VIADD R5, R7, 0x60 ;  /* 0x0000006007057836 */ /* 0x000fc40000000000 */
[C---:B0-----:R-:W-:Y:S01]  /*0420*/  VIADD R4, R7.reuse, 0x40 ;  /* 0x0000004007047836 */ /* 0x041fe20000000000 */
[----:B------:R-:W-:Y:S01]  /*0430*/  ISETP.GE.AND P2, PT, R0, UR5, PT ;  /* 0x0000000500007c0c */ /* 0x000fe2000bf46270 */
[C---:B------:R-:W-:Y:S01]  /*0440*/  VIADD R8, R7.reuse, 0xa0 ;  /* 0x000000a007087836 */ /* 0x040fe20000000000 */
[C---:B------:R-:W-:Y:S01]  /*0450*/  IADD3 R0, P0, PT, R7.reuse, UR6, RZ ;  /* 0x0000000607007c10 */ /* 0x040fe2000ff1e0ff */
[----:B------:R-:W-:Y:S01]  /*0460*/  VIADD R6, R7, 0x80 ;  /* 0x0000008007067836 */ /* 0x000fe20000000000 */
[----:B------:R-:W-:Y:S01]  /*0470*/  ISETP.GE.AND P4, PT, R5, UR5, PT ;  /* 0x0000000505007c0c */ /* 0x000fe2000bf86270 */
[----:B------:R-:W-:Y:S01]  /*0480*/  VIADD R9, R7, 0xc0 ;  /* 0x000000c007097836 */ /* 0x000fe20000000000 */
[----:B------:R-:W-:Y:S01]  /*0490*/  ISETP.GE.AND P3, PT, R4, UR5, PT ;  /* 0x0000000504007c0c */ /* 0x000fe2000bf66270 */
[----:B------:R-:W-:Y:S01]  /*04a0*/  IMAD.X R5, RZ, RZ, UR11, P0 ;  /* 0x0000000bff057e24 */ /* 0x000fe200080e06ff */
[----:B-1----:R-:W-:Y:S02]  /*04b0*/  LEA R4, P0, R0, UR12, 0x2 ;  /* 0x0000000c00047c11 */ /* 0x002fe4000f8010ff */
[----:B------:R-:W-:-:S02]  /*04c0*/  ISETP.GE.AND P6, PT, R8, UR5, PT ;  /* 0x0000000508007c0c */ /* 0x000fc4000bfc6270 */
[----:B------:R-:W-:Y:S01]  /*04d0*/  LEA.HI.X R5, R0, UR13, R5, 0x2, P0 ;  /* 0x0000000d00057c11 */ /* 0x000fe200080f1405 */
[----:B------:R-:W-:Y:S01]  /*04e0*/  VIADD R0, R7, 0xe0 ;  /* 0x000000e007007836 */ /* 0x000fe20000000000 */
[----:B------:R-:W-:Y:S01]  /*04f0*/  ISETP.GE.AND P5, PT, R6, UR5, PT ;  /* 0x0000000506007c0c */ /* 0x000fe2000bfa6270 */
[----:B------:R-:W-:Y:S01]  /*0500*/  IMAD.MOV.U32 R8, RZ, RZ, -0x80000000 ;  /* 0x80000000ff087424 */ /* 0x000fe200078e00ff */
[----:B------:R-:W-:Y:S01]  /*0510*/  ISETP.GE.AND P0, PT, R9, UR5, PT ;  /* 0x0000000509007c0c */ /* 0x000fe2000bf06270 */
[----:B------:R1:W5:Y:S01]  /*0520*/  @!P1 LDG.E R44, desc[UR8][R4.64] ;  /* 0x00000008042c9981 */ /* 0x000362000c1e1900 */
[----:B------:R-:W-:Y:S01]  /*0530*/  ISETP.GE.AND P1, PT, R0, UR5, PT ;  /* 0x0000000500007c0c */ /* 0x000fe2000bf26270 */
[C---:B------:R-:W-:Y:S02]  /*0540*/  VIADD R0, R7.reuse, 0x120 ;  /* 0x0000012007007836 */ /* 0x040fe40000000000 */
[----:B------:R1:W5:Y:S01]  /*0550*/  @!P3 LDG.E R42, desc[UR8][R4.64+0x100] ;  /* 0x00010008042ab981 */ /* 0x000362000c1e1900 */
[----:B------:R-:W-:-:S02]  /*0560*/  VIADD R6, R7, 0x100 ;  /* 0x0000010007067836 */ /* 0x000fc40000000000 */
[----:B------:R-:W-:Y:S01]  /*0570*/  ISETP.GE.AND P3, PT, R0, UR5, PT ;  /* 0x0000000500007c0c */ /* 0x000fe2000bf66270 */
[----:B------:R-:W-:Y:S01]  /*0580*/  VIADD R0, R7, 0x140 ;  /* 0x0000014007007836 */ /* 0x000fe20000000000 */
[----:B------:R1:W5:Y:S01]  /*0590*/  @!P4 LDG.E R8, desc[UR8][R4.64+0x180] ;  /* 0x000180080408c981 */ /* 0x000362000c1e1900 */
[----:B------:R-:W-:-:S03]  /*05a0*/  IMAD.MOV.U32 R10, RZ, RZ, -0x80000000 ;  /* 0x80000000ff0a7424 */ /* 0x000fc600078e00ff */
[----:B------:R-:W-:Y:S01]  /*05b0*/  ISETP.GE.AND P4, PT, R0, UR5, PT ;  /* 0x0000000500007c0c */ /* 0x000fe2000bf86270 */
[C---:B------:R-:W-:Y:S01]  /*05c0*/  VIADD R0, R7.reuse, 0x180 ;  /* 0x0000018007007836 */ /* 0x040fe20000000000 */
[----:B------:R1:W5:Y:S01]  /*05d0*/  @!P2 LDG.E R43, desc[UR8][R4.64+0x80] ;  /* 0x00008008042ba981 */ /* 0x000362000c1e1900 */
[----:B------:R-:W-:Y:S01]  /*05e0*/  ISETP.GE.AND P2, PT, R6, UR5, PT ;  /* 0x0000000506007c0c */ /* 0x000fe2000bf46270 */
[----:B------:R-:W-:Y:S02]  /*05f0*/  IMAD.MOV.U32 R12, RZ, RZ, -0x80000000 ;  /* 0x80000000ff0c7424 */ /* 0x000fe400078e00ff */
[----:B------:R1:W5:Y:S01]  /*0600*/  @!P6 LDG.E R10, desc[UR8][R4.64+0x280] ;  /* 0x00028008040ae981 */ /* 0x000362000c1e1900 */
[----:B------:R-:W-:Y:S01]  /*0610*/  ISETP.GE.AND P6, PT, R0, UR5, PT ;  /* 0x0000000500007c0c */ /* 0x000fe2000bfc6270 */
[C---:B------:R-:W-:Y:S02]  /*0620*/  VIADD R0, R7.reuse, 0x1a0 ;  /* 0x000001a007007836 */ /* 0x040fe40000000000 */
[----:B------:R-:W-:Y:S01]  /*0630*/  IMAD.MOV.U32 R9, RZ, RZ, -0x80000000 ;  /* 0x80000000ff097424 */ /* 0x000fe200078e00ff */
[----:B------:R1:W5:Y:S01]  /*0640*/  @!P0 LDG.E R12, desc[UR8][R4.64+0x300] ;  /* 0x00030008040c8981 */ /* 0x000362000c1e1900 */
[----:B------:R-:W-:Y:S01]  /*0650*/  VIADD R6, R7, 0x160 ;  /* 0x0000016007067836 */ /* 0x000fe20000000000 */
[----:B------:R-:W-:Y:S01]  /*0660*/  ISETP.GE.AND P0, PT, R0, UR5, PT ;  /* 0x0000000500007c0c */ /* 0x000fe2000bf06270 */
[----:B------:R-:W-:-:S02]  /*0670*/  IMAD.MOV.U32 R14, RZ, RZ, -0x80000000 ;  /* 0x80000000ff0e7424 */ /* 0x000fc400078e00ff */
[C---:B------:R-:W-:Y:S01]  /*0680*/  VIADD R0, R7.reuse, 0x1e0 ;  /* 0x000001e007007836 */ /* 0x040fe20000000000 */
[----:B------:R1:W5:Y:S01]  /*0690*/  @!P5 LDG.E R9, desc[UR8][R4.64+0x200] ;  /* 0x000200080409d981 */ /* 0x000362000c1e1900 */
[----:B------:R-:W-:Y:S01]  /*06a0*/  ISETP.GE.AND P5, PT, R6, UR5, PT ;  /* 0x0000000506007c0c */ /* 0x000fe2000bfa6270 */
[----:B------:R-:W-:Y:S02]  /*06b0*/  IMAD.MOV.U32 R13, RZ, RZ, -0x80000000 ;  /* 0x80000000ff0d7424 */ /* 0x000fe400078e00ff */
[----:B------:R1:W5:Y:S01]  /*06c0*/  @!P2 LDG.E R14, desc[UR8][R4.64+0x400] ;  /* 0x00040008040ea981 */ /* 0x000362000c1e1900 */
[----:B------:R-:W-:Y:S01]  /*06d0*/  IMAD.MOV.U32 R15, RZ, RZ, -0x80000000 ;  /* 0x80000000ff0f7424 */ /* 0x000fe200078e00ff */
[----:B------:R-:W-:Y:S01]  /*06e0*/  ISETP.GE.AND P2, PT, R0, UR5, PT ;  /* 0x0000000500007c0c */ /* 0x000fe2000bf46270 */
[C---:B------:R-:W-:Y:S01]  /*06f0*/  VIADD R6, R7.reuse, 0x1c0 ;  /* 0x000001c007067836 */ /* 0x040fe20000000000 */
[----:B------:R1:W5:Y:S01]  /*0700*/  @!P1 LDG.E R13, desc[UR8][R4.64+0x380] ;  /* 0x00038008040d9981 */ /* 0x000362000c1e1900 */
[----:B------:R-:W-:-:S02]  /*0710*/  VIADD R0, R7, 0x200 ;  /* 0x0000020007007836 */ /* 0x000fc40000000000 */
[----:B------:R-:W-:Y:S01]  /*0720*/  IMAD.MOV.U32 R16, RZ, RZ, -0x80000000 ;  /* 0x80000000ff107424 */ /* 0x000fe200078e00ff */
[----:B------:R1:W5:Y:S01]  /*0730*/  @!P3 LDG.E R15, desc[UR8][R4.64+0x480] ;  /* 0x00048008040fb981 */ /* 0x000362000c1e1900 */
[----:B------:R-:W-:Y:S01]  /*0740*/  IMAD.MOV.U32 R17, RZ, RZ, -0x80000000 ;  /* 0x80000000ff117424 */ /* 0x000fe200078e00ff */
[----:B------:R-:W-:Y:S01]  /*0750*/  ISETP.GE.AND P1, PT, R6, UR5, PT ;  /* 0x0000000506007c0c */ /* 0x000fe2000bf26270 */
[C---:B------:R-:W-:Y:S01]  /*0760*/  VIADD R6, R7.reuse, 0x220 ;  /* 0x0000022007067836 */ /* 0x040fe20000000000 */
[----:B------:R-:W-:Y:S01]  /*0770*/  ISETP.GE.AND P3, PT, R0, UR5, PT ;  /* 0x0000000500007c0c */ /* 0x000fe2000bf66270 */
[----:B------:R-:W-:Y:S01]  /*0780*/  VIADD R0, R7, 0x240 ;  /* 0x0000024007007836 */ /* 0x000fe20000000000 */
[----:B------:R1:W5:Y:S02]  /*0790*/  @!P4 LDG.E R16, desc[UR8][R4.64+0x500] ;  /* 0x000500080410c981 */ /* 0x000364000c1e1900 */
[----:B------:R-:W-:Y:S02]  /*07a0*/  ISETP.GE.AND P4, PT, R6, UR5, PT ;  /* 0x0000000506007c0c */ /* 0x000fe4000bf86270 */
[----:B------:R1:W5:Y:S01]  /*07b0*/  @!P5 LDG.E R17, desc[UR8][R4.64+0x580] ;  /* 0x000580080411d981 */ /* 0x000362000c1e1900 */
[----:B------:R-:W-:Y:S01]  /*07c0*/  ISETP.GE.AND P5, PT, R0, UR5, PT ;  /* 0x0000000500007c0c */ /* 0x000fe2000bfa6270 */
[----:B------:R-:W-:-:S02]  /*07d0*/  IMAD.MOV.U32 R18, RZ, RZ, -0x80000000 ;  /* 0x80000000ff127424 */ /* 0x000fc400078e00ff */
[----:B------:R-:W-:Y:S02]  /*07e0*/  IMAD.MOV.U32 R19, RZ, RZ, -0x80000000 ;  /* 0x80000000ff137424 */ /* 0x000fe400078e00ff */
[----:B------:R-:W-:Y:S02]  /*07f0*/  IMAD.MOV.U32 R20, RZ, RZ, -0x80000000 ;  /* 0x80000000ff147424 */ /* 0x000fe400078e00ff */
[----:B------:R-:W-:Y:S01]  /*0800*/  IMAD.MOV.U32 R21, RZ, RZ, -0x80000000 ;  /* 0x80000000ff157424 */ /* 0x000fe200078e00ff */
[----:B------:R1:W5:Y:S01]  /*0810*/  @!P6 LDG.E R18, desc[UR8][R4.64+0x600] ;  /* 0x000600080412e981 */ /* 0x000362000c1e1900 */
[----:B------:R-:W-:Y:S02]  /*0820*/  IMAD.MOV.U32 R22, RZ, RZ, -0x80000000 ;  /* 0x80000000ff167424 */ /* 0x000fe400078e00ff */
[----:B------:R-:W-:Y:S01]  /*0830*/  IMAD.MOV.U32 R23, RZ, RZ, -0x80000000 ;  /* 0x80000000ff177424 */ /* 0x000fe200078e00ff */
[----:B------:R1:W5:Y:S01]  /*0840*/  @!P0 LDG.E R19, desc[UR8][R4.64+0x680] ;  /* 0x0006800804138981 */ /* 0x000362000c1e1900 */
[----:B------:R-:W-:-:S03]  /*0850*/  IMAD.MOV.U32 R24, RZ, RZ, -0x80000000 ;  /* 0x80000000ff187424 */ /* 0x000fc600078e00ff */
[----:B------:R1:W5:Y:S04]  /*0860*/  @!P1 LDG.E R20, desc[UR8][R4.64+0x700] ;  /* 0x0007000804149981 */ /* 0x000368000c1e1900 */
[----:B------:R1:W5:Y:S04]  /*0870*/  @!P2 LDG.E R21, desc[UR8][R4.64+0x780] ;  /* 0x000780080415a981 */ /* 0x000368000c1e1900 */
[----:B------:R1:W5:Y:S04]  /*0880*/  @!P3 LDG.E R22, desc[UR8][R4.64+0x800] ;  /* 0x000800080416b981 */ /* 0x000368000c1e1900 */
[----:B------:R1:W5:Y:S04]  /*0890*/  @!P4 LDG.E R23, desc[UR8][R4.64+0x880] ;  /* 0x000880080417c981 */ /* 0x000368000c1e1900 */
[----:B------:R1:W5:Y:S02]  /*08a0*/  @!P5 LDG.E R24, desc[UR8][R4.64+0x900] ;  /* 0x000900080418d981 */ /* 0x000364000c1e1900 */
.L_x_3:
[----:B01----:R-:W-:Y:S01]  /*08b0*/  VIMNMX R5, PT, PT, R46, 0xe0, !PT ;  /* 0x000000e02e057848 */ /* 0x003fe20007fe0100 */
[----:B------:R-:W0:Y:S01]  /*08c0*/  LDCU UR5, c[0x0][0x3c8] ;  /* 0x00007900ff0577ac */ /* 0x000e220008000800 */
[----:B------:R-:W-:Y:S01]  /*08d0*/  SHF.R.U32.HI R0, RZ, 0x5, R3 ;  /* 0x00000005ff007819 */ /* 0x000fe20000011603 */
[----:B------:R-:W-:Y:S01]  /*08e0*/  BSSY.RECONVERGENT B0, `(.L_x_4) ;  /* 0x0000026000007945 */ /* 0x000fe20003800200 */
[--C-:B------:R-:W-:Y:S01]  /*08f0*/  IADD3 R5, PT, PT, R5, 0x1f, -R46.reuse ;  /* 0x0000001f05057810 */ /* 0x100fe20007ffe82e */
[----:B------:R-:W-:Y:S01]  /*0900*/  UMOV UR6, 0xffffffff ;  /* 0xffffffff00067882 */ /* 0x000fe20000000000 */
[----:B------:R-:W-:Y:S02]  /*0910*/  IMAD.MOV.U32 R7, RZ, RZ, R46 ;  /* 0x000000ffff077224 */ /* 0x000fe400078e002e */
[C---:B------:R-:W-:Y:S02]  /*0920*/  ISETP.GE.U32.AND P0, PT, R5.reuse, 0x1e0, PT ;  /* 0x000001e00500780c */ /* 0x040fe40003f06070 */
[----:B------:R-:W-:Y:S01]  /*0930*/  LEA.HI R6, R5, 0x1, RZ, 0x1b ;  /* 0x0000000105067811 */ /* 0x000fe200078fd8ff */
[----:B------:R-:W-:-:S03]  /*0940*/  IMAD.SHL.U32 R5, R0, 0x400, RZ ;  /* 0x0000040000057824 */ /* 0x000fc600078e00ff */
[----:B------:R-:W-:-:S04]  /*0950*/  LOP3.LUT R25, R6, 0xf, RZ, 0xc0, !PT ;  /* 0x0000000f06197812 */ /* 0x000fc800078ec0ff */
[----:B------:R-:W-:Y:S01]  /*0960*/  ISETP.NE.AND P1, PT, R25, RZ, PT ;  /* 0x000000ff1900720c */ /* 0x000fe20003f25270 */
[----:B0-----:R-:W-:Y:S02]  /*0970*/  USHF.L.U32 UR5, UR6, UR5, URZ ;  /* 0x0000000506057299 */ /* 0x001fe400080006ff */
[----:B------:R-:W-:Y:S10]  /*0980*/  @!P0 BRA `(.L_x_5) ;  /* 0x00000000006c8947 */ /* 0x000ff40003800000 */
[----:B------:R-:W-:Y:S01]  /*0990*/  IMAD R4, R46, 0x4, R5 ;  /* 0x000000042e047824 */ /* 0x000fe200078e0205 */
[----:B------:R-:W-:Y:S01]  /*09a0*/  LOP3.LUT R0, R6, 0xffffff0, RZ, 0xc0, !PT ;  /* 0x0ffffff006007812 */ /* 0x000fe200078ec0ff */
[----:B------:R-:W-:Y:S02]  /*09b0*/  IMAD.U32 R11, RZ, RZ, UR4 ;  /* 0x00000004ff0b7e24 */ /* 0x000fe4000f8e00ff */
[----:B------:R-:W-:Y:S02]  /*09c0*/  IMAD.MOV.U32 R7, RZ, RZ, R46 ;  /* 0x000000ffff077224 */ /* 0x000fe400078e002e */
[----:B------:R-:W-:Y:S01]  /*09d0*/  IMAD.MOV R0, RZ, RZ, -R0 ;  /* 0x000000ffff007224 */ /* 0x000fe200078e0a00 */
[----:B------:R-:W-:-:S07]  /*09e0*/  IADD3 R4, PT, PT, R4, 0x400, R11 ;  /* 0x0000040004047810 */ /* 0x000fce0007ffe00b */
.L_x_6:
[----:B------:R-:W-:Y:S01]  /*09f0*/  VIADD R0, R0, 0x10 ;  /* 0x0000001000007836 */ /* 0x000fe20000000000 */
[----:B------:R-:W-:Y:S01]  /*0a00*/  STS [R4+-0x400], RZ ;  /* 0xfffc00ff04007388 */ /* 0x000fe20000000800 */
[----:B------:R-:W-:-:S03]  /*0a10*/  VIADD R7, R7, 0x200 ;  /* 0x0000020007077836 */ /* 0x000fc60000000000 */
[----:B------:R-:W-:Y:S01]  /*0a20*/  ISETP.NE.AND P0, PT, R0, RZ, PT ;  /* 0x000000ff0000720c */ /* 0x000fe20003f05270 */
[----:B------:R-:W-:Y:S04]  /*0a30*/  STS [R4+-0x380], RZ ;  /* 0xfffc80ff04007388 */ /* 0x000fe80000000800 */
[----:B------:R-:W-:Y:S04]  /*0a40*/  STS [R4+-0x300], RZ ;  /* 0xfffd00ff04007388 */ /* 0x000fe80000000800 */
[----:B------:R-:W-:Y:S04]  /*0a50*/  STS [R4+-0x280], RZ ;  /* 0xfffd80ff04007388 */ /* 0x000fe80000000800 */
[----:B------:R-:W-:Y:S04]  /*0a60*/  STS [R4+-0x200], RZ ;  /* 0xfffe00ff04007388 */ /* 0x000fe80000000800 */
[----:B------:R-:W-:Y:S04]  /*0a70*/  STS [R4+-0x180], RZ ;  /* 0xfffe80ff04007388 */ /* 0x000fe80000000800 */
[----:B------:R-:W-:Y:S04]  /*0a80*/  STS [R4+-0x100], RZ ;  /* 0xffff00ff04007388 */ /* 0x000fe80000000800 */
[----:B------:R-:W-:Y:S04]  /*0a90*/  STS [R4+-0x80], RZ ;  /* 0xffff80ff04007388 */ /* 0x000fe80000000800 */
[----:B------:R-:W-:Y:S04]  /*0aa0*/  STS [R4], RZ ;  /* 0x000000ff04007388 */ /* 0x000fe80000000800 */
[----:B------:R-:W-:Y:S04]  /*0ab0*/  STS [R4+0x80], RZ ;  /* 0x000080ff04007388 */ /* 0x000fe80000000800 */
[----:B------:R-:W-:Y:S04]  /*0ac0*/  STS [R4+0x100], RZ ;  /* 0x000100ff04007388 */ /* 0x000fe80000000800 */
[----:B------:R-:W-:Y:S04]  /*0ad0*/  STS [R4+0x180], RZ ;  /* 0x000180ff04007388 */ /* 0x000fe80000000800 */
[----:B------:R-:W-:Y:S04]  /*0ae0*/  STS [R4+0x200], RZ ;  /* 0x000200ff04007388 */ /* 0x000fe80000000800 */
[----:B------:R-:W-:Y:S04]  /*0af0*/  STS [R4+0x280], RZ ;  /* 0x000280ff04007388 */ /* 0x000fe80000000800 */
[----:B------:R-:W-:Y:S04]  /*0b00*/  STS [R4+0x300], RZ ;  /* 0x000300ff04007388 */ /* 0x000fe80000000800 */
[----:B------:R0:W-:Y:S02]  /*0b10*/  STS [R4+0x380], RZ ;  /* 0x000380ff04007388 */ /* 0x0001e40000000800 */
[----:B0-----:R-:W-:Y:S01]  /*0b20*/  VIADD R4, R4, 0x800 ;  /* 0x0000080004047836 */ /* 0x001fe20000000000 */
[----:B------:R-:W-:Y:S06]  /*0b30*/  @P0 BRA `(.L_x_6) ;  /* 0xfffffffc00ac0947 */ /* 0x000fec000383ffff */
.L_x_5:
[----:B------:R-:W-:Y:S05]  /*0b40*/  BSYNC.RECONVERGENT B0 ;  /* 0x0000000000007941 */ /* 0x000fea0003800200 */
.L_x_4:
[----:B------:R-:W-:Y:S01]  /*0b50*/  BSSY.RECONVERGENT B0, `(.L_x_7) ;  /* 0x0000026000007945 */ /* 0x000fe20003800200 */
[----:B------:R-:W-:-:S03]  /*0b60*/  VIADD R4, R5, UR4 ;  /* 0x0000000405047c36 */ /* 0x000fc60008000000 */
[----:B------:R-:W-:Y:S05]  /*0b70*/  @!P1 BRA `(.L_x_8) ;  /* 0x00000000008c9947 */ /* 0x000fea0003800000 */
[----:B------:R-:W-:Y:S01]  /*0b80*/  ISETP.GE.U32.AND P0, PT, R25, 0x8, PT ;  /* 0x000000081900780c */ /* 0x000fe20003f06070 */
[----:B------:R-:W-:Y:S01]  /*0b90*/  BSSY.RECONVERGENT B1, `(.L_x_9) ;  /* 0x000000e000017945 */ /* 0x000fe20003800200 */
[----:B------:R-:W-:-:S04]  /*0ba0*/  LOP3.LUT R11, R6, 0x7, RZ, 0xc0, !PT ;  /* 0x00000007060b7812 */ /* 0x000fc800078ec0ff */
[----:B------:R-:W-:-:S07]  /*0bb0*/  ISETP.NE.AND P1, PT, R11, RZ, PT ;  /* 0x000000ff0b00720c */ /* 0x000fce0003f25270 */
[----:B------:R-:W-:Y:S06]  /*0bc0*/  @!P0 BRA `(.L_x_10) ;  /* 0x0000000000288947 */ /* 0x000fec0003800000 */
[C---:B------:R-:W-:Y:S02]  /*0bd0*/  IMAD R0, R7.reuse, 0x4, R4 ;  /* 0x0000000407007824 */ /* 0x040fe400078e0204 */
[----:B------:R-:W-:-:S03]  /*0be0*/  VIADD R7, R7, 0x100 ;  /* 0x0000010007077836 */ /* 0x000fc60000000000 */
[----:B------:R0:W-:Y:S04]  /*0bf0*/  STS [R0], RZ ;  /* 0x000000ff00007388 */ /* 0x0001e80000000800 */
[----:B------:R0:W-:Y:S04]  /*0c00*/  STS [R0+0x80], RZ ;  /* 0x000080ff00007388 */ /* 0x0001e80000000800 */
[----:B------:R0:W-:Y:S04]  /*0c10*/  STS [R0+0x100], RZ ;  /* 0x000100ff00007388 */ /* 0x0001e80000000800 */
[----:B------:R0:W-:Y:S04]  /*0c20*/  STS [R0+0x180], RZ ;  /* 0x000180ff00007388 */ /* 0x0001e80000000800 */
[----:B------:R0:W-:Y:S04]  /*0c30*/  STS [R0+0x200], RZ ;  /* 0x000200ff00007388 */ /* 0x0001e80000000800 */
[----:B------:R0:W-:Y:S04]  /*0c40*/  STS [R0+0x280], RZ ;  /* 0x000280ff00007388 */ /* 0x0001e80000000800 */
[----:B------:R0:W-:Y:S04]  /*0c50*/  STS [R0+0x300], RZ ;  /* 0x000300ff00007388 */ /* 0x0001e80000000800 */
[----:B------:R0:W-:Y:S02]  /*0c60*/  STS [R0+0x380], RZ ;  /* 0x000380ff00007388 */ /* 0x0001e40000000800 */
.L_x_10:
[----:B------:R-:W-:Y:S05]  /*0c70*/  BSYNC.RECONVERGENT B1 ;  /* 0x0000000000017941 */ /* 0x000fea0003800200 */
.L_x_9:
[----:B------:R-:W-:Y:S05]  /*0c80*/  @!P1 BRA `(.L_x_8) ;  /* 0x0000000000489947 */ /* 0x000fea0003800000 */
[----:B------:R-:W-:Y:S02]  /*0c90*/  ISETP.GE.U32.AND P0, PT, R11, 0x4, PT ;  /* 0x000000040b00780c */ /* 0x000fe40003f06070 */
[----:B------:R-:W-:-:S04]  /*0ca0*/  LOP3.LUT R6, R6, 0x3, RZ, 0xc0, !PT ;  /* 0x0000000306067812 */ /* 0x000fc800078ec0ff */
[----:B------:R-:W-:-:S07]  /*0cb0*/  ISETP.NE.AND P1, PT, R6, RZ, PT ;  /* 0x000000ff0600720c */ /* 0x000fce0003f25270 */
[C---:B0-----:R-:W-:Y:S02]  /*0cc0*/  @P0 IMAD R0, R7.reuse, 0x4, R4 ;  /* 0x0000000407000824 */ /* 0x041fe400078e0204 */
[----:B------:R-:W-:-:S03]  /*0cd0*/  @P0 VIADD R7, R7, 0x80 ;  /* 0x0000008007070836 */ /* 0x000fc60000000000 */
[----:B------:R1:W-:Y:S04]  /*0ce0*/  @P0 STS [R0], RZ ;  /* 0x000000ff00000388 */ /* 0x0003e80000000800 */
[----:B------:R1:W-:Y:S04]  /*0cf0*/  @P0 STS [R0+0x80], RZ ;  /* 0x000080ff00000388 */ /* 0x0003e80000000800 */
[----:B------:R1:W-:Y:S04]  /*0d00*/  @P0 STS [R0+0x100], RZ ;  /* 0x000100ff00000388 */ /* 0x0003e80000000800 */
[----:B------:R1:W-:Y:S01]  /*0d10*/  @P0 STS [R0+0x180], RZ ;  /* 0x000180ff00000388 */ /* 0x0003e20000000800 */
[----:B------:R-:W-:Y:S05]  /*0d20*/  @!P1 BRA `(.L_x_8) ;  /* 0x0000000000209947 */ /* 0x000fea0003800000 */
[----:B------:R-:W-:Y:S02]  /*0d30*/  IMAD R5, R7, 0x4, R5 ;  /* 0x0000000407057824 */ /* 0x000fe400078e0205 */
[----:B------:R-:W-:Y:S02]  /*0d40*/  IMAD.MOV R6, RZ, RZ, -R6 ;  /* 0x000000ffff067224 */ /* 0x000fe400078e0a06 */
[----:B------:R-:W-:-:S07]  /*0d50*/  VIADD R5, R5, UR4 ;  /* 0x0000000405057c36 */ /* 0x000fce0008000000 */
.L_x_11:
[----:B------:R-:W-:Y:S01]  /*0d60*/  VIADD R6, R6, 0x1 ;  /* 0x0000000106067836 */ /* 0x000fe20000000000 */
[----:B------:R0:W-:Y:S04]  /*0d70*/  STS [R5], RZ ;  /* 0x000000ff05007388 */ /* 0x0001e80000000800 */
[----:B------:R-:W-:Y:S01]  /*0d80*/  ISETP.NE.AND P0, PT, R6, RZ, PT ;  /* 0x000000ff0600720c */ /* 0x000fe20003f05270 */
[----:B0-----:R-:W-:-:S12]  /*0d90*/  VIADD R5, R5, 0x80 ;  /* 0x0000008005057836 */ /* 0x001fd80000000000 */
[----:B------:R-:W-:Y:S05]  /*0da0*/  @P0 BRA `(.L_x_11) ;  /* 0xfffffffc00ec0947 */ /* 0x000fea000383ffff */
.L_x_8:
[----:B------:R-:W-:Y:S05]  /*0db0*/  BSYNC.RECONVERGENT B0 ;  /* 0x0000000000007941 */ /* 0x000fea0003800200 */
.L_x_7:
[----:B------:R-:W2:Y:S01]  /*0dc0*/  LDCU UR6, c[0x0][0x3c4] ;  /* 0x00007880ff0677ac */ /* 0x000ea20008000800 */
[----:B-----5:R-:W-:Y:S01]  /*0dd0*/  LOP3.LUT R45, R44, 0x7fffffff, RZ, 0x3c, !PT ;  /* 0x7fffffff2c2d7812 */ /* 0x020fe200078e3cff */
[----:B------:R-:W-:Y:S01]  /*0de0*/  BSSY.RECONVERGENT B0, `(.L_x_12) ;  /* 0x0000089000007945 */ /* 0x000fe20003800200 */
[----:B------:R-:W-:Y:S02]  /*0df0*/  LOP3.LUT R6, R43, 0x7fffffff, RZ, 0x3c, !PT ;  /* 0x7fffffff2b067812 */ /* 0x000fe400078e3cff */
[----:B01----:R-:W-:Y:S02]  /*0e00*/  LOP3.LUT R0, R42, 0x7fffffff, RZ, 0x3c, !PT ;  /* 0x7fffffff2a007812 */ /* 0x003fe400078e3cff */
[----:B------:R-:W-:Y:S02]  /*0e10*/  LOP3.LUT R41, R8, 0x7fffffff, RZ, 0x3c, !PT ;  /* 0x7fffffff08297812 */ /* 0x000fe400078e3cff */
[----:B------:R-:W-:Y:S02]  /*0e20*/  LOP3.LUT R40, R9, 0x7fffffff, RZ, 0x3c, !PT ;  /* 0x7fffffff09287812 */ /* 0x000fe400078e3cff */
[----:B------:R-:W-:-:S02]  /*0e30*/  LOP3.LUT R39, R10, 0x7fffffff, RZ, 0x3c, !PT ;  /* 0x7fffffff0a277812 */ /* 0x000fc400078e3cff */
[----:B------:R-:W-:Y:S02]  /*0e40*/  LOP3.LUT R38, R13, 0x7fffffff, RZ, 0x3c, !PT ;  /* 0x7fffffff0d267812 */ /* 0x000fe400078e3cff */
[----:B------:R-:W-:Y:S02]  /*0e50*/  LOP3.LUT R37, R14, 0x7fffffff, RZ, 0x3c, !PT ;  /* 0x7fffffff0e257812 */ /* 0x000fe400078e3cff */
[----:B------:R-:W-:Y:S02]  /*0e60*/  LOP3.LUT R36, R15, 0x7fffffff, RZ, 0x3c, !PT ;  /* 0x7fffffff0f247812 */ /* 0x000fe400078e3cff */
[----:B--2---:R-:W-:Y:S02]  /*0e70*/  SHF.R.U32.HI R47, RZ, UR6, R45 ;  /* 0x00000006ff2f7c19 */ /* 0x004fe4000801162d */
[----:B------:R-:W-:Y:S02]  /*0e80*/  SHF.R.U32.HI R7, RZ, UR6, R6 ;  /* 0x00000006ff077c19 */ /* 0x000fe40008011606 */
[----:B------:R-:W-:-:S02]  /*0e90*/  LOP3.LUT R47, R47, UR5, RZ, 0x30, !PT ;  /* 0x000000052f2f7c12 */ /* 0x000fc4000f8e30ff */
[----:B------:R-:W-:Y:S02]  /*0ea0*/  SHF.R.U32.HI R11, RZ, UR6, R0 ;  /* 0x00000006ff0b7c19 */ /* 0x000fe40008011600 */
[----:B------:R-:W-:Y:S01]  /*0eb0*/  SHF.R.U32.HI R25, RZ, UR6, R41 ;  /* 0x00000006ff197c19 */ /* 0x000fe20008011629 */
[----:B------:R-:W-:Y:S01]  /*0ec0*/  IMAD R5, R47, 0x4, R4 ;  /* 0x000000042f057824 */ /* 0x000fe200078e0204 */
[----:B------:R-:W-:Y:S01]  /*0ed0*/  LOP3.LUT R7, R7, UR5, RZ, 0x30, !PT ;  /* 0x0000000507077c12 */ /* 0x000fe2000f8e30ff */
[----:B------:R-:W-:Y:S01]  /*0ee0*/  NOP ;  /* 0x0000000000007918 */ /* 0x000fe20000000000 */
[----:B------:R-:W-:Y:S02]  /*0ef0*/  SHF.R.U32.HI R26, RZ, UR6, R40 ;  /* 0x00000006ff1a7c19 */ /* 0x000fe40008011628 */
[----:B------:R0:W-:Y:S01]  /*0f00*/  ATOMS.POPC.INC.32 RZ, [R5+URZ] ;  /* 0x0000000005ff7f8c */ /* 0x0001e2000d8000ff */
[----:B------:R-:W-:Y:S01]  /*0f10*/  LOP3.LUT R11, R11, UR5, RZ, 0x30, !PT ;  /* 0x000000050b0b7c12 */ /* 0x000fe2000f8e30ff */
[----:B------:R-:W-:Y:S01]  /*0f20*/  IMAD R7, R7, 0x4, R4 ;  /* 0x0000000407077824 */ /* 0x000fe200078e0204 */
[----:B------:R-:W-:-:S02]  /*0f30*/  SHF.R.U32.HI R27, RZ, UR6, R39 ;  /* 0x00000006ff1b7c19 */ /* 0x000fc40008011627 */
[----:B------:R-:W-:Y:S01]  /*0f40*/  LOP3.LUT R25, R25, UR5, RZ, 0x30, !PT ;  /* 0x0000000519197c12 */ /* 0x000fe2000f8e30ff */
[--C-:B------:R-:W-:Y:S01]  /*0f50*/  IMAD R11, R11, 0x4, R4.reuse ;  /* 0x000000040b0b7824 */ /* 0x100fe200078e0204 */
[----:B------:R-:W-:Y:S01]  /*0f60*/  LOP3.LUT R27, R27, UR5, RZ, 0x30, !PT ;  /* 0x000000051b1b7c12 */ /* 0x000fe2000f8e30ff */
[----:B------:R1:W-:Y:S01]  /*0f70*/  ATOMS.POPC.INC.32 RZ, [R7+URZ] ;  /* 0x0000000007ff7f8c */ /* 0x0003e2000d8000ff */
[----:B0-----:R-:W-:Y:S01]  /*0f80*/  LOP3.LUT R5, R26, UR5, RZ, 0x30, !PT ;  /* 0x000000051a057c12 */ /* 0x001fe2000f8e30ff */
[--C-:B------:R-:W-:Y:S01]  /*0f90*/  IMAD R25, R25, 0x4, R4.reuse ;  /* 0x0000000419197824 */ /* 0x100fe200078e0204 */
[----:B------:R-:W-:Y:S01]  /*0fa0*/  LOP3.LUT R26, R12, 0x7fffffff, RZ, 0x3c, !PT ;  /* 0x7fffffff0c1a7812 */ /* 0x000fe200078e3cff */
[----:B------:R0:W-:Y:S01]  /*0fb0*/  ATOMS.POPC.INC.32 RZ, [R11+URZ] ;  /* 0x000000000bff7f8c */ /* 0x0001e2000d8000ff */
[----:B------:R-:W-:Y:S01]  /*0fc0*/  LOP3.LUT R35, R16, 0x7fffffff, RZ, 0x3c, !PT ;  /* 0x7fffffff10237812 */ /* 0x000fe200078e3cff */
[----:B------:R-:W-:Y:S01]  /*0fd0*/  IMAD R5, R5, 0x4, R4 ;  /* 0x0000000405057824 */ /* 0x000fe200078e0204 */
[----:B------:R-:W-:Y:S01]  /*0fe0*/  SHF.R.U32.HI R26, RZ, UR6, R26 ;  /* 0x00000006ff1a7c19 */ /* 0x000fe2000801161a */
[----:B------:R-:W-:Y:S01]  /*0ff0*/  IMAD R27, R27, 0x4, R4 ;  /* 0x000000041b1b7824 */ /* 0x000fe200078e0204 */
[----:B------:R2:W-:Y:S01]  /*1000*/  ATOMS.POPC.INC.32 RZ, [R25+URZ] ;  /* 0x0000000019ff7f8c */ /* 0x0005e2000d8000ff */
[----:B-1----:R-:W-:-:S02]  /*1010*/  SHF.R.U32.HI R7, RZ, UR6, R37 ;  /* 0x00000006ff077c19 */ /* 0x002fc40008011625 */
[----:B0-----:R-:W-:Y:S01]  /*1020*/  SHF.R.U32.HI R11, RZ, UR6, R38 ;  /* 0x00000006ff0b7c19 */ /* 0x001fe20008011626 */
[----:B------:R0:W-:Y:S01]  /*1030*/  ATOMS.POPC.INC.32 RZ, [R5+URZ] ;  /* 0x0000000005ff7f8c */ /* 0x0001e2000d8000ff */
[----:B------:R-:W-:Y:S02]  /*1040*/  SHF.R.U32.HI R28, RZ, UR6, R36 ;  /* 0x00000006ff1c7c19 */ /* 0x000fe40008011624 */
[----:B------:R-:W-:Y:S01]  /*1050*/  LOP3.LUT R11, R11, UR5, RZ, 0x30, !PT ;  /* 0x000000050b0b7c12 */ /* 0x000fe2000f8e30ff */
[----:B------:R1:W-:Y:S01]  /*1060*/  ATOMS.POPC.INC.32 RZ, [R27+URZ] ;  /* 0x000000001bff7f8c */ /* 0x0003e2000d8000ff */
[----:B--2---:R-:W-:Y:S02]  /*1070*/  LOP3.LUT R25, R26, UR5, RZ, 0x30, !PT ;  /* 0x000000051a197c12 */ /* 0x004fe4000f8e30ff */
[----:B------:R-:W-:Y:S01]  /*1080*/  SHF.R.U32.HI R26, RZ, UR6, R35 ;  /* 0x00000006ff1a7c19 */ /* 0x000fe20008011623 */
[--C-:B0-----:R-:W-:Y:S01]  /*1090*/  IMAD R5, R11, 0x4, R4.reuse ;  /* 0x000000040b057824 */ /* 0x101fe200078e0204 */
[----:B------:R-:W-:Y:S01]  /*10a0*/  LOP3.LUT R7, R7, UR5, RZ, 0x30, !PT ;  /* 0x0000000507077c12 */ /* 0x000fe2000f8e30ff */
[----:B------:R-:W-:Y:S01]  /*10b0*/  IMAD R25, R25, 0x4, R4 ;  /* 0x0000000419197824 */ /* 0x000fe200078e0204 */
[----:B------:R-:W-:-:S02]  /*10c0*/  LOP3.LUT R29, R26, UR5, RZ, 0x30, !PT ;  /* 0x000000051a1d7c12 */ /* 0x000fc4000f8e30ff */
[----:B-1----:R-:W-:Y:S01]  /*10d0*/  LOP3.LUT R27, R28, UR5, RZ, 0x30, !PT ;  /* 0x000000051c1b7c12 */ /* 0x002fe2000f8e30ff */
[--C-:B------:R-:W-:Y:S01]  /*10e0*/  IMAD R26, R7, 0x4, R4.reuse ;  /* 0x00000004071a7824 */ /* 0x100fe200078e0204 */
[----:B------:R-:W-:Y:S01]  /*10f0*/  LOP3.LUT R34, R17, 0x7fffffff, RZ, 0x3c, !PT ;  /* 0x7fffffff11227812 */ /* 0x000fe200078e3cff */
[--C-:B------:R-:W-:Y:S01]  /*1100*/  IMAD R28, R29, 0x4, R4.reuse ;  /* 0x000000041d1c7824 */ /* 0x100fe200078e0204 */
[----:B------:R-:W-:Y:S01]  /*1110*/  LOP3.LUT R48, R18, 0x7fffffff, RZ, 0x3c, !PT ;  /* 0x7fffffff12307812 */ /* 0x000fe200078e3cff */
[----:B------:R-:W-:Y:S01]  /*1120*/  IMAD R27, R27, 0x4, R4 ;  /* 0x000000041b1b7824 */ /* 0x000fe200078e0204 */
[----:B------:R-:W-:Y:S01]  /*1130*/  ATOMS.POPC.INC.32 RZ, [R25+URZ] ;  /* 0x0000000019ff7f8c */ /* 0x000fe2000d8000ff */
[----:B------:R-:W-:Y:S02]  /*1140*/  LOP3.LUT R33, R19, 0x7fffffff, RZ, 0x3c, !PT ;  /* 0x7fffffff13217812 */ /* 0x000fe400078e3cff */
[----:B------:R-:W-:Y:S01]  /*1150*/  LOP3.LUT R32, R20, 0x7fffffff, RZ, 0x3c, !PT ;  /* 0x7fffffff14207812 */ /* 0x000fe200078e3cff */
[----:B------:R-:W-:Y:S01]  /*1160*/  ATOMS.POPC.INC.32 RZ, [R5+URZ] ;  /* 0x0000000005ff7f8c */ /* 0x000fe2000d8000ff */
[----:B------:R-:W-:-:S02]  /*1170*/  LOP3.LUT R31, R21, 0x7fffffff, RZ, 0x3c, !PT ;  /* 0x7fffffff151f7812 */ /* 0x000fc400078e3cff */
[----:B------:R-:W-:Y:S01]  /*1180*/  SHF.R.U32.HI R53, RZ, UR6, R34 ;  /* 0x00000006ff357c19 */ /* 0x000fe20008011622 */
[----:B------:R-:W-:Y:S01]  /*1190*/  ATOMS.POPC.INC.32 RZ, [R26+URZ] ;  /* 0x000000001aff7f8c */ /* 0x000fe2000d8000ff */
[----:B------:R-:W-:Y:S02]  /*11a0*/  LOP3.LUT R30, R22, 0x7fffffff, RZ, 0x3c, !PT ;  /* 0x7fffffff161e7812 */ /* 0x000fe400078e3cff */
[----:B------:R-:W-:Y:S01]  /*11b0*/  SHF.R.U32.HI R48, RZ, UR6, R48 ;  /* 0x00000006ff307c19 */ /* 0x000fe20008011630 */
[----:B------:R0:W-:Y:S01]  /*11c0*/  ATOMS.POPC.INC.32 RZ, [R27+URZ] ;  /* 0x000000001bff7f8c */ /* 0x0001e2000d8000ff */
[----:B------:R-:W-:Y:S02]  /*11d0*/  LOP3.LUT R29, R23, 0x7fffffff, RZ, 0x3c, !PT ;  /* 0x7fffffff171d7812 */ /* 0x000fe400078e3cff */
[----:B------:R-:W-:Y:S01]  /*11e0*/  SHF.R.U32.HI R50, RZ, UR6, R33 ;  /* 0x00000006ff327c19 */ /* 0x000fe20008011621 */
[----:B------:R1:W-:Y:S01]  /*11f0*/  ATOMS.POPC.INC.32 RZ, [R28+URZ] ;  /* 0x000000001cff7f8c */ /* 0x0003e2000d8000ff */
[----:B------:R-:W-:-:S02]  /*1200*/  SHF.R.U32.HI R51, RZ, UR6, R32 ;  /* 0x00000006ff337c19 */ /* 0x000fc40008011620 */
[----:B------:R-:W-:Y:S02]  /*1210*/  LOP3.LUT R53, R53, UR5, RZ, 0x30, !PT ;  /* 0x0000000535357c12 */ /* 0x000fe4000f8e30ff */
[----:B0-----:R-:W-:Y:S02]  /*1220*/  SHF.R.U32.HI R27, RZ, UR6, R31 ;  /* 0x00000006ff1b7c19 */ /* 0x001fe4000801161f */
[----:B------:R-:W-:Y:S01]  /*1230*/  LOP3.LUT R48, R48, UR5, RZ, 0x30, !PT ;  /* 0x0000000530307c12 */ /* 0x000fe2000f8e30ff */
[----:B------:R-:W-:Y:S01]  /*1240*/  IMAD R26, R53, 0x4, R4 ;  /* 0x00000004351a7824 */ /* 0x000fe200078e0204 */
[----:B-1----:R-:W-:Y:S02]  /*1250*/  LOP3.LUT R28, R24, 0x7fffffff, RZ, 0x3c, !PT ;  /* 0x7fffffff181c7812 */ /* 0x002fe400078e3cff */
[----:B------:R-:W-:Y:S01]  /*1260*/  SHF.R.U32.HI R25, RZ, UR6, R30 ;  /* 0x00000006ff197c19 */ /* 0x000fe2000801161e */
[----:B------:R-:W-:Y:S01]  /*1270*/  IMAD R48, R48, 0x4, R4 ;  /* 0x0000000430307824 */ /* 0x000fe200078e0204 */
[----:B------:R-:W-:Y:S01]  /*1280*/  LOP3.LUT R50, R50, UR5, RZ, 0x30, !PT ;  /* 0x0000000532327c12 */ /* 0x000fe2000f8e30ff */
[----:B------:R0:W-:Y:S01]  /*1290*/  ATOMS.POPC.INC.32 RZ, [R26+URZ] ;  /* 0x000000001aff7f8c */ /* 0x0001e2000d8000ff */
[----:B------:R-:W-:-:S02]  /*12a0*/  SHF.R.U32.HI R5, RZ, UR6, R29 ;  /* 0x00000006ff057c19 */ /* 0x000fc4000801161d */
[----:B------:R-:W-:Y:S01]  /*12b0*/  LOP3.LUT R51, R51, UR5, RZ, 0x30, !PT ;  /* 0x0000000533337c12 */ /* 0x000fe2000f8e30ff */
[----:B------:R-:W-:Y:S01]  /*12c0*/  IMAD R50, R50, 0x4, R4 ;  /* 0x0000000432327824 */ /* 0x000fe200078e0204 */
[----:B------:R-:W-:Y:S01]  /*12d0*/  SHF.R.U32.HI R49, RZ, UR6, R28 ;  /* 0x00000006ff317c19 */ /* 0x000fe2000801161c */
[----:B------:R0:W-:Y:S01]  /*12e0*/  ATOMS.POPC.INC.32 RZ, [R48+URZ] ;  /* 0x0000000030ff7f8c */ /* 0x0001e2000d8000ff */
[----:B------:R-:W-:Y:S01]  /*12f0*/  LOP3.LUT R27, R27, UR5, RZ, 0x30, !PT ;  /* 0x000000051b1b7c12 */ /* 0x000fe2000f8e30ff */
[--C-:B------:R-:W-:Y:S01]  /*1300*/  IMAD R51, R51, 0x4, R4.reuse ;  /* 0x0000000433337824 */ /* 0x100fe200078e0204 */
[----:B------:R-:W-:Y:S01]  /*1310*/  LOP3.LUT R25, R25, UR5, RZ, 0x30, !PT ;  /* 0x0000000519197c12 */ /* 0x000fe2000f8e30ff */
[----:B------:R0:W-:Y:S01]  /*1320*/  ATOMS.POPC.INC.32 RZ, [R50+URZ] ;  /* 0x0000000032ff7f8c */ /* 0x0001e2000d8000ff */
[----:B------:R-:W-:Y:S01]  /*1330*/  LOP3.LUT R5, R5, UR5, RZ, 0x30, !PT ;  /* 0x0000000505057c12 */ /* 0x000fe2000f8e30ff */
[--C-:B------:R-:W-:Y:S01]  /*1340*/  IMAD R52, R27, 0x4, R4.reuse ;  /* 0x000000041b347824 */ /* 0x100fe200078e0204 */
[----:B------:R-:W-:Y:S01]  /*1350*/  ISETP.GT.U32.AND P1, PT, R3, 0xff, PT ;  /* 0x000000ff0300780c */ /* 0x000fe20003f24070 */
[--C-:B------:R-:W-:Y:S01]  /*1360*/  IMAD R25, R25, 0x4, R4.reuse ;  /* 0x0000000419197824 */ /* 0x100fe200078e0204 */
[----:B------:R-:W-:Y:S01]  /*1370*/  LOP3.LUT R49, R49, UR5, RZ, 0x30, !PT ;  /* 0x0000000531317c12 */ /* 0x000fe2000f8e30ff */
[----:B------:R-:W-:Y:S01]  /*1380*/  IMAD R5, R5, 0x4, R4 ;  /* 0x0000000405057824 */ /* 0x000fe200078e0204 */
[----:B------:R0:W-:Y:S01]  /*1390*/  ATOMS.POPC.INC.32 RZ, [R51+URZ] ;  /* 0x0000000033ff7f8c */ /* 0x0001e2000d8000ff */
[----:B------:R-:W-:Y:S01]  /*13a0*/  P2R R53, PR, RZ, 0x2 ;  /* 0x00000002ff357803 */ /* 0x000fe20000000000 */
[----:B------:R-:W-:-:S02]  /*13b0*/  IMAD.MOV.U32 R27, RZ, RZ, RZ ;  /* 0x000000ffff1b7224 */ /* 0x000fc400078e00ff */
[----:B------:R-:W-:Y:S01]  /*13c0*/  IMAD R49, R49, 0x4, R4 ;  /* 0x0000000431317824 */ /* 0x000fe200078e0204 */
[----:B------:R0:W-:Y:S01]  /*13d0*/  ATOMS.POPC.INC.32 RZ, [R52+URZ] ;  /* 0x0000000034ff7f8c */ /* 0x0001e2000d8000ff */
[----:B------:R-:W-:-:S03]  /*13e0*/  LEA R4, R3, UR4, 0x2 ;  /* 0x0000000403047c11 */ /* 0x000fc6000f8e10ff */
[----:B------:R0:W-:Y:S04]  /*13f0*/  ATOMS.POPC.INC.32 RZ, [R25+URZ] ;  /* 0x0000000019ff7f8c */ /* 0x0001e8000d8000ff */
[----:B------:R0:W-:Y:S04]  /*1400*/  ATOMS.POPC.INC.32 RZ, [R5+URZ] ;  /* 0x0000000005ff7f8c */ /* 0x0001e8000d8000ff */
[----:B------:R0:W-:Y:S01]  /*1410*/  ATOMS.POPC.INC.32 RZ, [R49+URZ] ;  /* 0x0000000031ff7f8c */ /* 0x0001e2000d8000ff */
[----:B------:R-:W-:Y:S06]  /*1420*/  BAR.SYNC.DEFER_BLOCKING 0x0 ;  /* 0x0000000000007b1d */ /* 0x000fec0000010000 */
[----:B------:R-:W-:Y:S05]  /*1430*/  @P1 BRA `(.L_x_13) ;  /* 0x00000000008c1947 */ /* 0x000fea0003800000 */
[----:B0-----:R-:W0:Y:S04]  /*1440*/  LDS R51, [R4] ;  /* 0x0000000004337984 */ /* 0x001e280000000800 */
[----:B------:R-:W1:Y:S04]  /*1450*/  LDS R26, [R4+0x400] ;  /* 0x00040000041a7984 */ /* 0x000e680000000800 */
[----:B------:R-:W2:Y:S04]  /*1460*/  LDS R5, [R4+0x800] ;  /* 0x0008000004057984 */ /* 0x000ea80000000800 */
[----:B------:R-:W3:Y:S04]  /*1470*/  LDS R48, [R4+0xc00] ;  /* 0x000c000004307984 */ /* 0x000ee80000000800 */
[----:B------:R-:W4:Y:S04]  /*1480*/  LDS R49, [R4+0x1000] ;  /* 0x0010000004317984 */ /* 0x000f280000000800 */
[----:B------:R-:W5:Y:S04]  /*1490*/  LDS R50, [R4+0x1400] ;  /* 0x0014000004327984 */ /* 0x000f680000000800 */
[----:B------:R-:W-:Y:S04]  /*14a0*/  LDS R27, [R4+0x2000] ;  /* 0x00200000041b7984 */ /* 0x000fe80000000800 */
[----:B------:R-:W-:Y:S04]  /*14b0*/  STS [R4], RZ ;  /* 0x000000ff04007388 */ /* 0x000fe80000000800 */
[----:B0-----:R-:W-:Y:S01]  /*14c0*/  STS [R4+0x400], R51 ;  /* 0x0004003304007388 */ /* 0x001fe20000000800 */
[----:B-1----:R-:W-:-:S03]  /*14d0*/  IMAD.IADD R52, R51, 0x1, R26 ;  /* 0x0000000133347824 */ /* 0x002fc600078e021a */
[----:B------:R-:W-:Y:S01]  /*14e0*/  LDS R26, [R4+0x2400] ;  /* 0x00240000041a7984 */ /* 0x000fe20000000800 */
[----:B--2---:R-:W-:-:S03]  /*14f0*/  IMAD.IADD R25, R52, 0x1, R5 ;  /* 0x0000000134197824 */ /* 0x004fc600078e0205 */
[----:B------:R-:W0:Y:S04]  /*1500*/  LDS R5, [R4+0x1800] ;  /* 0x0018000004057984 */ /* 0x000e280000000800 */
[----:B------:R3:W-:Y:S04]  /*1510*/  STS [R4+0x800], R52 ;  /* 0x0008003404007388 */ /* 0x0007e80000000800 */
[----:B------:R-:W-:Y:S01]  /*1520*/  STS [R4+0xc00], R25 ;  /* 0x000c001904007388 */ /* 0x000fe20000000800 */
[----:B---3--:R-:W-:-:S03]  /*1530*/  IMAD.IADD R52, R25, 0x1, R48 ;  /* 0x0000000119347824 */ /* 0x008fc600078e0230 */
[----:B------:R-:W1:Y:S01]  /*1540*/  LDS R48, [R4+0x1c00] ;  /* 0x001c000004307984 */ /* 0x000e620000000800 */
[----:B----4-:R-:W-:-:S03]  /*1550*/  IMAD.IADD R49, R52, 0x1, R49 ;  /* 0x0000000134317824 */ /* 0x010fc600078e0231 */
[----:B------:R-:W2:Y:S01]  /*1560*/  LDS R25, [R4+0x2800] ;  /* 0x0028000004197984 */ /* 0x000ea20000000800 */
[----:B-----5:R-:W-:-:S03]  /*1570*/  IMAD.IADD R51, R49, 0x1, R50 ;  /* 0x0000000131337824 */ /* 0x020fc600078e0232 */
[----:B------:R-:W3:Y:S04]  /*1580*/  LDS R50, [R4+0x2c00] ;  /* 0x002c000004327984 */ /* 0x000ee80000000800 */
[----:B------:R-:W-:Y:S04]  /*1590*/  STS [R4+0x1000], R52 ;  /* 0x0010003404007388 */ /* 0x000fe80000000800 */
[----:B------:R-:W-:Y:S04]  /*15a0*/  STS [R4+0x1400], R49 ;  /* 0x0014003104007388 */ /* 0x000fe80000000800 */
[----:B------:R-:W-:Y:S01]  /*15b0*/  STS [R4+0x1800], R51 ;  /* 0x0018003304007388 */ /* 0x000fe20000000800 */
[----:B0-----:R-:W-:-:S05]  /*15c0*/  IMAD.IADD R5, R51, 0x1, R5 ;  /* 0x0000000133057824 */ /* 0x001fca00078e0205 */
[----:B------:R-:W-:Y:S01]  /*15d0*/  STS [R4+0x1c00], R5 ;  /* 0x001c000504007388 */ /* 0x000fe20000000800 */
[----:B-1----:R-:W-:-:S04]  /*15e0*/  IMAD.IADD R48, R5, 0x1, R48 ;  /* 0x0000000105307824 */ /* 0x002fc800078e0230 */
[----:B------:R-:W-:Y:S01]  /*15f0*/  IMAD.IADD R27, R48, 0x1, R27 ;  /* 0x00000001301b7824 */ /* 0x000fe200078e021b */
[----:B------:R-:W-:Y:S03]  /*1600*/  STS [R4+0x2000], R48 ;  /* 0x0020003004007388 */ /* 0x000fe60000000800 */
[----:B------:R-:W-:Y:S01]  /*1610*/  IMAD.IADD R26, R27, 0x1, R26 ;  /* 0x000000011b1a7824 */ /* 0x000fe200078e021a */
[----:B------:R3:W-:Y:S03]  /*1620*/  STS [R4+0x2400], R27 ;  /* 0x0024001b04007388 */ /* 0x0007e60000000800 */
[----:B--2---:R-:W-:Y:S01]  /*1630*/  IMAD.IADD R25, R26, 0x1, R25 ;  /* 0x000000011a197824 */ /* 0x004fe200078e0219 */
[----:B------:R1:W-:Y:S04]  /*1640*/  STS [R4+0x2800], R26 ;  /* 0x0028001a04007388 */ /* 0x0003e80000000800 */
[----:B------:R1:W-:Y:S01]  /*1650*/  STS [R4+0x2c00], R25 ;  /* 0x002c001904007388 */ /* 0x0003e20000000800 */
[----:B---3--:R-:W-:-:S07]  /*1660*/  IMAD.IADD R27, R25, 0x1, R50 ;  /* 0x00000001191b7824 */ /* 0x008fce00078e0232 */
.L_x_13:
[----:B------:R-:W-:Y:S05]  /*1670*/  BSYNC.RECONVERGENT B0 ;  /* 0x0000000000007941 */ /* 0x000fea0003800200 */
.L_x_12:
[----:B01----:R-:W0:Y:S01]  /*1680*/  LDC.64 R4, c[0x0][0x380] ;  /* 0x0000e000ff047b82 */ /* 0x003e220000000a00 */
[C---:B------:R-:W-:Y:S01]  /*1690*/  ISETP.NE.AND P0, PT, R27.reuse, 0x1c80, PT ;  /* 0x00001c801b00780c */ /* 0x040fe20003f05270 */
[----:B------:R-:W-:Y:S01]  /*16a0*/  IMAD.U32 R25, RZ, RZ, UR7 ;  /* 0x00000007ff197e24 */ /* 0x000fe2000f8e00ff */
[----:B------:R-:W-:Y:S02]  /*16b0*/  @!P1 LOP3.LUT R49, R27, 0x40000000, RZ, 0xfc, !PT ;  /* 0x400000001b319812 */ /* 0x000fe400078efcff */
[----:B------:R-:W-:Y:S01]  /*16c0*/  ISETP.LT.U32.AND P0, PT, R3, 0x100, !P0 ;  /* 0x000001000300780c */ /* 0x000fe20004701070 */
[----:B------:R-:W-:Y:S01]  /*16d0*/  IMAD R25, R25, 0x100, R3 ;  /* 0x0000010019197824 */ /* 0x000fe200078e0203 */
[----:B------:R-:W-:-:S03]  /*16e0*/  LOP3.LUT R26, R18, 0x7fffffff, RZ, 0x3c, !PT ;  /* 0x7fffffff121a7812 */ /* 0x000fc600078e3cff */
[----:B0-----:R-:W-:Y:S01]  /*16f0*/  IMAD.WIDE R4, R25, 0x4, R4 ;  /* 0x0000000419047825 */ /* 0x001fe200078e0204 */
[----:B------:R-:W-:-:S04]  /*1700*/  LOP3.LUT R25, R12, 0x7fffffff, RZ, 0x3c, !PT ;  /* 0x7fffffff0c197812 */ /* 0x000fc800078e3cff */
[----:B------:R0:W-:Y:S03]  /*1710*/  @!P1 STG.E.STRONG.SYS desc[UR8][R4.64], R49 ;  /* 0x0000003104009986 */ /* 0x0001e6000c115908 */
[----:B------:R-:W-:Y:S06]  /*1720*/  BAR.RED.OR.DEFER_BLOCKING 0x0, P0 ;  /* 0x0000000000007b1d */ /* 0x000fec0000014800 */
[----:B------:R-:W1:Y:S02]  /*1730*/  B2R.RESULT RZ, P0 ;  /* 0x0000000000ff731c */ /* 0x000e640000004000 */
[----:B01----:R-:W-:Y:S05]  /*1740*/  @!P0 BRA `(.L_x_14) ;  /* 0x0000000800908947 */ /* 0x003fea0003800000 */
[C---:B------:R-:W-:Y:S01]  /*1750*/  ISETP.GT.U32.AND P0, PT, R3.reuse, R47, PT ;  /* 0x0000002f0300720c */ /* 0x040fe20003f04070 */
[----:B------:R-:W-:Y:S01]  /*1760*/  BSSY B1, `(.L_x_15) ;  /* 0x000002e000017945 */ /* 0x000fe20003800000 */
[----:B------:R-:W-:Y:S02]  /*1770*/  LEA R11, R3, UR4, 0x3 ;  /* 0x00000004030b7c11 */ /* 0x000fe4000f8e18ff */
[----:B------:R-:W-:Y:S01]  /*1780*/  SEL R0, RZ, 0x1c80, !P0 ;  /* 0x00001c80ff007807 */ /* 0x000fe20004000000 */
[----:B------:R-:W-:Y:S08]  /*1790*/  @P1 BRA `(.L_x_16) ;  /* 0x0000000000a81947 */ /* 0x000ff00003800000 */
[----:B------:R-:W0:Y:S02]  /*17a0*/  LDC.64 R28, c[0x0][0x398] ;  /* 0x0000e600ff1c7b82 */ /* 0x000e240000000a00 */
[----:B0-----:R-:W-:-:S06]  /*17b0*/  IMAD.WIDE.U32 R28, R3, 0x8, R28 ;  /* 0x00000008031c7825 */ /* 0x001fcc00078e001c */
[----:B------:R-:W2:Y:S01]  /*17c0*/  LDG.E.64 R28, desc[UR8][R28.64] ;  /* 0x000000081c1c7981 */ /* 0x000ea2000c1e1b00 */
[----:B------:R-:W-:Y:S01]  /*17d0*/  UISETP.GE.AND UP0, UPT, UR7, 0x1, UPT ;  /* 0x000000010700788c */ /* 0x000fe2000bf06270 */
[----:B------:R-:W-:Y:S01]  /*17e0*/  IMAD.MOV.U32 R26, RZ, RZ, R27 ;  /* 0x000000ffff1a7224 */ /* 0x000fe200078e001b */
[----:B--2---:R-:W-:-:S04]  /*17f0*/  IADD3 R6, P0, PT, -R0, R28, RZ ;  /* 0x0000001c00067210 */ /* 0x004fc80007f1e1ff */
[----:B------:R-:W-:-:S05]  /*1800*/  IADD3.X R7, PT, PT, R29, -0x1, RZ, P0, !PT ;  /* 0xffffffff1d077810 */ /* 0x000fca00007fe4ff */
[----:B------:R0:W-:Y:S01]  /*1810*/  STS.64 [R11+0x7200], R6 ;  /* 0x007200060b007388 */ /* 0x0001e20000000a00 */
[----:B------:R-:W-:Y:S05]  /*1820*/  BRA.U !UP0, `(.L_x_17) ;  /* 0x00000001086c7547 */ /* 0x000fea000b800000 */
[----:B------:R-:W-:Y:S01]  /*1830*/  BSSY B0, `(.L_x_18) ;  /* 0x0000019000007945 */ /* 0x000fe20003800000 */
[----:B------:R-:W-:Y:S02]  /*1840*/  IMAD.MOV.U32 R25, RZ, RZ, -0x1 ;  /* 0xffffffffff197424 */ /* 0x000fe400078e00ff */
[----:B------:R-:W-:Y:S02]  /*1850*/  IMAD.U32 R28, RZ, RZ, UR7 ;  /* 0x00000007ff1c7e24 */ /* 0x000fe4000f8e00ff */
[----:B------:R-:W-:-:S07]  /*1860*/  IMAD.MOV.U32 R26, RZ, RZ, R27 ;  /* 0x000000ffff1a7224 */ /* 0x000fce00078e001b */
.L_x_22:
[----:B0-----:R-:W0:Y:S01]  /*1870*/  LDC.64 R6, c[0x0][0x380] ;  /* 0x0000e000ff067b82 */ /* 0x001e220000000a00 */
[----:B------:R-:W-:Y:S01]  /*1880*/  VIADD R31, R28, 0xffffffff ;  /* 0xffffffff1c1f7836 */ /* 0x000fe20000000000 */
[----:B------:R-:W-:Y:S03]  /*1890*/  BSSY B2, `(.L_x_19) ;  /* 0x0000008000027945 */ /* 0x000fe60003800000 */
[----:B------:R-:W-:-:S04]  /*18a0*/  IMAD R29, R31, 0x100, R3 ;  /* 0x000001001f1d7824 */ /* 0x000fc800078e0203 */
[----:B0-----:R-:W-:-:S07]  /*18b0*/  IMAD.WIDE R6, R29, 0x4, R6 ;  /* 0x000000041d067825 */ /* 0x001fce00078e0206 */
.L_x_20:
[----:B------:R-:W-:Y:S05]  /*18c0*/  YIELD ;  /* 0x0000000000007946 */ /* 0x000fea0003800000 */
[----:B------:R0:W-:Y:S06]  /*18d0*/  MEMBAR.SC.CTA ;  /* 0x0000000000007992 */ /* 0x0001ec0000000000 */
[----:B0-----:R-:W2:Y:S02]  /*18e0*/  LDG.E.STRONG.SYS R29, desc[UR8][R6.64] ;  /* 0x00000008061d7981 */ /* 0x001ea4000c1f5900 */
[----:B--2---:R-:W-:-:S13]  /*18f0*/  ISETP.NE.AND P0, PT, R29, RZ, PT ;  /* 0x000000ff1d00720c */ /* 0x004fda0003f05270 */
[----:B------:R-:W-:Y:S05]  /*1900*/  @!P0 BRA `(.L_x_20) ;  /* 0xfffffffc00ec8947 */ /* 0x000fea000383ffff */
[----:B------:R-:W-:Y:S05]  /*1910*/  BSYNC B2 ;  /* 0x0000000000027941 */ /* 0x000fea0003800000 */
.L_x_19:
[----:B------:R-:W-:Y:S01]  /*1920*/  BSSY.RECONVERGENT B2, `(.L_x_21) ;  /* 0x0000006000027945 */ /* 0x000fe20003800200 */
[C---:B------:R-:W-:Y:S02]  /*1930*/  ISETP.GT.AND P0, PT, R29.reuse, -0x1, PT ;  /* 0xffffffff1d00780c */ /* 0x040fe40003f04270 */
[----:B------:R-:W-:Y:S01]  /*1940*/  LOP3.LUT R29, R29, 0x3fffffff, RZ, 0xc0, !PT ;  /* 0x3fffffff1d1d7812 */ /* 0x000fe200078ec0ff */
[----:B------:R-:W-:Y:S05]  /*1950*/  WARPSYNC.EXCLUSIVE R25 ;  /* 0x0000000019007348 */ /* 0x000fea0003a00000 */
[----:B------:R-:W-:-:S05]  /*1960*/  IMAD.IADD R26, R29, 0x1, R26 ;  /* 0x000000011d1a7824 */ /* 0x000fca00078e021a */
[----:B------:R-:W-:-:S07]  /*1970*/  VOTE.ANY R25, PT, P0 ;  /* 0x0000000000197806 */ /* 0x000fce00000e0100 */
[----:B------:R-:W-:Y:S05]  /*1980*/  BSYNC.RECONVERGENT B2 ;  /* 0x0000000000027941 */ /* 0x000fea0003800200 */
.L_x_21:
[----:B------:R-:W-:Y:S01]  /*1990*/  ISETP.GT.U32.AND P1, PT, R28, 0x1, PT ;  /* 0x000000011c00780c */ /* 0x000fe20003f24070 */
[----:B------:R-:W-:-:S12]  /*19a0*/  IMAD.MOV.U32 R28, RZ, RZ, R31 ;  /* 0x000000ffff1c7224 */ /* 0x000fd800078e001f */
[----:B------:R-:W-:Y:S05]  /*19b0*/  @P0 BRA P1, `(.L_x_22) ;  /* 0xfffffffc00ac0947 */ /* 0x000fea000083ffff */
[----:B------:R-:W-:Y:S05]  /*19c0*/  BSYNC B0 ;  /* 0x0000000000007941 */ /* 0x000fea0003800000 */
.L_x_18:
[----:B------:R1:W2:Y:S02]  /*19d0*/  LDS.64 R6, [R11+0x7200] ;  /* 0x007200000b067984 */ /* 0x0002a40000000a00 */
.L_x_17:
[C---:B------:R-:W-:Y:S01]  /*19e0*/  IMAD.IADD R29, R26.reuse, 0x1, -R27 ;  /* 0x000000011a1d7824 */ /* 0x040fe200078e0a1b */
[----:B------:R-:W-:-:S04]  /*19f0*/  LOP3.LUT R25, R26, 0x80000000, RZ, 0xfc, !PT ;  /* 0x800000001a197812 */ /* 0x000fc800078efcff */
[C---:B0-2---:R-:W-:Y:S01]  /*1a00*/  IADD3 R6, P0, PT, R29.reuse, R6, RZ ;  /* 0x000000061d067210 */ /* 0x045fe20007f1e0ff */
[----:B------:R0:W-:Y:S03]  /*1a10*/  STG.E.STRONG.SYS desc[UR8][R4.64], R25 ;  /* 0x0000001904007986 */ /* 0x0001e6000c115908 */
[----:B------:R-:W-:-:S05]  /*1a20*/  LEA.HI.X.SX32 R7, R29, R7, 0x1, P0 ;  /* 0x000000071d077211 */ /* 0x000fca00000f0eff */
[----:B------:R0:W-:Y:S04]  /*1a30*/  STS.64 [R11+0x7200], R6 ;  /* 0x007200060b007388 */ /* 0x0001e80000000a00 */
.L_x_16:
[----:B------:R-:W-:Y:S05]  /*1a40*/  BSYNC B1 ;  /* 0x0000000000017941 */ /* 0x000fea0003800000 */
.L_x_15:
[----:B------:R-:W2:Y:S01]  /*1a50*/  LDC R26, c[0x0][0x3c0] ;  /* 0x0000f000ff1a7b82 */ /* 0x000ea20000000800 */
[----:B------:R-:W-:-:S07]  /*1a60*/  LEA R47, R47, UR4, 0x3 ;  /* 0x000000042f2f7c11 */ /* 0x000fce000f8e18ff */
[----:B0-----:R-:W0:Y:S01]  /*1a70*/  LDC.64 R4, c[0x0][0x390] ;  /* 0x0000e400ff047b82 */ /* 0x001e220000000a00 */
[----:B--2---:R-:W-:Y:S02]  /*1a80*/  ISETP.LE.AND P0, PT, R26, UR10, PT ;  /* 0x0000000a1a007c0c */ /* 0x004fe4000bf03270 */
[----:B0-----:R-:W-:-:S04]  /*1a90*/  ISETP.EQ.U32.AND P1, PT, R4, RZ, PT ;  /* 0x000000ff0400720c */ /* 0x001fc80003f22070 */
[----:B------:R-:W-:-:S04]  /*1aa0*/  ISETP.EQ.OR.EX P0, PT, R5, RZ, !P0, P1 ;  /* 0x000000ff0500720c */ /* 0x000fc80004702710 */
[----:B------:R-:W-:-:S13]  /*1ab0*/  ISETP.GT.U32.OR P0, PT, R3, 0xff, P0 ;  /* 0x000000ff0300780c */ /* 0x000fda0000704470 */
[----:B------:R-:W-:Y:S05]  /*1ac0*/  @P0 BRA `(.L_x_23) ;  /* 0x00000000001c0947 */ /* 0x000fea0003800000 */
[----:B------:R-:W0:Y:S01]  /*1ad0*/  LDS.64 R6, [R11+0x7200] ;  /* 0x007200000b067984 */ /* 0x000e220000000a00 */
[C---:B------:R-:W-:Y:S02]  /*1ae0*/  LEA R4, P2, R3.reuse, R4, 0x3 ;  /* 0x0000000403047211 */ /* 0x040fe400078418ff */
[--C-:B------:R-:W-:Y:S02]  /*1af0*/  SHF.R.S32.HI R25, RZ, 0x1f, R27.reuse ;  /* 0x0000001fff197819 */ /* 0x100fe4000001141b */
[----:B------:R-:W-:Y:S02]  /*1b00*/  LEA.HI.X R5, R3, R5, RZ, 0x3, P2 ;  /* 0x0000000503057211 */ /* 0x000fe400010f1cff */
[----:B0-----:R-:W-:-:S04]  /*1b10*/  IADD3 R6, P0, P1, R6, R0, R27 ;  /* 0x0000000006067210 */ /* 0x001fc8000791e01b */
[----:B------:R-:W-:-:S05]  /*1b20*/  IADD3.X R7, PT, PT, R7, RZ, R25, P0, P1 ;  /* 0x000000ff07077210 */ /* 0x000fca00007e2419 */
[----:B------:R0:W-:Y:S04]  /*1b30*/  STG.E.64 desc[UR8][R4.64], R6 ;  /* 0x0000000604007986 */ /* 0x0001e8000c101b08 */
.L_x_23:
[----:B------:R-:W-:Y:S05]  /*1b40*/  WARPSYNC.ALL ;  /* 0x0000000000007948 */ /* 0x000fea0003800000 */
[----:B------:R-:W-:Y:S01]  /*1b50*/  BAR.SYNC.DEFER_BLOCKING 0x0 ;  /* 0x0000000000007b1d */ /* 0x000fe20000010000 */
[----:B------:R-:W-:-:S05]  /*1b60*/  ISETP.LT.AND P0, PT, R26, UR10, PT ;  /* 0x0000000a1a007c0c */ /* 0x000fca000bf01270 */
[----:B0-----:R0:W2:Y:S08]  /*1b70*/  LDS.64 R4, [R47+0x7200] ;  /* 0x007200002f047984 */ /* 0x0010b00000000a00 */
[----:B0-----:R-:W-:Y:S05]  /*1b80*/  @P0 BRA `(.L_x_24) ;  /* 0x0000000000700947 */ /* 0x001fea0003800000 */
[----:B------:R-:W0:Y:S01]  /*1b90*/  LDCU.64 UR12, c[0x0][0x3a0] ;  /* 0x00007400ff0c77ac */ /* 0x000e220008000a00 */
[C---:B------:R-:W-:Y:S02]  /*1ba0*/  LOP3.LUT R7, R3.reuse, 0x3e0, RZ, 0xc0, !PT ;  /* 0x000003e003077812 */ /* 0x040fe400078ec0ff */
[----:B------:R-:W-:-:S05]  /*1bb0*/  LOP3.LUT R2, R3, 0x1f, RZ, 0xc0, !PT ;  /* 0x0000001f03027812 */ /* 0x000fca00078ec0ff */
[----:B------:R-:W-:-:S05]  /*1bc0*/  IMAD R7, R7, 0x13, R2 ;  /* 0x0000001307077824 */ /* 0x000fca00078e0202 */
[----:B--2---:R-:W-:-:S05]  /*1bd0*/  IADD3 R0, P0, PT, R7, R4, RZ ;  /* 0x0000000407007210 */ /* 0x004fca0007f1e0ff */
[----:B------:R-:W-:Y:S01]  /*1be0*/  IMAD.X R5, RZ, RZ, R5, P0 ;  /* 0x000000ffff057224 */ /* 0x000fe200000e0605 */
[----:B0-----:R-:W-:-:S04]  /*1bf0*/  LEA R2, P0, R0, UR12, 0x2 ;  /* 0x0000000c00027c11 */ /* 0x001fc8000f8010ff */
[----:B------:R-:W-:-:S05]  /*1c00*/  LEA.HI.X R3, R0, UR13, R5, 0x2, P0 ;  /* 0x0000000d00037c11 */ /* 0x000fca00080f1405 */
[----:B------:R-:W-:Y:S04]  /*1c10*/  STG.E desc[UR8][R2.64], R44 ;  /* 0x0000002c02007986 */ /* 0x000fe8000c101908 */
        /* <DEDUP_REMOVED lines=17> */
[----:B------:R-:W-:Y:S01]  /*1d30*/  STG.E desc[UR8][R2.64+0x900], R24 ;  /* 0x0009001802007986 */ /* 0x000fe2000c101908 */
[----:B------:R-:W-:Y:S05]  /*1d40*/  EXIT ;  /* 0x000000000000794d */ /* 0x000fea0003800000 */
.L_x_24:
[C---:B------:R-:W-:Y:S01]  /*1d50*/  LOP3.LUT R7, R3.reuse, 0x3e0, RZ, 0xc0, !PT ;  /* 0x000003e003077812 */ /* 0x040fe200078ec0ff */
[----:B------:R-:W0:Y:S01]  /*1d60*/  LDCU.64 UR12, c[0x0][0x3a0] ;  /* 0x00007400ff0c77ac */ /* 0x000e220008000a00 */
[----:B------:R-:W-:Y:S01]  /*1d70*/  LOP3.LUT R2, R3, 0x1f, RZ, 0xc0, !PT ;  /* 0x0000001f03027812 */ /* 0x000fe200078ec0ff */
[----:B-1----:R-:W-:-:S04]  /*1d80*/  IMAD.U32 R11, RZ, RZ, UR7 ;  /* 0x00000007ff0b7e24 */ /* 0x002fc8000f8e00ff */
[----:B------:R-:W-:Y:S02]  /*1d90*/  IMAD R7, R7, 0x13, R2 ;  /* 0x0000001307077824 */ /* 0x000fe400078e0202 */
[----:B------:R-:W-:Y:S02]  /*1da0*/  IMAD R0, R11, -0x1c80, R26 ;  /* 0xffffe3800b007824 */ /* 0x000fe400078e021a */
[C---:B------:R-:W-:Y:S01]  /*1db0*/  VIADD R11, R7.reuse, 0x20 ;  /* 0x00000020070b7836 */ /* 0x040fe20000000000 */
[C---:B--2---:R-:W-:Y:S01]  /*1dc0*/  IADD3 R3, P0, PT, R7.reuse, R4, RZ ;  /* 0x0000000407037210 */ /* 0x044fe20007f1e0ff */
[C---:B------:R-:W-:Y:S01]  /*1dd0*/  VIADD R25, R7.reuse, 0x60 ;  /* 0x0000006007197836 */ /* 0x040fe20000000000 */
[-C--:B------:R-:W-:Y:S02]  /*1de0*/  ISETP.GE.AND P1, PT, R7, R0.reuse, PT ;  /* 0x000000000700720c */ /* 0x080fe40003f26270 */
[-C--:B------:R-:W-:Y:S01]  /*1df0*/  ISETP.GE.AND P2, PT, R11, R0.reuse, PT ;  /* 0x000000000b00720c */ /* 0x080fe20003f46270 */
[----:B------:R-:W-:Y:S01]  /*1e00*/  IMAD.X R4, RZ, RZ, R5, P0 ;  /* 0x000000ffff047224 */ /* 0x000fe200000e0605 */
[----:B------:R-:W-:Y:S01]  /*1e10*/  ISETP.GE.AND P4, PT, R25, R0, PT ;  /* 0x000000001900720c */ /* 0x000fe20003f86270 */
[----:B------:R-:W-:Y:S01]  /*1e20*/  VIADD R5, R7, 0x40 ;  /* 0x0000004007057836 */ /* 0x000fe20000000000 */
[----:B0-----:R-:W-:Y:S01]  /*1e30*/  LEA R2, P0, R3, UR12, 0x2 ;  /* 0x0000000c03027c11 */ /* 0x001fe2000f8010ff */
[----:B------:R-:W-:-:S02]  /*1e40*/  VIADD R11, R7, 0xa0 ;  /* 0x000000a0070b7836 */ /* 0x000fc40000000000 */
[----:B------:R-:W-:Y:S01]  /*1e50*/  VIADD R25, R7, 0xc0 ;  /* 0x000000c007197836 */ /* 0x000fe20000000000 */
[-C--:B------:R-:W-:Y:S01]  /*1e60*/  ISETP.GE.AND P3, PT, R5, R0.reuse, PT ;  /* 0x000000000500720c */ /* 0x080fe20003f66270 */
[----:B------:R-:W-:Y:S01]  /*1e70*/  VIADD R5, R7, 0x80 ;  /* 0x0000008007057836 */ /* 0x000fe20000000000 */
[----:B------:R-:W-:Y:S02]  /*1e80*/  LEA.HI.X R3, R3, UR13, R4, 0x2, P0 ;  /* 0x0000000d03037c11 */ /* 0x000fe400080f1404 */
[-C--:B------:R-:W-:Y:S01]  /*1e90*/  ISETP.GE.AND P6, PT, R11, R0.reuse, PT ;  /* 0x000000000b00720c */ /* 0x080fe20003fc6270 */
[----:B------:R-:W-:Y:S01]  /*1ea0*/  VIADD R11, R7, 0x100 ;  /* 0x00000100070b7836 */ /* 0x000fe20000000000 */
[-C--:B------:R-:W-:Y:S01]  /*1eb0*/  ISETP.GE.AND P5, PT, R5, R0.reuse, PT ;  /* 0x000000000500720c */ /* 0x080fe20003fa6270 */
[----:B------:R-:W-:Y:S01]  /*1ec0*/  VIADD R5, R7, 0xe0 ;  /* 0x000000e007057836 */ /* 0x000fe20000000000 */
[----:B------:R-:W-:Y:S01]  /*1ed0*/  @!P1 STG.E desc[UR8][R2.64], R44 ;  /* 0x0000002c02009986 */ /* 0x000fe2000c101908 */
[----:B------:R-:W-:-:S03]  /*1ee0*/  ISETP.GE.AND P0, PT, R25, R0, PT ;  /* 0x000000001900720c */ /* 0x000fc60003f06270 */
[-C--:B------:R-:W-:Y:S01]  /*1ef0*/  ISETP.GE.AND P1, PT, R5, R0.reuse, PT ;  /* 0x000000000500720c */ /* 0x080fe20003f26270 */
[----:B------:R-:W-:Y:S01]  /*1f00*/  VIADD R5, R7, 0x120 ;  /* 0x0000012007057836 */ /* 0x000fe20000000000 */
[----:B------:R-:W-:Y:S04]  /*1f10*/  @!P3 STG.E desc[UR8][R2.64+0x100], R42 ;  /* 0x0001002a0200b986 */ /* 0x000fe8000c101908 */
[-C--:B------:R-:W-:Y:S01]  /*1f20*/  ISETP.GE.AND P3, PT, R5, R0.reuse, PT ;  /* 0x000000000500720c */ /* 0x080fe20003f66270 */
[----:B------:R-:W-:Y:S01]  /*1f30*/  VIADD R5, R7, 0x160 ;  /* 0x0000016007057836 */ /* 0x000fe20000000000 */
[----:B------:R-:W-:Y:S01]  /*1f40*/  @!P2 STG.E desc[UR8][R2.64+0x80], R43 ;  /* 0x0000802b0200a986 */ /* 0x000fe2000c101908 */
[----:B------:R-:W-:Y:S01]  /*1f50*/  ISETP.GE.AND P2, PT, R11, R0, PT ;  /* 0x000000000b00720c */ /* 0x000fe20003f46270 */
[----:B------:R-:W-:-:S02]  /*1f60*/  VIADD R11, R7, 0x140 ;  /* 0x00000140070b7836 */ /* 0x000fc40000000000 */
[----:B------:R0:W-:Y:S01]  /*1f70*/  @!P5 STG.E desc[UR8][R2.64+0x200], R9 ;  /* 0x000200090200d986 */ /* 0x0001e2000c101908 */
[-C--:B------:R-:W-:Y:S01]  /*1f80*/  ISETP.GE.AND P5, PT, R5, R0.reuse, PT ;  /* 0x000000000500720c */ /* 0x080fe20003fa6270 */
[----:B------:R-:W-:Y:S02]  /*1f90*/  VIADD R5, R7, 0x1a0 ;  /* 0x000001a007057836 */ /* 0x000fe40000000000 */
[----:B------:R1:W-:Y:S01]  /*1fa0*/  @!P4 STG.E desc[UR8][R2.64+0x180], R8 ;  /* 0x000180080200c986 */ /* 0x0003e2000c101908 */
[-C--:B------:R-:W-:Y:S01]  /*1fb0*/  ISETP.GE.AND P4, PT, R11, R0.reuse, PT ;  /* 0x000000000b00720c */ /* 0x080fe20003f86270 */
[----:B------:R-:W-:Y:S02]  /*1fc0*/  VIADD R11, R7, 0x180 ;  /* 0x00000180070b7836 */ /* 0x000fe40000000000 */
[----:B------:R1:W-:Y:S01]  /*1fd0*/  @!P0 STG.E desc[UR8][R2.64+0x300], R12 ;  /* 0x0003000c02008986 */ /* 0x0003e2000c101908 */
[----:B------:R-:W-:Y:S01]  /*1fe0*/  ISETP.GE.AND P0, PT, R5, R0, PT ;  /* 0x000000000500720c */ /* 0x000fe20003f06270 */
[----:B------:R-:W-:-:S02]  /*1ff0*/  VIADD R5, R7, 0x1e0 ;  /* 0x000001e007057836 */ /* 0x000fc40000000000 */
[----:B------:R1:W-:Y:S01]  /*2000*/  @!P6 STG.E desc[UR8][R2.64+0x280], R10 ;  /* 0x0002800a0200e986 */ /* 0x0003e2000c101908 */
[-C--:B------:R-:W-:Y:S01]  /*2010*/  ISETP.GE.AND P6, PT, R11, R0.reuse, PT ;  /* 0x000000000b00720c */ /* 0x080fe20003fc6270 */
[----:B------:R-:W-:Y:S02]  /*2020*/  VIADD R11, R7, 0x1c0 ;  /* 0x000001c0070b7836 */ /* 0x000fe40000000000 */
[----:B------:R1:W-:Y:S01]  /*2030*/  @!P2 STG.E desc[UR8][R2.64+0x400], R14 ;  /* 0x0004000e0200a986 */ /* 0x0003e2000c101908 */
[-C--:B------:R-:W-:Y:S01]  /*2040*/  ISETP.GE.AND P2, PT, R5, R0.reuse, PT ;  /* 0x000000000500720c */ /* 0x080fe20003f46270 */
[C---:B0-----:R-:W-:Y:S02]  /*2050*/  VIADD R9, R7.reuse, 0x200 ;  /* 0x0000020007097836 */ /* 0x041fe40000000000 */
[C---:B------:R-:W-:Y:S01]  /*2060*/  VIADD R5, R7.reuse, 0x220 ;  /* 0x0000022007057836 */ /* 0x040fe20000000000 */
[----:B------:R1:W-:Y:S01]  /*2070*/  @!P1 STG.E desc[UR8][R2.64+0x380], R13 ;  /* 0x0003800d02009986 */ /* 0x0003e2000c101908 */
[----:B------:R-:W-:Y:S01]  /*2080*/  VIADD R7, R7, 0x240 ;  /* 0x0000024007077836 */ /* 0x000fe20000000000 */
[----:B------:R-:W-:-:S02]  /*2090*/  ISETP.GE.AND P1, PT, R11, R0, PT ;  /* 0x000000000b00720c */ /* 0x000fc40003f26270 */
[----:B------:R1:W-:Y:S01]  /*20a0*/  @!P3 STG.E desc[UR8][R2.64+0x480], R15 ;  /* 0x0004800f0200b986 */ /* 0x0003e2000c101908 */
[----:B------:R-:W-:-:S03]  /*20b0*/  ISETP.GE.AND P3, PT, R9, R0, PT ;  /* 0x000000000900720c */ /* 0x000fc60003f66270 */
[----:B------:R1:W-:Y:S01]  /*20c0*/  @!P4 STG.E desc[UR8][R2.64+0x500], R16 ;  /* 0x000500100200c986 */ /* 0x0003e2000c101908 */
[----:B------:R-:W-:-:S03]  /*20d0*/  ISETP.GE.AND P4, PT, R5, R0, PT ;  /* 0x000000000500720c */ /* 0x000fc60003f86270 */
[----:B------:R1:W-:Y:S01]  /*20e0*/  @!P5 STG.E desc[UR8][R2.64+0x580], R17 ;  /* 0x000580110200d986 */ /* 0x0003e2000c101908 */
[----:B------:R-:W-:-:S03]  /*20f0*/  ISETP.GE.AND P5, PT, R7, R0, PT ;  /* 0x000000000700720c */ /* 0x000fc60003fa6270 */
[----:B------:R1:W-:Y:S04]  /*2100*/  @!P6 STG.E desc[UR8][R2.64+0x600], R18 ;  /* 0x000600120200e986 */ /* 0x0003e8000c101908 */
[----:B------:R1:W-:Y:S04]  /*2110*/  @!P0 STG.E desc[UR8][R2.64+0x680], R19 ;  /* 0x0006801302008986 */ /* 0x0003e8000c101908 */
[----:B------:R1:W-:Y:S04]  /*2120*/  @!P1 STG.E desc[UR8][R2.64+0x700], R20 ;  /* 0x0007001402009986 */ /* 0x0003e8000c101908 */
[----:B------:R1:W-:Y:S04]  /*2130*/  @!P2 STG.E desc[UR8][R2.64+0x780], R21 ;  /* 0x000780150200a986 */ /* 0x0003e8000c101908 */
[----:B------:R1:W-:Y:S04]  /*2140*/  @!P3 STG.E desc[UR8][R2.64+0x800], R22 ;  /* 0x000800160200b986 */ /* 0x0003e8000c101908 */
[----:B------:R1:W-:Y:S01]  /*2150*/  @!P4 STG.E desc[UR8][R2.64+0x880], R23 ;  /* 0x000880170200c986 */ /* 0x0003e2000c101908 */
[----:B------:R-:W-:Y:S05]  /*2160*/  @P5 EXIT ;  /* 0x000000000000594d */ /* 0x000fea0003800000 */
[----:B------:R-:W-:Y:S01]  /*2170*/  STG.E desc[UR8][R2.64+0x900], R24 ;  /* 0x0009001802007986 */ /* 0x000fe2000c101908 */
[----:B------:R-:W-:Y:S05]  /*2180*/  EXIT ;  /* 0x000000000000794d */ /* 0x000fea0003800000 */
.L_x_14:
[----:B------:R-:W-:Y:S01]  /*2190*/  IMAD.MOV.U32 R2, RZ, RZ, RZ ;  /* 0x000000ffff027224 */ /* 0x000fe200078e00ff */
[C---:B------:R-:W-:Y:S01]  /*21a0*/  ISETP.GT.U32.AND P0, PT, R3.reuse, 0x1f, PT ;  /* 0x0000001f0300780c */ /* 0x040fe20003f04070 */
[----:B------:R-:W-:Y:S05]  /*21b0*/  WARPSYNC.ALL ;  /* 0x0000000000007948 */ /* 0x000fea0003800000 */
[----:B------:R-:W-:-:S05]  /*21c0*/  IMAD.HI.U32 R24, R3, 0x15555556, R2 ;  /* 0x1555555603187827 */ /* 0x000fca00078e0002 */
[----:B------:R-:W-:-:S05]  /*21d0*/  LEA R24, R24, UR4, 0x2 ;  /* 0x0000000418187c11 */ /* 0x000fca000f8e10ff */
[----:B------:R0:W-:Y:S01]  /*21e0*/  STS [R24+0x3410], R27 ;  /* 0x0034101b18007388 */ /* 0x0001e20000000800 */
[----:B------:R-:W-:Y:S06]  /*21f0*/  BAR.SYNC.DEFER_BLOCKING 0x0 ;  /* 0x0000000000007b1d */ /* 0x000fec0000010000 */
[----:B------:R-:W-:Y:S05]  /*2200*/  @P0 BRA `(.L_x_25) ;  /* 0x0000000000e00947 */ /* 0x000fea0003800000 */
[----:B------:R-:W-:Y:S01]  /*2210*/  IMAD.MOV.U32 R5, RZ, RZ, 0x34 ;  /* 0x00000034ff057424 */ /* 0x000fe200078e00ff */
[----:B------:R-:W-:-:S03]  /*2220*/  UMOV UR11, 0xffffffff ;  /* 0xffffffff000b7882 */ /* 0x000fc60000000000 */
[----:B------:R-:W-:-:S05]  /*2230*/  IMAD R18, R3, R5, UR4 ;  /* 0x0000000403127e24 */ /* 0x000fca000f8e0205 */
[----:B------:R-:W-:Y:S04]  /*2240*/  LDS R16, [R18+0x3410] ;  /* 0x0034100012107984 */ /* 0x000fe80000000800 */
[----:B------:R-:W-:Y:S04]  /*2250*/  LDS R17, [R18+0x3414] ;  /* 0x0034140012117984 */ /* 0x000fe80000000800 */
[----:B------:R-:W1:Y:S04]  /*2260*/  LDS R14, [R18+0x3418] ;  /* 0x00341800120e7984 */ /* 0x000e680000000800 */
[----:B------:R-:W-:Y:S04]  /*2270*/  LDS R15, [R18+0x341c] ;  /* 0x00341c00120f7984 */ /* 0x000fe80000000800 */
[----:B------:R-:W2:Y:S04]  /*2280*/  LDS R12, [R18+0x3420] ;  /* 0x00342000120c7984 */ /* 0x000ea80000000800 */
[----:B------:R-:W-:Y:S04]  /*2290*/  LDS R13, [R18+0x3424] ;  /* 0x00342400120d7984 */ /* 0x000fe80000000800 */
[----:B------:R-:W3:Y:S04]  /*22a0*/  LDS R10, [R18+0x3428] ;  /* 0x00342800120a7984 */ /* 0x000ee80000000800 */
[----:B------:R-:W-:Y:S04]  /*22b0*/  LDS R9, [R18+0x342c] ;  /* 0x00342c0012097984 */ /* 0x000fe80000000800 */
[----:B------:R-:W4:Y:S04]  /*22c0*/  LDS R8, [R18+0x3430] ;  /* 0x0034300012087984 */ /* 0x000f280000000800 */
[----:B------:R-:W-:Y:S04]  /*22d0*/  LDS R5, [R18+0x3434] ;  /* 0x0034340012057984 */ /* 0x000fe80000000800 */
[----:B------:R-:W5:Y:S04]  /*22e0*/  LDS R4, [R18+0x3438] ;  /* 0x0034380012047984 */ /* 0x000f680000000800 */
[----:B------:R-:W0:Y:S01]  /*22f0*/  LDS R19, [R18+0x343c] ;  /* 0x00343c0012137984 */ /* 0x000e220000000800 */
[----:B-1----:R-:W-:-:S04]  /*2300*/  IADD3 R20, PT, PT, R14, R17, R16 ;  /* 0x000000110e147210 */ /* 0x002fc80007ffe010 */
[----:B--2---:R-:W-:-:S04]  /*2310*/  IADD3 R20, PT, PT, R12, R20, R15 ;  /* 0x000000140c147210 */ /* 0x004fc80007ffe00f */
[----:B---3--:R-:W-:-:S04]  /*2320*/  IADD3 R20, PT, PT, R10, R20, R13 ;  /* 0x000000140a147210 */ /* 0x008fc80007ffe00d */
[----:B----4-:R-:W-:-:S04]  /*2330*/  IADD3 R20, PT, PT, R8, R20, R9 ;  /* 0x0000001408147210 */ /* 0x010fc80007ffe009 */
[----:B-----5:R-:W-:-:S05]  /*2340*/  IADD3 R20, PT, PT, R4, R20, R5 ;  /* 0x0000001404147210 */ /* 0x020fca0007ffe005 */
[----:B0-----:R-:W-:Y:S01]  /*2350*/  IMAD.IADD R19, R19, 0x1, R20 ;  /* 0x0000000113137824 */ /* 0x001fe200078e0214 */
[----:B------:R-:W-:Y:S06]  /*2360*/  BRA.DIV UR11, `(.L_x_26) ;  /* 0x0000005e0be47947 */ /* 0x000fec000b800000 */
[----:B------:R-:W0:Y:S02]  /*2370*/  SHFL.UP P0, R20, R19, 0x1, RZ ;  /* 0x0420000013147989 */ /* 0x000e2400000000ff */
[----:B0-----:R-:W-:-:S05]  /*2380*/  @P0 IMAD.IADD R20, R19, 0x1, R20 ;  /* 0x0000000113140824 */ /* 0x001fca00078e0214 */
[----:B------:R-:W0:Y:S02]  /*2390*/  SHFL.UP P0, R21, R20, 0x2, RZ ;  /* 0x0440000014157989 */ /* 0x000e2400000000ff */
[----:B0-----:R-:W-:-:S05]  /*23a0*/  @P0 IMAD.IADD R21, R20, 0x1, R21 ;  /* 0x0000000114150824 */ /* 0x001fca00078e0215 */
[----:B------:R-:W0:Y:S02]  /*23b0*/  SHFL.UP P0, R22, R21, 0x4, RZ ;  /* 0x0480000015167989 */ /* 0x000e2400000000ff */
[----:B0-----:R-:W-:-:S05]  /*23c0*/  @P0 IMAD.IADD R22, R21, 0x1, R22 ;  /* 0x0000000115160824 */ /* 0x001fca00078e0216 */
[----:B------:R-:W0:Y:S02]  /*23d0*/  SHFL.UP P0, R23, R22, 0x8, RZ ;  /* 0x0500000016177989 */ /* 0x000e2400000000ff */
[----:B0-----:R-:W-:-:S05]  /*23e0*/  @P0 IMAD.IADD R23, R22, 0x1, R23 ;  /* 0x0000000116170824 */ /* 0x001fca00078e0217 */
[----:B------:R0:W1:Y:S02]  /*23f0*/  SHFL.UP P0, R48, R23, 0x10, RZ ;  /* 0x0600000017307989 */ /* 0x00006400000000ff */
.L_x_118:
[----:B-1----:R-:W-:-:S04]  /*2400*/  @P0 IMAD.IADD R48, R23, 0x1, R48 ;  /* 0x0000000117300824 */ /* 0x002fc800078e0230 */
[----:B------:R-:W-:-:S04]  /*2410*/  IMAD.IADD R19, R48, 0x1, -R19 ;  /* 0x0000000130137824 */ /* 0x000fc800078e0a13 */
[----:B------:R-:W-:Y:S01]  /*2420*/  IMAD.IADD R16, R16, 0x1, R19 ;  /* 0x0000000110107824 */ /* 0x000fe200078e0213 */
[----:B------:R1:W-:Y:S03]  /*2430*/  STS [R18+0x3410], R19 ;  /* 0x0034101312007388 */ /* 0x0003e60000000800 */
        /* <DEDUP_REMOVED lines=19> */
[----:B------:R1:W-:Y:S04]  /*2570*/  STS [R18+0x3438], R5 ;  /* 0x0034380512007388 */ /* 0x0003e80000000800 */
[----:B------:R1:W-:Y:S02]  /*2580*/  STS [R18+0x343c], R21 ;  /* 0x00343c1512007388 */ /* 0x0003e40000000800 */
.L_x_25:
[----:B------:R-:W-:Y:S05]  /*2590*/  WARPSYNC.ALL ;  /* 0x0000000000007948 */ /* 0x000fea0003800000 */
[----:B------:R-:W-:Y:S01]  /*25a0*/  BAR.SYNC.DEFER_BLOCKING 0x0 ;  /* 0x0000000000007b1d */ /* 0x000fe20000010000 */
[----:B------:R-:W-:Y:S02]  /*25b0*/  ISETP.NE.AND P0, PT, R53, RZ, PT ;  /* 0x000000ff3500720c */ /* 0x000fe40003f05270 */
[----:B-1----:R-:W-:-:S03]  /*25c0*/  SHF.R.U32.HI R5, RZ, UR6, R45 ;  /* 0x00000006ff057c19 */ /* 0x002fc6000801162d */
[----:B------:R-:W-:Y:S01]  /*25d0*/  BSSY.RECONVERGENT B0, `(.L_x_27) ;  /* 0x0000029000007945 */ /* 0x000fe20003800200 */
[----:B------:R-:W-:Y:S01]  /*25e0*/  LOP3.LUT R5, R5, UR5, RZ, 0x30, !PT ;  /* 0x0000000505057c12 */ /* 0x000fe2000f8e30ff */
[----:B0-----:R-:W0:Y:S06]  /*25f0*/  LDS R24, [R24+0x3410] ;  /* 0x0034100018187984 */ /* 0x001e2c0000000800 */
[----:B------:R-:W-:Y:S05]  /*2600*/  @P0 BRA `(.L_x_28) ;  /* 0x0000000000940947 */ /* 0x000fea0003800000 */
[----:B------:R-:W-:-:S05]  /*2610*/  LEA R4, R3, UR4, 0x2 ;  /* 0x0000000403047c11 */ /* 0x000fca000f8e10ff */
[----:B------:R-:W0:Y:S04]  /*2620*/  LDS R13, [R4] ;  /* 0x00000000040d7984 */ /* 0x000e280000000800 */
[----:B------:R-:W1:Y:S04]  /*2630*/  LDS R15, [R4+0x400] ;  /* 0x00040000040f7984 */ /* 0x000e680000000800 */
[----:B------:R-:W2:Y:S04]  /*2640*/  LDS R17, [R4+0x800] ;  /* 0x0008000004117984 */ /* 0x000ea80000000800 */
[----:B------:R-:W3:Y:S04]  /*2650*/  LDS R19, [R4+0xc00] ;  /* 0x000c000004137984 */ /* 0x000ee80000000800 */
[----:B------:R-:W4:Y:S04]  /*2660*/  LDS R21, [R4+0x1000] ;  /* 0x0010000004157984 */ /* 0x000f280000000800 */
[----:B------:R-:W5:Y:S04]  /*2670*/  LDS R23, [R4+0x1400] ;  /* 0x0014000004177984 */ /* 0x000f680000000800 */
[----:B------:R-:W5:Y:S04]  /*2680*/  LDS R45, [R4+0x1800] ;  /* 0x00180000042d7984 */ /* 0x000f680000000800 */
[----:B------:R-:W5:Y:S04]  /*2690*/  LDS R47, [R4+0x1c00] ;  /* 0x001c0000042f7984 */ /* 0x000f680000000800 */
[----:B------:R-:W5:Y:S04]  /*26a0*/  LDS R49, [R4+0x2000] ;  /* 0x0020000004317984 */ /* 0x000f680000000800 */
[----:B------:R-:W5:Y:S04]  /*26b0*/  LDS R51, [R4+0x2400] ;  /* 0x0024000004337984 */ /* 0x000f680000000800 */
[----:B------:R-:W5:Y:S01]  /*26c0*/  LDS R8, [R4+0x2800] ;  /* 0x0028000004087984 */ /* 0x000f620000000800 */
[----:B0-----:R-:W-:-:S03]  /*26d0*/  IMAD.IADD R13, R24, 0x1, R13 ;  /* 0x00000001180d7824 */ /* 0x001fc600078e020d */
[----:B------:R-:W0:Y:S01]  /*26e0*/  LDS R9, [R4+0x2c00] ;  /* 0x002c000004097984 */ /* 0x000e220000000800 */
[----:B-1----:R-:W-:-:S03]  /*26f0*/  IMAD.IADD R15, R24, 0x1, R15 ;  /* 0x00000001180f7824 */ /* 0x002fc600078e020f */
[----:B------:R1:W-:Y:S01]  /*2700*/  STS [R4], R13 ;  /* 0x0000000d04007388 */ /* 0x0003e20000000800 */
[C---:B--2---:R-:W-:Y:S02]  /*2710*/  IMAD.IADD R17, R24.reuse, 0x1, R17 ;  /* 0x0000000118117824 */ /* 0x044fe400078e0211 */
[C---:B---3--:R-:W-:Y:S01]  /*2720*/  IMAD.IADD R19, R24.reuse, 0x1, R19 ;  /* 0x0000000118137824 */ /* 0x048fe200078e0213 */
[----:B------:R2:W-:Y:S01]  /*2730*/  STS [R4+0x400], R15 ;  /* 0x0004000f04007388 */ /* 0x0005e20000000800 */
[----:B----4-:R-:W-:-:S03]  /*2740*/  IMAD.IADD R21, R24, 0x1, R21 ;  /* 0x0000000118157824 */ /* 0x010fc600078e0215 */
[----:B------:R2:W-:Y:S01]  /*2750*/  STS [R4+0x800], R17 ;  /* 0x0008001104007388 */ /* 0x0005e20000000800 */
[----:B-----5:R-:W-:-:S03]  /*2760*/  IMAD.IADD R23, R24, 0x1, R23 ;  /* 0x0000000118177824 */ /* 0x020fc600078e0217 */
[----:B------:R2:W-:Y:S01]  /*2770*/  STS [R4+0xc00], R19 ;  /* 0x000c001304007388 */ /* 0x0005e20000000800 */
[----:B------:R-:W-:-:S03]  /*2780*/  IMAD.IADD R45, R24, 0x1, R45 ;  /* 0x00000001182d7824 */ /* 0x000fc600078e022d */
[----:B------:R2:W-:Y:S01]  /*2790*/  STS [R4+0x1000], R21 ;  /* 0x0010001504007388 */ /* 0x0005e20000000800 */
[----:B------:R-:W-:-:S03]  /*27a0*/  IMAD.IADD R47, R24, 0x1, R47 ;  /* 0x00000001182f7824 */ /* 0x000fc600078e022f */
[----:B------:R2:W-:Y:S01]  /*27b0*/  STS [R4+0x1400], R23 ;  /* 0x0014001704007388 */ /* 0x0005e20000000800 */
[----:B------:R-:W-:-:S03]  /*27c0*/  IMAD.IADD R49, R24, 0x1, R49 ;  /* 0x0000000118317824 */ /* 0x000fc600078e0231 */
[----:B------:R2:W-:Y:S01]  /*27d0*/  STS [R4+0x1800], R45 ;  /* 0x0018002d04007388 */ /* 0x0005e20000000800 */
[----:B------:R-:W-:-:S03]  /*27e0*/  IMAD.IADD R51, R24, 0x1, R51 ;  /* 0x0000000118337824 */ /* 0x000fc600078e0233 */
[----:B------:R2:W-:Y:S01]  /*27f0*/  STS [R4+0x1c00], R47 ;  /* 0x001c002f04007388 */ /* 0x0005e20000000800 */
[----:B-1----:R-:W-:-:S03]  /*2800*/  IMAD.IADD R13, R24, 0x1, R8 ;  /* 0x00000001180d7824 */ /* 0x002fc600078e0208 */
[----:B------:R2:W-:Y:S01]  /*2810*/  STS [R4+0x2000], R49 ;  /* 0x0020003104007388 */ /* 0x0005e20000000800 */
[----:B0-----:R-:W-:-:S03]  /*2820*/  IMAD.IADD R9, R24, 0x1, R9 ;  /* 0x0000000118097824 */ /* 0x001fc600078e0209 */
[----:B------:R2:W-:Y:S04]  /*2830*/  STS [R4+0x2400], R51 ;  /* 0x0024003304007388 */ /* 0x0005e80000000800 */
[----:B------:R2:W-:Y:S04]  /*2840*/  STS [R4+0x2800], R13 ;  /* 0x0028000d04007388 */ /* 0x0005e80000000800 */
[----:B------:R2:W-:Y:S02]  /*2850*/  STS [R4+0x2c00], R9 ;  /* 0x002c000904007388 */ /* 0x0005e40000000800 */
.L_x_28:
[----:B------:R-:W-:Y:S05]  /*2860*/  BSYNC.RECONVERGENT B0 ;  /* 0x0000000000007941 */ /* 0x000fea0003800200 */
.L_x_27:
[----:B------:R-:W-:Y:S01]  /*2870*/  BAR.SYNC.DEFER_BLOCKING 0x0 ;  /* 0x0000000000007b1d */ /* 0x000fe20000010000 */
[----:B------:R-:W-:Y:S01]  /*2880*/  R2P PR, R5, 0x7f ;  /* 0x0000007f05007804 */ /* 0x000fe20000000000 */
[----:B------:R-:W-:-:S04]  /*2890*/  IMAD.MOV.U32 R8, RZ, RZ, RZ ;  /* 0x000000ffff087224 */ /* 0x000fc800078e00ff */
[----:B------:R-:W-:Y:S01]  /*28a0*/  BSSY.RECONVERGENT B0, `(.L_x_29) ;  /* 0x0000026000007945 */ /* 0x000fe20003800200 */
[----:B--2---:R-:W1:Y:S07]  /*28b0*/  S2R R23, SR_LEMASK ;  /* 0x0000000000177919 */ /* 0x004e6e0000003a00 */
[----:B------:R-:W-:Y:S02]  /*28c0*/  VOTE.ANY R4, PT, P0 ;  /* 0x0000000000047806 */ /* 0x000fe400000e0100 */
[----:B------:R-:W-:-:S02]  /*28d0*/  VOTE.ANY R9, PT, P1 ;  /* 0x0000000000097806 */ /* 0x000fc400008e0100 */
[----:B------:R-:W-:Y:S02]  /*28e0*/  @!P0 LOP3.LUT R4, RZ, R4, RZ, 0x33, !PT ;  /* 0x00000004ff048212 */ /* 0x000fe400078e33ff */
[----:B------:R-:W-:Y:S02]  /*28f0*/  VOTE.ANY R13, PT, P2 ;  /* 0x00000000000d7806 */ /* 0x000fe400010e0100 */
[----:B------:R-:W-:Y:S02]  /*2900*/  @!P1 LOP3.LUT R9, RZ, R9, RZ, 0x33, !PT ;  /* 0x00000009ff099212 */ /* 0x000fe400078e33ff */
[----:B------:R-:W-:Y:S02]  /*2910*/  VOTE.ANY R15, PT, P3 ;  /* 0x00000000000f7806 */ /* 0x000fe400018e0100 */
[----:B------:R-:W-:Y:S02]  /*2920*/  @!P2 LOP3.LUT R13, RZ, R13, RZ, 0x33, !PT ;  /* 0x0000000dff0da212 */ /* 0x000fe400078e33ff */
[----:B------:R-:W-:-:S02]  /*2930*/  LOP3.LUT R4, R9, R4, RZ, 0xc0, !PT ;  /* 0x0000000409047212 */ /* 0x000fc400078ec0ff */
[----:B------:R-:W-:Y:S02]  /*2940*/  @!P3 LOP3.LUT R15, RZ, R15, RZ, 0x33, !PT ;  /* 0x0000000fff0fb212 */ /* 0x000fe400078e33ff */
[----:B------:R-:W-:Y:S02]  /*2950*/  LOP3.LUT R4, R13, R4, RZ, 0xc0, !PT ;  /* 0x000000040d047212 */ /* 0x000fe400078ec0ff */
[----:B------:R-:W-:Y:S02]  /*2960*/  VOTE.ANY R9, PT, P4 ;  /* 0x0000000000097806 */ /* 0x000fe400020e0100 */
[----:B------:R-:W-:Y:S02]  /*2970*/  LOP3.LUT P0, RZ, R5, 0x80, RZ, 0xc0, !PT ;  /* 0x0000008005ff7812 */ /* 0x000fe4000780c0ff */
[----:B------:R-:W-:Y:S02]  /*2980*/  LOP3.LUT R4, R15, R4, RZ, 0xc0, !PT ;  /* 0x000000040f047212 */ /* 0x000fe400078ec0ff */
[----:B------:R-:W-:-:S02]  /*2990*/  VOTE.ANY R13, PT, P5 ;  /* 0x00000000000d7806 */ /* 0x000fc400028e0100 */
[----:B------:R-:W-:Y:S02]  /*29a0*/  @!P4 LOP3.LUT R9, RZ, R9, RZ, 0x33, !PT ;  /* 0x00000009ff09c212 */ /* 0x000fe400078e33ff */
[----:B------:R-:W-:Y:S02]  /*29b0*/  @!P5 LOP3.LUT R13, RZ, R13, RZ, 0x33, !PT ;  /* 0x0000000dff0dd212 */ /* 0x000fe400078e33ff */
[----:B------:R-:W-:Y:S02]  /*29c0*/  LOP3.LUT R4, R9, R4, RZ, 0xc0, !PT ;  /* 0x0000000409047212 */ /* 0x000fe400078ec0ff */
[----:B------:R-:W-:Y:S02]  /*29d0*/  VOTE.ANY R9, PT, P6 ;  /* 0x0000000000097806 */ /* 0x000fe400030e0100 */
[----:B------:R-:W-:Y:S02]  /*29e0*/  LOP3.LUT R4, R13, R4, RZ, 0xc0, !PT ;  /* 0x000000040d047212 */ /* 0x000fe400078ec0ff */
[----:B------:R-:W-:-:S02]  /*29f0*/  VOTE.ANY R13, PT, P0 ;  /* 0x00000000000d7806 */ /* 0x000fc400000e0100 */
[----:B------:R-:W-:Y:S02]  /*2a00*/  @!P6 LOP3.LUT R9, RZ, R9, RZ, 0x33, !PT ;  /* 0x00000009ff09e212 */ /* 0x000fe400078e33ff */
[----:B------:R-:W-:Y:S02]  /*2a10*/  @!P0 LOP3.LUT R13, RZ, R13, RZ, 0x33, !PT ;  /* 0x0000000dff0d8212 */ /* 0x000fe400078e33ff */
[----:B------:R-:W-:Y:S02]  /*2a20*/  LOP3.LUT R4, R9, R4, RZ, 0xc0, !PT ;  /* 0x0000000409047212 */ /* 0x000fe400078ec0ff */
[----:B------:R-:W-:Y:S02]  /*2a30*/  SHF.R.U32.HI R9, RZ, UR6, R6 ;  /* 0x00000006ff097c19 */ /* 0x000fe40008011606 */
[----:B------:R-:W-:Y:S01]  /*2a40*/  LOP3.LUT R10, R13, R4, RZ, 0xc0, !PT ;  /* 0x000000040d0a7212 */ /* 0x000fe200078ec0ff */
[----:B------:R-:W-:Y:S01]  /*2a50*/  IMAD.SHL.U32 R4, R3, 0x20, RZ ;  /* 0x0000002003047824 */ /* 0x000fe200078e00ff */
[----:B------:R-:W-:-:S02]  /*2a60*/  LOP3.LUT R9, R9, UR5, RZ, 0x30, !PT ;  /* 0x0000000509097c12 */ /* 0x000fc4000f8e30ff */
[----:B------:R-:W2:Y:S01]  /*2a70*/  FLO.U32 R15, R10 ;  /* 0x0000000a000f7300 */ /* 0x000ea200000e0000 */
[----:B-1----:R-:W-:Y:S02]  /*2a80*/  LOP3.LUT R14, R23, R10, RZ, 0xc0, !PT ;  /* 0x0000000a170e7212 */ /* 0x002fe400078ec0ff */
[----:B------:R-:W-:-:S05]  /*2a90*/  LOP3.LUT R4, R4, 0x7c00, RZ, 0xc0, !PT ;  /* 0x00007c0004047812 */ /* 0x000fca00078ec0ff */
[----:B------:R-:W1:Y:S01]  /*2aa0*/  POPC R14, R14 ;  /* 0x0000000e000e7309 */ /* 0x000e620000000000 */
[----:B------:R-:W-:Y:S01]  /*2ab0*/  VIADD R22, R4, UR4 ;  /* 0x0000000404167c36 */ /* 0x000fe20008000000 */
[----:B--2---:R-:W-:-:S13]  /*2ac0*/  ISETP.NE.AND P0, PT, R46, R15, PT ;  /* 0x0000000f2e00720c */ /* 0x004fda0003f05270 */
[----:B-1----:R-:W-:Y:S05]  /*2ad0*/  @P0 BRA `(.L_x_30) ;  /* 0x0000000000080947 */ /* 0x002fea0003800000 */
[----:B------:R-:W-:-:S05]  /*2ae0*/  IMAD R5, R5, 0x4, R22 ;  /* 0x0000000405057824 */ /* 0x000fca00078e0216 */
[----:B------:R1:W2:Y:S02]  /*2af0*/  ATOMS.ADD R8, [R5], R14 ;  /* 0x0000000e0508738c */ /* 0x0002a40000000000 */
.L_x_30:
[----:B------:R-:W-:Y:S05]  /*2b00*/  BSYNC.RECONVERGENT B0 ;  /* 0x0000000000007941 */ /* 0x000fea0003800200 */
.L_x_29:
[----:B------:R-:W-:Y:S01]  /*2b10*/  R2P PR, R9, 0x7f ;  /* 0x0000007f09007804 */ /* 0x000fe20000000000 */
[----:B--2---:R2:W3:Y:S01]  /*2b20*/  SHFL.IDX PT, R8, R8, R15, 0x1f ;  /* 0x00001f0f08087589 */ /* 0x0044e200000e0000 */
[----:B------:R-:W-:Y:S01]  /*2b30*/  BSSY.RECONVERGENT B0, `(.L_x_31) ;  /* 0x0000023000007945 */ /* 0x000fe20003800200 */
[----:B------:R-:W-:-:S10]  /*2b40*/  IMAD.MOV.U32 R12, RZ, RZ, RZ ;  /* 0x000000ffff0c7224 */ /* 0x000fd400078e00ff */
[----:B------:R-:W-:Y:S02]  /*2b50*/  VOTE.ANY R4, PT, P0 ;  /* 0x0000000000047806 */ /* 0x000fe400000e0100 */
[----:B-1----:R-:W-:Y:S02]  /*2b60*/  VOTE.ANY R5, PT, P1 ;  /* 0x0000000000057806 */ /* 0x002fe400008e0100 */
[----:B------:R-:W-:Y:S02]  /*2b70*/  @!P0 LOP3.LUT R4, RZ, R4, RZ, 0x33, !PT ;  /* 0x00000004ff048212 */ /* 0x000fe400078e33ff */
[----:B------:R-:W-:Y:S02]  /*2b80*/  VOTE.ANY R13, PT, P2 ;  /* 0x00000000000d7806 */ /* 0x000fe400010e0100 */
[----:B------:R-:W-:Y:S02]  /*2b90*/  @!P1 LOP3.LUT R5, RZ, R5, RZ, 0x33, !PT ;  /* 0x00000005ff059212 */ /* 0x000fe400078e33ff */
[----:B------:R-:W-:-:S02]  /*2ba0*/  @!P2 LOP3.LUT R13, RZ, R13, RZ, 0x33, !PT ;  /* 0x0000000dff0da212 */ /* 0x000fc400078e33ff */
[----:B------:R-:W-:Y:S02]  /*2bb0*/  LOP3.LUT R4, R5, R4, RZ, 0xc0, !PT ;  /* 0x0000000405047212 */ /* 0x000fe400078ec0ff */
[----:B------:R-:W-:Y:S02]  /*2bc0*/  VOTE.ANY R5, PT, P3 ;  /* 0x0000000000057806 */ /* 0x000fe400018e0100 */
[----:B------:R-:W-:Y:S02]  /*2bd0*/  LOP3.LUT R4, R13, R4, RZ, 0xc0, !PT ;  /* 0x000000040d047212 */ /* 0x000fe400078ec0ff */
[----:B------:R-:W-:Y:S02]  /*2be0*/  LOP3.LUT P0, RZ, R9, 0x80, RZ, 0xc0, !PT ;  /* 0x0000008009ff7812 */ /* 0x000fe4000780c0ff */
[----:B------:R-:W-:Y:S02]  /*2bf0*/  VOTE.ANY R13, PT, P4 ;  /* 0x00000000000d7806 */ /* 0x000fe400020e0100 */
[----:B------:R-:W-:-:S02]  /*2c00*/  @!P3 LOP3.LUT R5, RZ, R5, RZ, 0x33, !PT ;  /* 0x00000005ff05b212 */ /* 0x000fc400078e33ff */
[----:B------:R-:W-:Y:S02]  /*2c10*/  @!P4 LOP3.LUT R13, RZ, R13, RZ, 0x33, !PT ;  /* 0x0000000dff0dc212 */ /* 0x000fe400078e33ff */
[----:B------:R-:W-:Y:S02]  /*2c20*/  LOP3.LUT R4, R5, R4, RZ, 0xc0, !PT ;  /* 0x0000000405047212 */ /* 0x000fe400078ec0ff */
[----:B------:R-:W-:Y:S02]  /*2c30*/  VOTE.ANY R5, PT, P5 ;  /* 0x0000000000057806 */ /* 0x000fe400028e0100 */
[----:B------:R-:W-:Y:S02]  /*2c40*/  LOP3.LUT R4, R13, R4, RZ, 0xc0, !PT ;  /* 0x000000040d047212 */ /* 0x000fe400078ec0ff */
[----:B------:R-:W-:Y:S02]  /*2c50*/  VOTE.ANY R13, PT, P6 ;  /* 0x00000000000d7806 */ /* 0x000fe400030e0100 */
[----:B------:R-:W-:-:S02]  /*2c60*/  @!P5 LOP3.LUT R5, RZ, R5, RZ, 0x33, !PT ;  /* 0x00000005ff05d212 */ /* 0x000fc400078e33ff */
[----:B------:R-:W-:Y:S02]  /*2c70*/  VOTE.ANY R17, PT, P0 ;  /* 0x0000000000117806 */ /* 0x000fe400000e0100 */
[----:B------:R-:W-:Y:S02]  /*2c80*/  @!P6 LOP3.LUT R13, RZ, R13, RZ, 0x33, !PT ;  /* 0x0000000dff0de212 */ /* 0x000fe400078e33ff */
[----:B------:R-:W-:Y:S02]  /*2c90*/  LOP3.LUT R4, R5, R4, RZ, 0xc0, !PT ;  /* 0x0000000405047212 */ /* 0x000fe400078ec0ff */
[----:B------:R-:W-:Y:S02]  /*2ca0*/  @!P0 LOP3.LUT R17, RZ, R17, RZ, 0x33, !PT ;  /* 0x00000011ff118212 */ /* 0x000fe400078e33ff */
[----:B------:R-:W-:-:S04]  /*2cb0*/  LOP3.LUT R4, R13, R4, RZ, 0xc0, !PT ;  /* 0x000000040d047212 */ /* 0x000fc800078ec0ff */
[----:B------:R-:W-:Y:S02]  /*2cc0*/  LOP3.LUT R4, R17, R4, RZ, 0xc0, !PT ;  /* 0x0000000411047212 */ /* 0x000fe400078ec0ff */
[----:B------:R-:W-:Y:S02]  /*2cd0*/  SHF.R.U32.HI R17, RZ, UR6, R0 ;  /* 0x00000006ff117c19 */ /* 0x000fe40008011600 */
[----:B------:R-:W1:Y:S01]  /*2ce0*/  FLO.U32 R5, R4 ;  /* 0x0000000400057300 */ /* 0x000e6200000e0000 */
[----:B------:R-:W-:Y:S02]  /*2cf0*/  LOP3.LUT R13, R23, R4, RZ, 0xc0, !PT ;  /* 0x00000004170d7212 */ /* 0x000fe400078ec0ff */
[----:B------:R-:W-:-:S05]  /*2d00*/  LOP3.LUT R17, R17, UR5, RZ, 0x30, !PT ;  /* 0x0000000511117c12 */ /* 0x000fca000f8e30ff */
[----:B------:R-:W4:Y:S01]  /*2d10*/  POPC R13, R13 ;  /* 0x0000000d000d7309 */ /* 0x000f220000000000 */
[----:B-1----:R-:W-:-:S13]  /*2d20*/  ISETP.NE.AND P0, PT, R46, R5, PT ;  /* 0x000000052e00720c */ /* 0x002fda0003f05270 */
[----:B--234-:R-:W-:Y:S05]  /*2d30*/  @P0 BRA `(.L_x_32) ;  /* 0x0000000000080947 */ /* 0x01cfea0003800000 */
[----:B------:R-:W-:-:S06]  /*2d40*/  IMAD R12, R9, 0x4, R22 ;  /* 0x00000004090c7824 */ /* 0x000fcc00078e0216 */
[----:B------:R1:W2:Y:S02]  /*2d50*/  ATOMS.ADD R12, [R12], R13 ;  /* 0x0000000d0c0c738c */ /* 0x0002a40000000000 */
.L_x_32:
[----:B------:R-:W-:Y:S05]  /*2d60*/  BSYNC.RECONVERGENT B0 ;  /* 0x0000000000007941 */ /* 0x000fea0003800200 */
.L_x_31:
[----:B------:R-:W-:Y:S01]  /*2d70*/  R2P PR, R17, 0x7f ;  /* 0x0000007f11007804 */ /* 0x000fe20000000000 */
[----:B--2---:R2:W3:Y:S01]  /*2d80*/  SHFL.IDX PT, R12, R12, R5, 0x1f ;  /* 0x00001f050c0c7589 */ /* 0x0044e200000e0000 */
[----:B------:R-:W-:Y:S11]  /*2d90*/  BSSY.RECONVERGENT B0, `(.L_x_33) ;  /* 0x0000023000007945 */ /* 0x000ff60003800200 */
[----:B------:R-:W-:-:S02]  /*2da0*/  VOTE.ANY R0, PT, P0 ;  /* 0x0000000000007806 */ /* 0x000fc400000e0100 */
[----:B------:R-:W-:Y:S02]  /*2db0*/  VOTE.ANY R9, PT, P1 ;  /* 0x0000000000097806 */ /* 0x000fe400008e0100 */
[----:B------:R-:W-:Y:S02]  /*2dc0*/  @!P0 LOP3.LUT R0, RZ, R0, RZ, 0x33, !PT ;  /* 0x00000000ff008212 */ /* 0x000fe400078e33ff */
[----:B------:R-:W-:Y:S02]  /*2dd0*/  VOTE.ANY R15, PT, P2 ;  /* 0x00000000000f7806 */ /* 0x000fe400010e0100 */
[----:B------:R-:W-:Y:S02]  /*2de0*/  @!P1 LOP3.LUT R9, RZ, R9, RZ, 0x33, !PT ;  /* 0x00000009ff099212 */ /* 0x000fe400078e33ff */
[----:B------:R-:W-:Y:S02]  /*2df0*/  @!P2 LOP3.LUT R15, RZ, R15, RZ, 0x33, !PT ;  /* 0x0000000fff0fa212 */ /* 0x000fe400078e33ff */
[----:B------:R-:W-:-:S02]  /*2e00*/  LOP3.LUT R0, R9, R0, RZ, 0xc0, !PT ;  /* 0x0000000009007212 */ /* 0x000fc400078ec0ff */
[----:B------:R-:W-:Y:S02]  /*2e10*/  VOTE.ANY R9, PT, P3 ;  /* 0x0000000000097806 */ /* 0x000fe400018e0100 */
[----:B------:R-:W-:Y:S02]  /*2e20*/  LOP3.LUT R0, R15, R0, RZ, 0xc0, !PT ;  /* 0x000000000f007212 */ /* 0x000fe400078ec0ff */
[----:B------:R-:W-:Y:S02]  /*2e30*/  LOP3.LUT P0, RZ, R17, 0x80, RZ, 0xc0, !PT ;  /* 0x0000008011ff7812 */ /* 0x000fe4000780c0ff */
[----:B------:R-:W-:Y:S02]  /*2e40*/  VOTE.ANY R15, PT, P4 ;  /* 0x00000000000f7806 */ /* 0x000fe400020e0100 */
[----:B------:R-:W-:Y:S02]  /*2e50*/  @!P3 LOP3.LUT R9, RZ, R9, RZ, 0x33, !PT ;  /* 0x00000009ff09b212 */ /* 0x000fe400078e33ff */
[----:B------:R-:W-:-:S02]  /*2e60*/  @!P4 LOP3.LUT R15, RZ, R15, RZ, 0x33, !PT ;  /* 0x0000000fff0fc212 */ /* 0x000fc400078e33ff */
[----:B------:R-:W-:Y:S02]  /*2e70*/  LOP3.LUT R0, R9, R0, RZ, 0xc0, !PT ;  /* 0x0000000009007212 */ /* 0x000fe400078ec0ff */
[----:B------:R-:W-:Y:S02]  /*2e80*/  VOTE.ANY R9, PT, P5 ;  /* 0x0000000000097806 */ /* 0x000fe400028e0100 */
[----:B------:R-:W-:Y:S02]  /*2e90*/  LOP3.LUT R0, R15, R0, RZ, 0xc0, !PT ;  /* 0x000000000f007212 */ /* 0x000fe400078ec0ff */
[----:B------:R-:W-:Y:S02]  /*2ea0*/  VOTE.ANY R15, PT, P6 ;  /* 0x00000000000f7806 */ /* 0x000fe400030e0100 */
[----:B------:R-:W-:Y:S02]  /*2eb0*/  @!P5 LOP3.LUT R9, RZ, R9, RZ, 0x33, !PT ;  /* 0x00000009ff09d212 */ /* 0x000fe400078e33ff */
[----:B------:R-:W-:-:S02]  /*2ec0*/  VOTE.ANY R19, PT, P0 ;  /* 0x0000000000137806 */ /* 0x000fc400000e0100 */
[----:B------:R-:W-:Y:S02]  /*2ed0*/  @!P6 LOP3.LUT R15, RZ, R15, RZ, 0x33, !PT ;  /* 0x0000000fff0fe212 */ /* 0x000fe400078e33ff */
[----:B------:R-:W-:Y:S02]  /*2ee0*/  LOP3.LUT R0, R9, R0, RZ, 0xc0, !PT ;  /* 0x0000000009007212 */ /* 0x000fe400078ec0ff */
[----:B------:R-:W-:Y:S02]  /*2ef0*/  @!P0 LOP3.LUT R19, RZ, R19, RZ, 0x33, !PT ;  /* 0x00000013ff138212 */ /* 0x000fe400078e33ff */
[----:B------:R-:W-:Y:S02]  /*2f00*/  LOP3.LUT R0, R15, R0, RZ, 0xc0, !PT ;  /* 0x000000000f007212 */ /* 0x000fe400078ec0ff */
[----:B------:R-:W-:Y:S02]  /*2f10*/  SHF.R.U32.HI R15, RZ, UR6, R41 ;  /* 0x00000006ff0f7c19 */ /* 0x000fe40008011629 */
[----:B------:R-:W-:Y:S01]  /*2f20*/  LOP3.LUT R4, R19, R0, RZ, 0xc0, !PT ;  /* 0x0000000013047212 */ /* 0x000fe200078ec0ff */
[----:B------:R-:W-:Y:S01]  /*2f30*/  IMAD.MOV.U32 R0, RZ, RZ, RZ ;  /* 0x000000ffff007224 */ /* 0x000fe200078e00ff */
[----:B------:R-:W-:-:S02]  /*2f40*/  LOP3.LUT R15, R15, UR5, RZ, 0x30, !PT ;  /* 0x000000050f0f7c12 */ /* 0x000fc4000f8e30ff */
[----:B------:R-:W4:Y:S01]  /*2f50*/  FLO.U32 R51, R4 ;  /* 0x0000000400337300 */ /* 0x000f2200000e0000 */
[----:B------:R-:W-:-:S07]  /*2f60*/  LOP3.LUT R10, R23, R4, RZ, 0xc0, !PT ;  /* 0x00000004170a7212 */ /* 0x000fce00078ec0ff */
[----:B------:R-:W0:Y:S01]  /*2f70*/  POPC R10, R10 ;  /* 0x0000000a000a7309 */ /* 0x000e220000000000 */
[----:B----4-:R-:W-:-:S13]  /*2f80*/  ISETP.NE.AND P0, PT, R46, R51, PT ;  /* 0x000000332e00720c */ /* 0x010fda0003f05270 */
[----:B0-23--:R-:W-:Y:S05]  /*2f90*/  @P0 BRA `(.L_x_34) ;  /* 0x0000000000080947 */ /* 0x00dfea0003800000 */
[----:B------:R-:W-:-:S05]  /*2fa0*/  IMAD R17, R17, 0x4, R22 ;  /* 0x0000000411117824 */ /* 0x000fca00078e0216 */
[----:B------:R0:W2:Y:S02]  /*2fb0*/  ATOMS.ADD R0, [R17], R10 ;  /* 0x0000000a1100738c */ /* 0x0000a40000000000 */
.L_x_34:
[----:B------:R-:W-:Y:S05]  /*2fc0*/  BSYNC.RECONVERGENT B0 ;  /* 0x0000000000007941 */ /* 0x000fea0003800200 */
.L_x_33:
        /* <DEDUP_REMOVED lines=21> */
[----:B0-----:R-:W-:-:S02]  /*3120*/  VOTE.ANY R17, PT, P0 ;  /* 0x0000000000117806 */ /* 0x001fc400000e0100 */
[----:B------:R-:W-:Y:S02]  /*3130*/  @!P6 LOP3.LUT R9, RZ, R9, RZ, 0x33, !PT ;  /* 0x00000009ff09e212 */ /* 0x000fe400078e33ff */
[----:B------:R-:W-:Y:S02]  /*3140*/  LOP3.LUT R4, R5, R4, RZ, 0xc0, !PT ;  /* 0x0000000405047212 */ /* 0x000fe400078ec0ff */
[----:B------:R-:W-:Y:S02]  /*3150*/  @!P0 LOP3.LUT R17, RZ, R17, RZ, 0x33, !PT ;  /* 0x00000011ff118212 */ /* 0x000fe400078e33ff */
[----:B------:R-:W-:-:S04]  /*3160*/  LOP3.LUT R4, R9, R4, RZ, 0xc0, !PT ;  /* 0x0000000409047212 */ /* 0x000fc800078ec0ff */
[----:B------:R-:W-:Y:S01]  /*3170*/  LOP3.LUT R6, R17, R4, RZ, 0xc0, !PT ;  /* 0x0000000411067212 */ /* 0x000fe200078ec0ff */
[----:B------:R-:W-:Y:S01]  /*3180*/  IMAD.MOV.U32 R4, RZ, RZ, RZ ;  /* 0x000000ffff047224 */ /* 0x000fe200078e00ff */
[----:B------:R-:W-:Y:S02]  /*3190*/  SHF.R.U32.HI R17, RZ, UR6, R40 ;  /* 0x00000006ff117c19 */ /* 0x000fe40008011628 */
[----:B------:R-:W0:Y:S01]  /*31a0*/  FLO.U32 R45, R6 ;  /* 0x00000006002d7300 */ /* 0x000e2200000e0000 */
[----:B------:R-:W-:Y:S02]  /*31b0*/  LOP3.LUT R9, R23, R6, RZ, 0xc0, !PT ;  /* 0x0000000617097212 */ /* 0x000fe400078ec0ff */
[----:B------:R-:W-:-:S05]  /*31c0*/  LOP3.LUT R17, R17, UR5, RZ, 0x30, !PT ;  /* 0x0000000511117c12 */ /* 0x000fca000f8e30ff */
[----:B------:R-:W4:Y:S01]  /*31d0*/  POPC R9, R9 ;  /* 0x0000000900097309 */ /* 0x000f220000000000 */
[----:B0-----:R-:W-:-:S13]  /*31e0*/  ISETP.NE.AND P0, PT, R46, R45, PT ;  /* 0x0000002d2e00720c */ /* 0x001fda0003f05270 */
[----:B--234-:R-:W-:Y:S05]  /*31f0*/  @P0 BRA `(.L_x_36) ;  /* 0x0000000000080947 */ /* 0x01cfea0003800000 */
[----:B------:R-:W-:-:S06]  /*3200*/  IMAD R4, R15, 0x4, R22 ;  /* 0x000000040f047824 */ /* 0x000fcc00078e0216 */
[----:B------:R0:W2:Y:S02]  /*3210*/  ATOMS.ADD R4, [R4], R9 ;  /* 0x000000090404738c */ /* 0x0000a40000000000 */
.L_x_36:
[----:B------:R-:W-:Y:S05]  /*3220*/  BSYNC.RECONVERGENT B0 ;  /* 0x0000000000007941 */ /* 0x000fea0003800200 */
.L_x_35:
[----:B------:R-:W-:Y:S01]  /*3230*/  R2P PR, R17, 0x7f ;  /* 0x0000007f11007804 */ /* 0x000fe20000000000 */
[----:B--2---:R2:W3:Y:S01]  /*3240*/  SHFL.IDX PT, R45, R4, R45, 0x1f ;  /* 0x00001f2d042d7589 */ /* 0x0044e200000e0000 */
[----:B------:R-:W-:Y:S01]  /*3250*/  BSSY.RECONVERGENT B0, `(.L_x_37) ;  /* 0x0000023000007945 */ /* 0x000fe20003800200 */
[----:B------:R-:W-:-:S10]  /*3260*/  IMAD.MOV.U32 R6, RZ, RZ, RZ ;  /* 0x000000ffff067224 */ /* 0x000fd400078e00ff */
[----:B------:R-:W-:Y:S02]  /*3270*/  VOTE.ANY R0, PT, P0 ;  /* 0x0000000000007806 */ /* 0x000fe400000e0100 */
[----:B------:R-:W-:Y:S02]  /*3280*/  VOTE.ANY R5, PT, P1 ;  /* 0x0000000000057806 */ /* 0x000fe400008e0100 */
        /* <DEDUP_REMOVED lines=20> */
[----:B------:R-:W-:Y:S02]  /*33d0*/  LOP3.LUT R0, R15, R0, RZ, 0xc0, !PT ;  /* 0x000000000f007212 */ /* 0x000fe400078ec0ff */
[----:B------:R-:W-:-:S02]  /*33e0*/  SHF.R.U32.HI R15, RZ, UR6, R39 ;  /* 0x00000006ff0f7c19 */ /* 0x000fc40008011627 */
[----:B------:R-:W-:Y:S02]  /*33f0*/  LOP3.LUT R0, R19, R0, RZ, 0xc0, !PT ;  /* 0x0000000013007212 */ /* 0x000fe400078ec0ff */
[----:B------:R-:W-:Y:S02]  /*3400*/  LOP3.LUT R15, R15, UR5, RZ, 0x30, !PT ;  /* 0x000000050f0f7c12 */ /* 0x000fe4000f8e30ff */
[----:B------:R-:W4:Y:S01]  /*3410*/  FLO.U32 R19, R0 ;  /* 0x0000000000137300 */ /* 0x000f2200000e0000 */
[----:B------:R-:W-:-:S07]  /*3420*/  LOP3.LUT R5, R23, R0, RZ, 0xc0, !PT ;  /* 0x0000000017057212 */ /* 0x000fce00078ec0ff */
[----:B------:R-:W0:Y:S01]  /*3430*/  POPC R5, R5 ;  /* 0x0000000500057309 */ /* 0x000e220000000000 */
[----:B----4-:R-:W-:-:S13]  /*3440*/  ISETP.NE.AND P0, PT, R46, R19, PT ;  /* 0x000000132e00720c */ /* 0x010fda0003f05270 */
[----:B0-23--:R-:W-:Y:S05]  /*3450*/  @P0 BRA `(.L_x_38) ;  /* 0x0000000000080947 */ /* 0x00dfea0003800000 */
[----:B------:R-:W-:-:S06]  /*3460*/  IMAD R6, R17, 0x4, R22 ;  /* 0x0000000411067824 */ /* 0x000fcc00078e0216 */
[----:B------:R0:W2:Y:S02]  /*3470*/  ATOMS.ADD R6, [R6], R5 ;  /* 0x000000050606738c */ /* 0x0000a40000000000 */
.L_x_38:
[----:B------:R-:W-:Y:S05]  /*3480*/  BSYNC.RECONVERGENT B0 ;  /* 0x0000000000007941 */ /* 0x000fea0003800200 */
.L_x_37:
        /* <DEDUP_REMOVED lines=37> */
.L_x_40:
[----:B------:R-:W-:Y:S05]  /*36e0*/  BSYNC.RECONVERGENT B0 ;  /* 0x0000000000007941 */ /* 0x000fea0003800200 */
.L_x_39:
[----:B------:R-:W-:Y:S01]  /*36f0*/  R2P PR, R17, 0x7f ;  /* 0x0000007f11007804 */ /* 0x000fe20000000000 */
[----:B--2---:R2:W3:Y:S01]  /*3700*/  SHFL.IDX PT, R47, R0, R47, 0x1f ;  /* 0x00001f2f002f7589 */ /* 0x0044e200000e0000 */
[----:B------:R-:W-:Y:S11]  /*3710*/  BSSY.RECONVERGENT B0, `(.L_x_41) ;  /* 0x0000021000007945 */ /* 0x000ff60003800200 */
[----:B0-----:R-:W-:-:S02]  /*3720*/  VOTE.ANY R15, PT, P0 ;  /* 0x00000000000f7806 */ /* 0x001fc400000e0100 */
        /* <DEDUP_REMOVED lines=19> */
[----:B------:R-:W-:Y:S01]  /*3860*/  LOP3.LUT R15, R16, R15, RZ, 0xc0, !PT ;  /* 0x0000000f100f7212 */ /* 0x000fe200078ec0ff */
[----:B------:R-:W-:Y:S01]  /*3870*/  IMAD.MOV.U32 R16, RZ, RZ, RZ ;  /* 0x000000ffff107224 */ /* 0x000fe200078e00ff */
[----:B------:R-:W-:Y:S02]  /*3880*/  @!P0 LOP3.LUT R20, RZ, R20, RZ, 0x33, !PT ;  /* 0x00000014ff148212 */ /* 0x000fe400078e33ff */
[----:B------:R-:W-:-:S04]  /*3890*/  LOP3.LUT R15, R18, R15, RZ, 0xc0, !PT ;  /* 0x0000000f120f7212 */ /* 0x000fc800078ec0ff */
[----:B------:R-:W-:-:S04]  /*38a0*/  LOP3.LUT R20, R20, R15, RZ, 0xc0, !PT ;  /* 0x0000000f14147212 */ /* 0x000fc800078ec0ff */
[----:B------:R-:W0:Y:S01]  /*38b0*/  FLO.U32 R49, R20 ;  /* 0x0000001400317300 */ /* 0x000e2200000e0000 */
[----:B------:R-:W-:-:S07]  /*38c0*/  LOP3.LUT R50, R23, R20, RZ, 0xc0, !PT ;  /* 0x0000001417327212 */ /* 0x000fce00078ec0ff */
[----:B------:R-:W4:Y:S01]  /*38d0*/  POPC R50, R50 ;  /* 0x0000003200327309 */ /* 0x000f220000000000 */
[----:B0-----:R-:W-:-:S13]  /*38e0*/  ISETP.NE.AND P0, PT, R46, R49, PT ;  /* 0x000000312e00720c */ /* 0x001fda0003f05270 */
[----:B--234-:R-:W-:Y:S05]  /*38f0*/  @P0 BRA `(.L_x_42) ;  /* 0x0000000000080947 */ /* 0x01cfea0003800000 */
[----:B------:R-:W-:-:S05]  /*3900*/  IMAD R17, R17, 0x4, R22 ;  /* 0x0000000411117824 */ /* 0x000fca00078e0216 */
[----:B------:R0:W2:Y:S02]  /*3910*/  ATOMS.ADD R16, [R17], R50 ;  /* 0x000000321110738c */ /* 0x0000a40000000000 */
.L_x_42:
[----:B------:R-:W-:Y:S05]  /*3920*/  BSYNC.RECONVERGENT B0 ;  /* 0x0000000000007941 */ /* 0x000fea0003800200 */
.L_x_41:
[----:B------:R-:W-:Y:S01]  /*3930*/  R2P PR, R11, 0x7f ;  /* 0x0000007f0b007804 */ /* 0x000fe20000000000 */
[----:B--2---:R2:W3:Y:S01]  /*3940*/  SHFL.IDX PT, R49, R16, R49, 0x1f ;  /* 0x00001f3110317589 */ /* 0x0044e200000e0000 */
[----:B------:R-:W-:Y:S01]  /*3950*/  BSSY.RECONVERGENT B0, `(.L_x_43) ;  /* 0x0000021000007945 */ /* 0x000fe20003800200 */
[----:B------:R-:W-:-:S10]  /*3960*/  IMAD.MOV.U32 R20, RZ, RZ, RZ ;  /* 0x000000ffff147224 */ /* 0x000fd400078e00ff */
[----:B------:R-:W-:Y:S02]  /*3970*/  VOTE.ANY R0, PT, P0 ;  /* 0x0000000000007806 */ /* 0x000fe400000e0100 */
[----:B------:R-:W-:Y:S02]  /*3980*/  VOTE.ANY R15, PT, P1 ;  /* 0x00000000000f7806 */ /* 0x000fe400008e0100 */
[----:B------:R-:W-:Y:S02]  /*3990*/  @!P0 LOP3.LUT R0, RZ, R0, RZ, 0x33, !PT ;  /* 0x00000000ff008212 */ /* 0x000fe400078e33ff */
[----:B0-----:R-:W-:Y:S02]  /*39a0*/  VOTE.ANY R17, PT, P2 ;  /* 0x0000000000117806 */ /* 0x001fe400010e0100 */
        /* <DEDUP_REMOVED lines=25> */
[----:B------:R-:W-:-:S06]  /*3b40*/  IMAD R20, R11, 0x4, R22 ;  /* 0x000000040b147824 */ /* 0x000fcc00078e0216 */
[----:B------:R0:W2:Y:S02]  /*3b50*/  ATOMS.ADD R20, [R20], R21 ;  /* 0x000000151414738c */ /* 0x0000a40000000000 */
.L_x_44:
[----:B------:R-:W-:Y:S05]  /*3b60*/  BSYNC.RECONVERGENT B0 ;  /* 0x0000000000007941 */ /* 0x000fea0003800200 */
.L_x_43:
[----:B------:R-:W-:Y:S01]  /*3b70*/  R2P PR, R7, 0x7f ;  /* 0x0000007f07007804 */ /* 0x000fe20000000000 */
[----:B--2---:R2:W3:Y:S01]  /*3b80*/  SHFL.IDX PT, R20, R20, R15, 0x1f ;  /* 0x00001f0f14147589 */ /* 0x0044e200000e0000 */
[----:B------:R-:W-:Y:S01]  /*3b90*/  BSSY.RECONVERGENT B0, `(.L_x_45) ;  /* 0x0000023000007945 */ /* 0x000fe20003800200 */
[----:B------:R-:W-:-:S10]  /*3ba0*/  IMAD.MOV.U32 R16, RZ, RZ, RZ ;  /* 0x000000ffff107224 */ /* 0x000fd400078e00ff */
[----:B------:R-:W-:Y:S02]  /*3bb0*/  VOTE.ANY R0, PT, P0 ;  /* 0x0000000000007806 */ /* 0x000fe400000e0100 */
[----:B------:R-:W-:Y:S02]  /*3bc0*/  VOTE.ANY R11, PT, P1 ;  /* 0x00000000000b7806 */ /* 0x000fe400008e0100 */
[----:B------:R-:W-:Y:S02]  /*3bd0*/  @!P0 LOP3.LUT R0, RZ, R0, RZ, 0x33, !PT ;  /* 0x00000000ff008212 */ /* 0x000fe400078e33ff */
[----:B------:R-:W-:Y:S02]  /*3be0*/  @!P1 LOP3.LUT R11, RZ, R11, RZ, 0x33, !PT ;  /* 0x0000000bff0b9212 */ /* 0x000fe400078e33ff */
[----:B------:R-:W-:Y:S02]  /*3bf0*/  VOTE.ANY R17, PT, P2 ;  /* 0x0000000000117806 */ /* 0x000fe400010e0100 */
[----:B------:R-:W-:-:S02]  /*3c00*/  LOP3.LUT R0, R11, R0, RZ, 0xc0, !PT ;  /* 0x000000000b007212 */ /* 0x000fc400078ec0ff */
[----:B------:R-:W-:Y:S02]  /*3c10*/  VOTE.ANY R11, PT, P3 ;  /* 0x00000000000b7806 */ /* 0x000fe400018e0100 */
[----:B------:R-:W-:Y:S02]  /*3c20*/  @!P2 LOP3.LUT R17, RZ, R17, RZ, 0x33, !PT ;  /* 0x00000011ff11a212 */ /* 0x000fe400078e33ff */
[----:B------:R-:W-:Y:S02]  /*3c30*/  @!P3 LOP3.LUT R11, RZ, R11, RZ, 0x33, !PT ;  /* 0x0000000bff0bb212 */ /* 0x000fe400078e33ff */
[----:B------:R-:W-:Y:S02]  /*3c40*/  LOP3.LUT R0, R17, R0, RZ, 0xc0, !PT ;  /* 0x0000000011007212 */ /* 0x000fe400078ec0ff */
[----:B------:R-:W-:Y:S02]  /*3c50*/  LOP3.LUT P0, RZ, R7, 0x80, RZ, 0xc0, !PT ;  /* 0x0000008007ff7812 */ /* 0x000fe4000780c0ff */
[----:B------:R-:W-:-:S02]  /*3c60*/  VOTE.ANY R17, PT, P4 ;  /* 0x0000000000117806 */ /* 0x000fc400020e0100 */
[----:B------:R-:W-:Y:S02]  /*3c70*/  LOP3.LUT R0, R11, R0, RZ, 0xc0, !PT ;  /* 0x000000000b007212 */ /* 0x000fe400078ec0ff */
[----:B------:R-:W-:Y:S02]  /*3c80*/  VOTE.ANY R11, PT, P5 ;  /* 0x00000000000b7806 */ /* 0x000fe400028e0100 */
[----:B------:R-:W-:Y:S02]  /*3c90*/  @!P4 LOP3.LUT R17, RZ, R17, RZ, 0x33, !PT ;  /* 0x00000011ff11c212 */ /* 0x000fe400078e33ff */
[----:B------:R-:W-:Y:S02]  /*3ca0*/  @!P5 LOP3.LUT R11, RZ, R11, RZ, 0x33, !PT ;  /* 0x0000000bff0bd212 */ /* 0x000fe400078e33ff */
[----:B------:R-:W-:Y:S02]  /*3cb0*/  LOP3.LUT R0, R17, R0, RZ, 0xc0, !PT ;  /* 0x0000000011007212 */ /* 0x000fe400078ec0ff */
[----:B------:R-:W-:-:S02]  /*3cc0*/  VOTE.ANY R17, PT, P6 ;  /* 0x0000000000117806 */ /* 0x000fc400030e0100 */
[----:B------:R-:W-:Y:S02]  /*3cd0*/  LOP3.LUT R0, R11, R0, RZ, 0xc0, !PT ;  /* 0x000000000b007212 */ /* 0x000fe400078ec0ff */
[----:B------:R-:W-:Y:S02]  /*3ce0*/  VOTE.ANY R11, PT, P0 ;  /* 0x00000000000b7806 */ /* 0x000fe400000e0100 */
[----:B------:R-:W-:Y:S02]  /*3cf0*/  @!P6 LOP3.LUT R17, RZ, R17, RZ, 0x33, !PT ;  /* 0x00000011ff11e212 */ /* 0x000fe400078e33ff */
[----:B------:R-:W-:Y:S02]  /*3d00*/  @!P0 LOP3.LUT R11, RZ, R11, RZ, 0x33, !PT ;  /* 0x0000000bff0b8212 */ /* 0x000fe400078e33ff */
[----:B------:R-:W-:-:S04]  /*3d10*/  LOP3.LUT R0, R17, R0, RZ, 0xc0, !PT ;  /* 0x0000000011007212 */ /* 0x000fc800078ec0ff */
[----:B------:R-:W-:Y:S02]  /*3d20*/  LOP3.LUT R48, R11, R0, RZ, 0xc0, !PT ;  /* 0x000000000b307212 */ /* 0x000fe400078ec0ff */
[----:B------:R-:W-:Y:S02]  /*3d30*/  SHF.R.U32.HI R0, RZ, UR6, R36 ;  /* 0x00000006ff007c19 */ /* 0x000fe40008011624 */
[----:B------:R-:W4:Y:S01]  /*3d40*/  FLO.U32 R18, R48 ;  /* 0x0000003000127300 */ /* 0x000f2200000e0000 */
[----:B------:R-:W-:Y:S02]  /*3d50*/  LOP3.LUT R19, R23, R48, RZ, 0xc0, !PT ;  /* 0x0000003017137212 */ /* 0x000fe400078ec0ff */
[----:B------:R-:W-:-:S05]  /*3d60*/  LOP3.LUT R0, R0, UR5, RZ, 0x30, !PT ;  /* 0x0000000500007c12 */ /* 0x000fca000f8e30ff */
[----:B------:R-:W0:Y:S01]  /*3d70*/  POPC R19, R19 ;  /* 0x0000001300137309 */ /* 0x000e220000000000 */
[----:B----4-:R-:W-:-:S13]  /*3d80*/  ISETP.NE.AND P0, PT, R46, R18, PT ;  /* 0x000000122e00720c */ /* 0x010fda0003f05270 */
[----:B0-23--:R-:W-:Y:S05]  /*3d90*/  @P0 BRA `(.L_x_46) ;  /* 0x0000000000080947 */ /* 0x00dfea0003800000 */
[----:B------:R-:W-:-:S06]  /*3da0*/  IMAD R16, R7, 0x4, R22 ;  /* 0x0000000407107824 */ /* 0x000fcc00078e0216 */
[----:B------:R0:W2:Y:S02]  /*3db0*/  ATOMS.ADD R16, [R16], R19 ;  /* 0x000000131010738c */ /* 0x0000a40000000000 */
.L_x_46:
[----:B------:R-:W-:Y:S05]  /*3dc0*/  BSYNC.RECONVERGENT B0 ;  /* 0x0000000000007941 */ /* 0x000fea0003800200 */
.L_x_45:
[----:B------:R-:W-:Y:S01]  /*3dd0*/  R2P PR, R0, 0x7f ;  /* 0x0000007f00007804 */ /* 0x000fe20000000000 */
[----:B--2---:R2:W3:Y:S01]  /*3de0*/  SHFL.IDX PT, R18, R16, R18, 0x1f ;  /* 0x00001f1210127589 */ /* 0x0044e200000e0000 */
[----:B------:R-:W-:Y:S01]  /*3df0*/  SHF.R.U32.HI R11, RZ, UR6, R35 ;  /* 0x00000006ff0b7c19 */ /* 0x000fe20008011623 */
[----:B------:R-:W-:Y:S01]  /*3e00*/  BSSY.RECONVERGENT B0, `(.L_x_47) ;  /* 0x0000022000007945 */ /* 0x000fe20003800200 */
[----:B------:R-:W-:Y:S02]  /*3e10*/  IMAD.MOV.U32 R15, RZ, RZ, RZ ;  /* 0x000000ffff0f7224 */ /* 0x000fe400078e00ff */
[----:B------:R-:W-:-:S07]  /*3e20*/  LOP3.LUT R11, R11, UR5, RZ, 0x30, !PT ;  /* 0x000000050b0b7c12 */ /* 0x000fce000f8e30ff */
[----:B------:R-:W-:Y:S02]  /*3e30*/  VOTE.ANY R7, PT, P0 ;  /* 0x0000000000077806 */ /* 0x000fe400000e0100 */
[----:B------:R-:W-:Y:S02]  /*3e40*/  VOTE.ANY R48, PT, P1 ;  /* 0x0000000000307806 */ /* 0x000fe400008e0100 */
[----:B------:R-:W-:Y:S02]  /*3e50*/  @!P0 LOP3.LUT R7, RZ, R7, RZ, 0x33, !PT ;  /* 0x00000007ff078212 */ /* 0x000fe400078e33ff */
[----:B------:R-:W-:Y:S02]  /*3e60*/  @!P1 LOP3.LUT R48, RZ, R48, RZ, 0x33, !PT ;  /* 0x00000030ff309212 */ /* 0x000fe400078e33ff */
[----:B------:R-:W-:Y:S02]  /*3e70*/  LOP3.LUT P0, RZ, R0, 0x80, RZ, 0xc0, !PT ;  /* 0x0000008000ff7812 */ /* 0x000fe4000780c0ff */
[----:B------:R-:W-:-:S02]  /*3e80*/  LOP3.LUT R7, R48, R7, RZ, 0xc0, !PT ;  /* 0x0000000730077212 */ /* 0x000fc400078ec0ff */
[----:B------:R-:W-:-:S04]  /*3e90*/  VOTE.ANY R48, PT, P2 ;  /* 0x0000000000307806 */ /* 0x000fc800010e0100 */
[----:B------:R-:W-:-:S04]  /*3ea0*/  @!P2 LOP3.LUT R48, RZ, R48, RZ, 0x33, !PT ;  /* 0x00000030ff30a212 */ /* 0x000fc800078e33ff */
[----:B------:R-:W-:Y:S02]  /*3eb0*/  LOP3.LUT R7, R48, R7, RZ, 0xc0, !PT ;  /* 0x0000000730077212 */ /* 0x000fe400078ec0ff */
        /* <DEDUP_REMOVED lines=14> */
[----:B------:R-:W-:-:S04]  /*3fa0*/  LOP3.LUT R48, R48, R7, RZ, 0xc0, !PT ;  /* 0x0000000730307212 */ /* 0x000fc800078ec0ff */
[----:B------:R-:W4:Y:S01]  /*3fb0*/  FLO.U32 R52, R48 ;  /* 0x0000003000347300 */ /* 0x000f2200000e0000 */
[----:B------:R-:W-:-:S07]  /*3fc0*/  LOP3.LUT R17, R23, R48, RZ, 0xc0, !PT ;  /* 0x0000003017117212 */ /* 0x000fce00078ec0ff */
[----:B------:R-:W0:Y:S01]  /*3fd0*/  POPC R17, R17 ;  /* 0x0000001100117309 */ /* 0x000e220000000000 */
[----:B----4-:R-:W-:-:S13]  /*3fe0*/  ISETP.NE.AND P0, PT, R46, R52, PT ;  /* 0x000000342e00720c */ /* 0x010fda0003f05270 */
[----:B0-23--:R-:W-:Y:S05]  /*3ff0*/  @P0 BRA `(.L_x_48) ;  /* 0x0000000000080947 */ /* 0x00dfea0003800000 */
[----:B------:R-:W-:-:S05]  /*4000*/  IMAD R0, R0, 0x4, R22 ;  /* 0x0000000400007824 */ /* 0x000fca00078e0216 */
[----:B------:R0:W2:Y:S02]  /*4010*/  ATOMS.ADD R15, [R0], R17 ;  /* 0x00000011000f738c */ /* 0x0000a40000000000 */
.L_x_48:
[----:B------:R-:W-:Y:S05]  /*4020*/  BSYNC.RECONVERGENT B0 ;  /* 0x0000000000007941 */ /* 0x000fea0003800200 */
.L_x_47:
[----:B------:R-:W-:Y:S01]  /*4030*/  R2P PR, R11, 0x7f ;  /* 0x0000007f0b007804 */ /* 0x000fe20000000000 */
[----:B--2---:R2:W3:Y:S01]  /*4040*/  SHFL.IDX PT, R16, R15, R52, 0x1f ;  /* 0x00001f340f107589 */ /* 0x0044e200000e0000 */
[----:B------:R-:W-:Y:S11]  /*4050*/  BSSY.RECONVERGENT B0, `(.L_x_49) ;  /* 0x0000023000007945 */ /* 0x000ff60003800200 */
[----:B0-----:R-:W-:-:S02]  /*4060*/  VOTE.ANY R0, PT, P0 ;  /* 0x0000000000007806 */ /* 0x001fc400000e0100 */
[----:B------:R-:W-:Y:S02]  /*4070*/  VOTE.ANY R7, PT, P1 ;  /* 0x0000000000077806 */ /* 0x000fe400008e0100 */
[----:B------:R-:W-:Y:S02]  /*4080*/  @!P0 LOP3.LUT R0, RZ, R0, RZ, 0x33, !PT ;  /* 0x00000000ff008212 */ /* 0x000fe400078e33ff */
[----:B------:R-:W-:Y:S02]  /*4090*/  @!P1 LOP3.LUT R7, RZ, R7, RZ, 0x33, !PT ;  /* 0x00000007ff079212 */ /* 0x000fe400078e33ff */
[----:B------:R-:W-:Y:S02]  /*40a0*/  LOP3.LUT P0, RZ, R11, 0x80, RZ, 0xc0, !PT ;  /* 0x000000800bff7812 */ /* 0x000fe4000780c0ff */
        /* <DEDUP_REMOVED lines=19> */
[----:B------:R0:W4:Y:S01]  /*41e0*/  FLO.U32 R7, R0 ;  /* 0x0000000000077300 */ /* 0x00012200000e0000 */
[----:B------:R-:W-:-:S07]  /*41f0*/  LOP3.LUT R48, R23, R0, RZ, 0xc0, !PT ;  /* 0x0000000017307212 */ /* 0x000fce00078ec0ff */
[----:B--2---:R2:W1:Y:S01]  /*4200*/  POPC R15, R48 ;  /* 0x00000030000f7309 */ /* 0x0044620000000000 */
[----:B0-----:R-:W-:-:S04]  /*4210*/  SHF.R.U32.HI R0, RZ, UR6, R34 ;  /* 0x00000006ff007c19 */ /* 0x001fc80008011622 */
[----:B------:R-:W-:Y:S02]  /*4220*/  LOP3.LUT R0, R0, UR5, RZ, 0x30, !PT ;  /* 0x0000000500007c12 */ /* 0x000fe4000f8e30ff */
[----:B----4-:R-:W-:Y:S01]  /*4230*/  ISETP.NE.AND P0, PT, R46, R7, PT ;  /* 0x000000072e00720c */ /* 0x010fe20003f05270 */
[----:B--2---:R-:W-:-:S12]  /*4240*/  IMAD.MOV.U32 R48, RZ, RZ, RZ ;  /* 0x000000ffff307224 */ /* 0x004fd800078e00ff */
[----:B-1-3--:R-:W-:Y:S05]  /*4250*/  @P0 BRA `(.L_x_50) ;  /* 0x0000000000080947 */ /* 0x00afea0003800000 */
[----:B------:R-:W-:-:S06]  /*4260*/  IMAD R48, R11, 0x4, R22 ;  /* 0x000000040b307824 */ /* 0x000fcc00078e0216 */
[----:B------:R0:W1:Y:S02]  /*4270*/  ATOMS.ADD R48, [R48], R15 ;  /* 0x0000000f3030738c */ /* 0x0000640000000000 */
.L_x_50:
[----:B------:R-:W-:Y:S05]  /*4280*/  BSYNC.RECONVERGENT B0 ;  /* 0x0000000000007941 */ /* 0x000fea0003800200 */
.L_x_49:
[----:B------:R-:W-:Y:S01]  /*4290*/  R2P PR, R0, 0x7f ;  /* 0x0000007f00007804 */ /* 0x000fe20000000000 */
[----:B------:R-:W-:Y:S01]  /*42a0*/  IMAD.IADD R14, R14, 0x1, R8 ;  /* 0x000000010e0e7824 */ /* 0x000fe200078e0208 */
[----:B------:R-:W-:Y:S01]  /*42b0*/  BSSY.RECONVERGENT B0, `(.L_x_51) ;  /* 0x0000025000007945 */ /* 0x000fe20003800200 */
[----:B------:R-:W-:Y:S02]  /*42c0*/  IMAD.IADD R13, R13, 0x1, R12 ;  /* 0x000000010d0d7824 */ /* 0x000fe400078e020c */
[----:B-1----:R1:W2:Y:S08]  /*42d0*/  SHFL.IDX PT, R12, R48, R7, 0x1f ;  /* 0x00001f07300c7589 */ /* 0x0022b000000e0000 */
[----:B------:R-:W-:-:S02]  /*42e0*/  VOTE.ANY R11, PT, P0 ;  /* 0x00000000000b7806 */ /* 0x000fc400000e0100 */
[----:B------:R-:W-:Y:S01]  /*42f0*/  VOTE.ANY R8, PT, P1 ;  /* 0x0000000000087806 */ /* 0x000fe200008e0100 */
[----:B-1----:R-:W-:Y:S01]  /*4300*/  IMAD.MOV.U32 R7, RZ, RZ, RZ ;  /* 0x000000ffff077224 */ /* 0x002fe200078e00ff */
        /* <DEDUP_REMOVED lines=22> */
[----:B------:R1:W3:Y:S01]  /*4470*/  FLO.U32 R8, R52 ;  /* 0x0000003400087300 */ /* 0x0002e200000e0000 */
[----:B------:R-:W-:-:S07]  /*4480*/  LOP3.LUT R11, R23, R52, RZ, 0xc0, !PT ;  /* 0x00000034170b7212 */ /* 0x000fce00078ec0ff */
[----:B------:R-:W4:Y:S01]  /*4490*/  POPC R11, R11 ;  /* 0x0000000b000b7309 */ /* 0x000f220000000000 */
[----:B-1----:R-:W-:-:S04]  /*44a0*/  SHF.R.U32.HI R52, RZ, UR6, R26 ;  /* 0x00000006ff347c19 */ /* 0x002fc8000801161a */
[----:B------:R-:W-:Y:S02]  /*44b0*/  LOP3.LUT R48, R52, UR5, RZ, 0x30, !PT ;  /* 0x0000000534307c12 */ /* 0x000fe4000f8e30ff */
[----:B---3--:R-:W-:-:S13]  /*44c0*/  ISETP.NE.AND P0, PT, R46, R8, PT ;  /* 0x000000082e00720c */ /* 0x008fda0003f05270 */
[----:B--2-4-:R-:W-:Y:S05]  /*44d0*/  @P0 BRA `(.L_x_52) ;  /* 0x0000000000080947 */ /* 0x014fea0003800000 */
[----:B------:R-:W-:-:S05]  /*44e0*/  IMAD R0, R0, 0x4, R22 ;  /* 0x0000000400007824 */ /* 0x000fca00078e0216 */
[----:B------:R1:W2:Y:S02]  /*44f0*/  ATOMS.ADD R7, [R0], R11 ;  /* 0x0000000b0007738c */ /* 0x0002a40000000000 */
.L_x_52:
[----:B------:R-:W-:Y:S05]  /*4500*/  BSYNC.RECONVERGENT B0 ;  /* 0x0000000000007941 */ /* 0x000fea0003800200 */
.L_x_51:
[----:B------:R-:W-:Y:S01]  /*4510*/  R2P PR, R48, 0x7f ;  /* 0x0000007f30007804 */ /* 0x000fe20000000000 */
[----:B------:R-:W-:Y:S01]  /*4520*/  IMAD.IADD R10, R10, 0x1, R51 ;  /* 0x000000010a0a7824 */ /* 0x000fe200078e0233 */
[----:B--2---:R2:W3:Y:S01]  /*4530*/  SHFL.IDX PT, R8, R7, R8, 0x1f ;  /* 0x00001f0807087589 */ /* 0x0044e200000e0000 */
[----:B------:R-:W-:Y:S01]  /*4540*/  BSSY.RECONVERGENT B0, `(.L_x_53) ;  /* 0x0000024000007945 */ /* 0x000fe20003800200 */
[----:B------:R-:W-:Y:S02]  /*4550*/  IMAD.IADD R9, R9, 0x1, R45 ;  /* 0x0000000109097824 */ /* 0x000fe400078e022d */
[----:B------:R-:W-:-:S07]  /*4560*/  IMAD.MOV.U32 R45, RZ, RZ, RZ ;  /* 0x000000ffff2d7224 */ /* 0x000fce00078e00ff */
[----:B-1----:R-:W-:Y:S02]  /*4570*/  VOTE.ANY R0, PT, P0 ;  /* 0x0000000000007806 */ /* 0x002fe400000e0100 */
        /* <DEDUP_REMOVED lines=23> */
[----:B------:R-:W-:Y:S02]  /*46f0*/  SHF.R.U32.HI R51, RZ, UR6, R33 ;  /* 0x00000006ff337c19 */ /* 0x000fe40008011621 */
[----:B------:R1:W4:Y:S02]  /*4700*/  FLO.U32 R0, R52 ;  /* 0x0000003400007300 */ /* 0x00032400000e0000 */
[----:B------:R-:W-:Y:S02]  /*4710*/  LOP3.LUT R51, R51, UR5, RZ, 0x30, !PT ;  /* 0x0000000533337c12 */ /* 0x000fe4000f8e30ff */
[----:B-1----:R-:W-:-:S04]  /*4720*/  LOP3.LUT R52, R23, R52, RZ, 0xc0, !PT ;  /* 0x0000003417347212 */ /* 0x002fc800078ec0ff */
[----:B--2---:R1:W2:Y:S01]  /*4730*/  POPC R7, R52 ;  /* 0x0000003400077309 */ /* 0x0042a20000000000 */
[----:B----4-:R-:W-:-:S13]  /*4740*/  ISETP.NE.AND P0, PT, R46, R0, PT ;  /* 0x000000002e00720c */ /* 0x010fda0003f05270 */
[----:B-123--:R-:W-:Y:S05]  /*4750*/  @P0 BRA `(.L_x_54) ;  /* 0x0000000000080947 */ /* 0x00efea0003800000 */
[----:B------:R-:W-:-:S05]  /*4760*/  IMAD R48, R48, 0x4, R22 ;  /* 0x0000000430307824 */ /* 0x000fca00078e0216 */
[----:B------:R1:W2:Y:S02]  /*4770*/  ATOMS.ADD R45, [R48], R7 ;  /* 0x00000007302d738c */ /* 0x0002a40000000000 */
.L_x_54:
[----:B------:R-:W-:Y:S05]  /*4780*/  BSYNC.RECONVERGENT B0 ;  /* 0x0000000000007941 */ /* 0x000fea0003800200 */
.L_x_53:
[----:B------:R-:W-:Y:S01]  /*4790*/  R2P PR, R51, 0x7f ;  /* 0x0000007f33007804 */ /* 0x000fe20000000000 */
[----:B------:R-:W-:Y:S01]  /*47a0*/  IMAD.IADD R6, R5, 0x1, R6 ;  /* 0x0000000105067824 */ /* 0x000fe200078e0206 */
[----:B--2---:R2:W3:Y:S01]  /*47b0*/  SHFL.IDX PT, R0, R45, R0, 0x1f ;  /* 0x00001f002d007589 */ /* 0x0044e200000e0000 */
[----:B------:R-:W-:Y:S01]  /*47c0*/  IMAD.IADD R4, R4, 0x1, R47 ;  /* 0x0000000104047824 */ /* 0x000fe200078e022f */
[----:B------:R-:W-:Y:S01]  /*47d0*/  SHF.R.U32.HI R47, RZ, UR6, R32 ;  /* 0x00000006ff2f7c19 */ /* 0x000fe20008011620 */
[----:B------:R-:W-:Y:S03]  /*47e0*/  BSSY.RECONVERGENT B0, `(.L_x_55) ;  /* 0x0000022000007945 */ /* 0x000fe60003800200 */
[----:B------:R-:W-:-:S05]  /*47f0*/  LOP3.LUT R47, R47, UR5, RZ, 0x30, !PT ;  /* 0x000000052f2f7c12 */ /* 0x000fca000f8e30ff */
        /* <DEDUP_REMOVED lines=9> */
[----:B------:R-:W-:Y:S02]  /*4890*/  VOTE.ANY R48, PT, P3 ;  /* 0x0000000000307806 */ /* 0x000fe400018e0100 */
[----:B------:R-:W-:Y:S02]  /*48a0*/  VOTE.ANY R52, PT, P0 ;  /* 0x0000000000347806 */ /* 0x000fe400000e0100 */
[----:B------:R-:W-:Y:S02]  /*48b0*/  @!P3 LOP3.LUT R48, RZ, R48, RZ, 0x33, !PT ;  /* 0x00000030ff30b212 */ /* 0x000fe400078e33ff */
[----:B------:R-:W-:Y:S02]  /*48c0*/  @!P0 LOP3.LUT R52, RZ, R52, RZ, 0x33, !PT ;  /* 0x00000034ff348212 */ /* 0x000fe400078e33ff */
        /* <DEDUP_REMOVED lines=9> */
[----:B------:R-:W-:Y:S01]  /*4960*/  LOP3.LUT R5, R48, R5, RZ, 0xc0, !PT ;  /* 0x0000000530057212 */ /* 0x000fe200078ec0ff */
[----:B------:R-:W-:-:S03]  /*4970*/  IMAD.MOV.U32 R48, RZ, RZ, RZ ;  /* 0x000000ffff307224 */ /* 0x000fc600078e00ff */
[----:B------:R-:W-:-:S04]  /*4980*/  LOP3.LUT R52, R52, R5, RZ, 0xc0, !PT ;  /* 0x0000000534347212 */ /* 0x000fc800078ec0ff */
[----:B------:R1:W4:Y:S02]  /*4990*/  FLO.U32 R5, R52 ;  /* 0x0000003400057300 */ /* 0x00032400000e0000 */
[----:B-1----:R-:W-:-:S06]  /*49a0*/  LOP3.LUT R52, R23, R52, RZ, 0xc0, !PT ;  /* 0x0000003417347212 */ /* 0x002fcc00078ec0ff */
[----:B--2---:R1:W2:Y:S01]  /*49b0*/  POPC R45, R52 ;  /* 0x00000034002d7309 */ /* 0x0042a20000000000 */
[----:B----4-:R-:W-:-:S13]  /*49c0*/  ISETP.NE.AND P0, PT, R46, R5, PT ;  /* 0x000000052e00720c */ /* 0x010fda0003f05270 */
[----:B-1-3--:R-:W-:Y:S05]  /*49d0*/  @P0 BRA `(.L_x_56) ;  /* 0x0000000000080947 */ /* 0x00afea0003800000 */
[----:B------:R-:W-:-:S06]  /*49e0*/  IMAD R48, R51, 0x4, R22 ;  /* 0x0000000433307824 */ /* 0x000fcc00078e0216 */
[----:B--2---:R1:W3:Y:S02]  /*49f0*/  ATOMS.ADD R48, [R48], R45 ;  /* 0x0000002d3030738c */ /* 0x0042e40000000000 */
.L_x_56:
[----:B------:R-:W-:Y:S05]  /*4a00*/  BSYNC.RECONVERGENT B0 ;  /* 0x0000000000007941 */ /* 0x000fea0003800200 */
.L_x_55:
[----:B------:R-:W-:Y:S01]  /*4a10*/  R2P PR, R47, 0x7f ;  /* 0x0000007f2f007804 */ /* 0x000fe20000000000 */
[----:B------:R-:W-:Y:S01]  /*4a20*/  IMAD.IADD R50, R50, 0x1, R49 ;  /* 0x0000000132327824 */ /* 0x000fe200078e0231 */
[----:B---3--:R3:W4:Y:S01]  /*4a30*/  SHFL.IDX PT, R48, R48, R5, 0x1f ;  /* 0x00001f0530307589 */ /* 0x00872200000e0000 */
[----:B------:R-:W-:Y:S01]  /*4a40*/  IMAD.IADD R20, R21, 0x1, R20 ;  /* 0x0000000115147824 */ /* 0x000fe200078e0214 */
[----:B------:R-:W-:Y:S01]  /*4a50*/  SHF.R.U32.HI R21, RZ, UR6, R31 ;  /* 0x00000006ff157c19 */ /* 0x000fe2000801161f */
[----:B------:R-:W-:Y:S03]  /*4a60*/  BSSY.RECONVERGENT B0, `(.L_x_57) ;  /* 0x0000022000007945 */ /* 0x000fe60003800200 */
[----:B---3--:R-:W-:Y:S01]  /*4a70*/  LOP3.LUT R5, R21, UR5, RZ, 0x30, !PT ;  /* 0x0000000515057c12 */ /* 0x008fe2000f8e30ff */
[----:B------:R-:W-:-:S04]  /*4a80*/  IMAD.MOV.U32 R21, RZ, RZ, RZ ;  /* 0x000000ffff157224 */ /* 0x000fc800078e00ff */
        /* <DEDUP_REMOVED lines=23> */
[----:B------:R-:W-:-:S04]  /*4c00*/  LOP3.LUT R52, R49, R52, RZ, 0xc0, !PT ;  /* 0x0000003431347212 */ /* 0x000fc800078ec0ff */
[----:B------:R-:W3:Y:S01]  /*4c10*/  FLO.U32 R49, R52 ;  /* 0x0000003400317300 */ /* 0x000ee200000e0000 */
[----:B------:R-:W-:-:S07]  /*4c20*/  LOP3.LUT R51, R23, R52, RZ, 0xc0, !PT ;  /* 0x0000003417337212 */ /* 0x000fce00078ec0ff */
[----:B------:R-:W0:Y:S01]  /*4c30*/  POPC R51, R51 ;  /* 0x0000003300337309 */ /* 0x000e220000000000 */
[----:B---3--:R-:W-:-:S13]  /*4c40*/  ISETP.NE.AND P0, PT, R46, R49, PT ;  /* 0x000000312e00720c */ /* 0x008fda0003f05270 */
[----:B0---4-:R-:W-:Y:S05]  /*4c50*/  @P0 BRA `(.L_x_58) ;  /* 0x0000000000080947 */ /* 0x011fea0003800000 */
[----:B------:R-:W-:-:S05]  /*4c60*/  IMAD R52, R47, 0x4, R22 ;  /* 0x000000042f347824 */ /* 0x000fca00078e0216 */
[----:B------:R0:W3:Y:S02]  /*4c70*/  ATOMS.ADD R21, [R52], R51 ;  /* 0x000000333415738c */ /* 0x0000e40000000000 */
.L_x_58:
[----:B------:R-:W-:Y:S05]  /*4c80*/  BSYNC.RECONVERGENT B0 ;  /* 0x0000000000007941 */ /* 0x000fea0003800200 */
.L_x_57:
        /* <DEDUP_REMOVED lines=9> */
[----:B0-----:R-:W-:Y:S02]  /*4d20*/  VOTE.ANY R52, PT, P1 ;  /* 0x0000000000347806 */ /* 0x001fe400008e0100 */
        /* <DEDUP_REMOVED lines=22> */
[----:B------:R-:W0:Y:S01]  /*4e90*/  FLO.U32 R19, R52 ;  /* 0x0000003400137300 */ /* 0x000e2200000e0000 */
[----:B------:R-:W-:-:S07]  /*4ea0*/  LOP3.LUT R47, R23, R52, RZ, 0xc0, !PT ;  /* 0x00000034172f7212 */ /* 0x000fce00078ec0ff */
[----:B------:R-:W3:Y:S01]  /*4eb0*/  POPC R47, R47 ;  /* 0x0000002f002f7309 */ /* 0x000ee20000000000 */
[----:B0-----:R-:W-:-:S13]  /*4ec0*/  ISETP.NE.AND P0, PT, R46, R19, PT ;  /* 0x000000132e00720c */ /* 0x001fda0003f05270 */
[----:B---34-:R-:W-:Y:S05]  /*4ed0*/  @P0 BRA `(.L_x_60) ;  /* 0x0000000000080947 */ /* 0x018fea0003800000 */
[----:B------:R-:W-:-:S05]  /*4ee0*/  IMAD R52, R5, 0x4, R22 ;  /* 0x0000000405347824 */ /* 0x000fca00078e0216 */
[----:B------:R0:W3:Y:S02]  /*4ef0*/  ATOMS.ADD R17, [R52], R47 ;  /* 0x0000002f3411738c */ /* 0x0000e40000000000 */
.L_x_60:
[----:B------:R-:W-:Y:S05]  /*4f00*/  BSYNC.RECONVERGENT B0 ;  /* 0x0000000000007941 */ /* 0x000fea0003800200 */
.L_x_59:
        /* <DEDUP_REMOVED lines=39> */
.L_x_62:
[----:B------:R-:W-:Y:S05]  /*5180*/  BSYNC.RECONVERGENT B0 ;  /* 0x0000000000007941 */ /* 0x000fea0003800200 */
.L_x_61:
[----:B------:R-:W-:Y:S01]  /*5190*/  R2P PR, R19, 0x7f ;  /* 0x0000007f13007804 */ /* 0x000fe20000000000 */
[----:B------:R-:W-:Y:S01]  /*51a0*/  IMAD.IADD R0, R7, 0x1, R0 ;  /* 0x0000000107007824 */ /* 0x000fe200078e0200 */
[----:B---3--:R3:W4:Y:S01]  /*51b0*/  SHFL.IDX PT, R11, R11, R5, 0x1f ;  /* 0x00001f050b0b7589 */ /* 0x00872200000e0000 */
[----:B--2---:R-:W-:Y:S01]  /*51c0*/  IMAD.IADD R48, R45, 0x1, R48 ;  /* 0x000000012d307824 */ /* 0x004fe200078e0230 */
[----:B-1----:R-:W-:Y:S01]  /*51d0*/  SHF.R.U32.HI R45, RZ, UR6, R28 ;  /* 0x00000006ff2d7c19 */ /* 0x002fe2000801161c */
[----:B------:R-:W-:Y:S03]  /*51e0*/  BSSY.RECONVERGENT B0, `(.L_x_63) ;  /* 0x0000022000007945 */ /* 0x000fe60003800200 */
[----:B------:R-:W-:-:S05]  /*51f0*/  LOP3.LUT R45, R45, UR5, RZ, 0x30, !PT ;  /* 0x000000052d2d7c12 */ /* 0x000fca000f8e30ff */
        /* <DEDUP_REMOVED lines=24> */
[----:B------:R0:W1:Y:S01]  /*5380*/  FLO.U32 R7, R52 ;  /* 0x0000003400077300 */ /* 0x00006200000e0000 */
[----:B------:R-:W-:-:S07]  /*5390*/  LOP3.LUT R49, R23, R52, RZ, 0xc0, !PT ;  /* 0x0000003417317212 */ /* 0x000fce00078ec0ff */
[----:B------:R-:W2:Y:S01]  /*53a0*/  POPC R49, R49 ;  /* 0x0000003100317309 */ /* 0x000ea20000000000 */
[----:B0-----:R-:W-:Y:S01]  /*53b0*/  IMAD.MOV.U32 R52, RZ, RZ, RZ ;  /* 0x000000ffff347224 */ /* 0x001fe200078e00ff */
[----:B-1----:R-:W-:-:S13]  /*53c0*/  ISETP.NE.AND P0, PT, R46, R7, PT ;  /* 0x000000072e00720c */ /* 0x002fda0003f05270 */
[----:B--234-:R-:W-:Y:S05]  /*53d0*/  @P0 BRA `(.L_x_64) ;  /* 0x0000000000080947 */ /* 0x01cfea0003800000 */
[----:B------:R-:W-:-:S06]  /*53e0*/  IMAD R52, R19, 0x4, R22 ;  /* 0x0000000413347824 */ /* 0x000fcc00078e0216 */
[----:B------:R0:W1:Y:S02]  /*53f0*/  ATOMS.ADD R52, [R52], R49 ;  /* 0x000000313434738c */ /* 0x0000640000000000 */
.L_x_64:
[----:B------:R-:W-:Y:S05]  /*5400*/  BSYNC.RECONVERGENT B0 ;  /* 0x0000000000007941 */ /* 0x000fea0003800200 */
.L_x_63:
[----:B------:R-:W-:Y:S01]  /*5410*/  R2P PR, R45, 0x7f ;  /* 0x0000007f2d007804 */ /* 0x000fe20000000000 */
[----:B-1----:R1:W2:Y:S01]  /*5420*/  SHFL.IDX PT, R52, R52, R7, 0x1f ;  /* 0x00001f0734347589 */ /* 0x0022a200000e0000 */
[----:B------:R-:W-:Y:S11]  /*5430*/  BSSY.RECONVERGENT B0, `(.L_x_65) ;  /* 0x0000021000007945 */ /* 0x000ff60003800200 */
[----:B------:R-:W-:-:S02]  /*5440*/  VOTE.ANY R5, PT, P0 ;  /* 0x0000000000057806 */ /* 0x000fc400000e0100 */
[----:B------:R-:W-:Y:S02]  /*5450*/  VOTE.ANY R19, PT, P1 ;  /* 0x0000000000137806 */ /* 0x000fe400008e0100 */
[----:B------:R-:W-:Y:S02]  /*5460*/  @!P0 LOP3.LUT R5, RZ, R5, RZ, 0x33, !PT ;  /* 0x00000005ff058212 */ /* 0x000fe400078e33ff */
[----:B------:R-:W-:Y:S02]  /*5470*/  @!P1 LOP3.LUT R19, RZ, R19, RZ, 0x33, !PT ;  /* 0x00000013ff139212 */ /* 0x000fe400078e33ff */
[----:B-1----:R-:W-:Y:S02]  /*5480*/  VOTE.ANY R7, PT, P5 ;  /* 0x0000000000077806 */ /* 0x002fe400028e0100 */
[----:B------:R-:W-:Y:S02]  /*5490*/  LOP3.LUT R5, R19, R5, RZ, 0xc0, !PT ;  /* 0x0000000513057212 */ /* 0x000fe400078ec0ff */
[----:B------:R-:W-:-:S02]  /*54a0*/  VOTE.ANY R19, PT, P2 ;  /* 0x0000000000137806 */ /* 0x000fc400010e0100 */
        /* <DEDUP_REMOVED lines=9> */
[----:B------:R-:W-:-:S04]  /*5540*/  LOP3.LUT R5, R19, R5, RZ, 0xc0, !PT ;  /* 0x0000000513057212 */ /* 0x000fc800078ec0ff */
[----:B------:R-:W-:Y:S02]  /*5550*/  LOP3.LUT R5, R7, R5, RZ, 0xc0, !PT ;  /* 0x0000000507057212 */ /* 0x000fe400078ec0ff */
[----:B------:R-:W-:-:S04]  /*5560*/  VOTE.ANY R7, PT, P6 ;  /* 0x0000000000077806 */ /* 0x000fc800030e0100 */
[----:B------:R-:W-:-:S04]  /*5570*/  @!P6 LOP3.LUT R7, RZ, R7, RZ, 0x33, !PT ;  /* 0x00000007ff07e212 */ /* 0x000fc800078e33ff */
[----:B------:R-:W-:Y:S02]  /*5580*/  LOP3.LUT R5, R7, R5, RZ, 0xc0, !PT ;  /* 0x0000000507057212 */ /* 0x000fe400078ec0ff */
[----:B------:R-:W-:-:S04]  /*5590*/  VOTE.ANY R7, PT, P0 ;  /* 0x0000000000077806 */ /* 0x000fc800000e0100 */
[----:B------:R-:W-:-:S04]  /*55a0*/  @!P0 LOP3.LUT R7, RZ, R7, RZ, 0x33, !PT ;  /* 0x00000007ff078212 */ /* 0x000fc800078e33ff */
[----:B------:R-:W-:-:S04]  /*55b0*/  LOP3.LUT R19, R7, R5, RZ, 0xc0, !PT ;  /* 0x0000000507137212 */ /* 0x000fc800078ec0ff */
[----:B------:R-:W1:Y:S01]  /*55c0*/  FLO.U32 R7, R19 ;  /* 0x0000001300077300 */ /* 0x000e6200000e0000 */
[----:B------:R-:W-:-:S07]  /*55d0*/  LOP3.LUT R5, R23, R19, RZ, 0xc0, !PT ;  /* 0x0000001317057212 */ /* 0x000fce00078ec0ff */
[----:B------:R-:W3:Y:S01]  /*55e0*/  POPC R5, R5 ;  /* 0x0000000500057309 */ /* 0x000ee20000000000 */
[----:B-1----:R-:W-:Y:S01]  /*55f0*/  ISETP.NE.AND P0, PT, R46, R7, PT ;  /* 0x000000072e00720c */ /* 0x002fe20003f05270 */
[----:B------:R-:W-:-:S12]  /*5600*/  IMAD.MOV.U32 R46, RZ, RZ, RZ ;  /* 0x000000ffff2e7224 */ /* 0x000fd800078e00ff */
[----:B--23--:R-:W-:Y:S05]  /*5610*/  @P0 BRA `(.L_x_66) ;  /* 0x0000000000080947 */ /* 0x00cfea0003800000 */
[----:B------:R-:W-:-:S05]  /*5620*/  IMAD R22, R45, 0x4, R22 ;  /* 0x000000042d167824 */ /* 0x000fca00078e0216 */
[----:B------:R1:W2:Y:S02]  /*5630*/  ATOMS.ADD R46, [R22], R5 ;  /* 0x00000005162e738c */ /* 0x0002a40000000000 */
.L_x_66:
[----:B------:R-:W-:Y:S05]  /*5640*/  BSYNC.RECONVERGENT B0 ;  /* 0x0000000000007941 */ /* 0x000fea0003800200 */
.L_x_65:
[----:B-12---:R1:W2:Y:S01]  /*5650*/  SHFL.IDX PT, R22, R46, R7, 0x1f ;  /* 0x00001f072e167589 */ /* 0x0062a200000e0000 */
[----:B------:R-:W-:Y:S01]  /*5660*/  LOP3.LUT R19, R44, 0x7fffffff, RZ, 0x3c, !PT ;  /* 0x7fffffff2c137812 */ /* 0x000fe200078e3cff */
[----:B------:R-:W-:Y:S01]  /*5670*/  IMAD.IADD R11, R15, 0x1, R11 ;  /* 0x000000010f0b7824 */ /* 0x000fe200078e020b */
[----:B------:R-:W-:Y:S01]  /*5680*/  LEA R14, R14, UR4, 0x2 ;  /* 0x000000040e0e7c11 */ /* 0x000fe2000f8e10ff */
[----:B------:R-:W-:Y:S01]  /*5690*/  BAR.SYNC.DEFER_BLOCKING 0x0 ;  /* 0x0000000000007b1d */ /* 0x000fe20000010000 */
[----:B------:R-:W-:Y:S01]  /*56a0*/  LOP3.LUT R43, R43, 0x7fffffff, RZ, 0x3c, !PT ;  /* 0x7fffffff2b2b7812 */ /* 0x000fe200078e3cff */
[----:B------:R-:W-:Y:S01]  /*56b0*/  IMAD.IADD R21, R51, 0x1, R21 ;  /* 0x0000000133157824 */ /* 0x000fe200078e0215 */
[----:B------:R-:W-:Y:S01]  /*56c0*/  LEA R13, R13, UR4, 0x2 ;  /* 0x000000040d0d7c11 */ /* 0x000fe2000f8e10ff */
[----:B------:R-:W-:Y:S01]  /*56d0*/  IMAD.IADD R17, R47, 0x1, R17 ;  /* 0x000000012f117824 */ /* 0x000fe200078e0211 */
[----:B------:R-:W-:Y:S01]  /*56e0*/  LOP3.LUT R15, R42, 0x7fffffff, RZ, 0x3c, !PT ;  /* 0x7fffffff2a0f7812 */ /* 0x000fe200078e3cff */
[----:B------:R-:W-:Y:S01]  /*56f0*/  IMAD.IADD R52, R49, 0x1, R52 ;  /* 0x0000000131347824 */ /* 0x000fe200078e0234 */
[----:B------:R-:W-:Y:S01]  /*5700*/  LEA R10, R10, UR4, 0x2 ;  /* 0x000000040a0a7c11 */ /* 0x000fe2000f8e10ff */
[----:B------:R-:W-:Y:S01]  /*5710*/  BSSY B1, `(.L_x_67) ;  /* 0x0000058000017945 */ /* 0x000fe20003800000 */
[----:B------:R-:W-:-:S02]  /*5720*/  LEA R42, R9, UR4, 0x2 ;  /* 0x00000004092a7c11 */ /* 0x000fc4000f8e10ff */
[----:B------:R-:W-:Y:S02]  /*5730*/  LEA R4, R4, UR4, 0x2 ;  /* 0x0000000404047c11 */ /* 0x000fe4000f8e10ff */
[----:B------:R-:W-:Y:S02]  /*5740*/  LEA R50, R50, UR4, 0x2 ;  /* 0x0000000432327c11 */ /* 0x000fe4000f8e10ff */
[----:B-1----:R-:W-:Y:S02]  /*5750*/  LEA R7, R20, UR4, 0x2 ;  /* 0x0000000414077c11 */ /* 0x002fe4000f8e10ff */
[----:B------:R-:W-:Y:S02]  /*5760*/  LEA R18, R18, UR4, 0x2 ;  /* 0x0000000412127c11 */ /* 0x000fe4000f8e10ff */
[----:B------:R-:W-:Y:S01]  /*5770*/  LEA R9, R16, UR4, 0x2 ;  /* 0x0000000410097c11 */ /* 0x000fe2000f8e10ff */
[----:B--2---:R-:W-:Y:S01]  /*5780*/  IMAD.IADD R22, R5, 0x1, R22 ;  /* 0x0000000105167824 */ /* 0x004fe200078e0216 */
[----:B------:R-:W-:-:S02]  /*5790*/  LEA R5, R6, UR4, 0x2 ;  /* 0x0000000406057c11 */ /* 0x000fc4000f8e10ff */
[----:B------:R-:W-:Y:S01]  /*57a0*/  LEA R12, R12, UR4, 0x2 ;  /* 0x000000040c0c7c11 */ /* 0x000fe2000f8e10ff */
[----:B------:R-:W-:Y:S01]  /*57b0*/  STS [R14+-0x4], R19 ;  /* 0xfffffc130e007388 */ /* 0x000fe20000000800 */
[----:B------:R-:W-:Y:S02]  /*57c0*/  LEA R48, R48, UR4, 0x2 ;  /* 0x0000000430307c11 */ /* 0x000fe4000f8e10ff */
[----:B------:R-:W-:Y:S01]  /*57d0*/  LEA R21, R21, UR4, 0x2 ;  /* 0x0000000415157c11 */ /* 0x000fe2000f8e10ff */
[----:B------:R1:W-:Y:S01]  /*57e0*/  STS [R13+-0x4], R43 ;  /* 0xfffffc2b0d007388 */ /* 0x0003e20000000800 */
[----:B------:R-:W-:Y:S02]  /*57f0*/  LEA R11, R11, UR4, 0x2 ;  /* 0x000000040b0b7c11 */ /* 0x000fe4000f8e10ff */
[----:B------:R-:W-:Y:S01]  /*5800*/  LEA R52, R52, UR4, 0x2 ;  /* 0x0000000434347c11 */ /* 0x000fe2000f8e10ff */
[----:B------:R2:W-:Y:S01]  /*5810*/  STS [R10+-0x4], R15 ;  /* 0xfffffc0f0a007388 */ /* 0x0005e20000000800 */
[----:B------:R-:W-:-:S03]  /*5820*/  ISETP.NE.AND P0, PT, R53, RZ, PT ;  /* 0x000000ff3500720c */ /* 0x000fc60003f05270 */
[----:B------:R-:W-:Y:S01]  /*5830*/  STS [R42+-0x4], R41 ;  /* 0xfffffc292a007388 */ /* 0x000fe20000000800 */
[----:B-1----:R-:W-:-:S03]  /*5840*/  LEA R13, R8, UR4, 0x2 ;  /* 0x00000004080d7c11 */ /* 0x002fc6000f8e10ff */
[----:B------:R1:W-:Y:S01]  /*5850*/  STS [R5+-0x4], R40 ;  /* 0xfffffc2805007388 */ /* 0x0003e20000000800 */
[----:B--2---:R-:W-:-:S03]  /*5860*/  LEA R15, R0, UR4, 0x2 ;  /* 0x00000004000f7c11 */ /* 0x004fc6000f8e10ff */
[----:B------:R-:W-:Y:S01]  /*5870*/  STS [R4+-0x4], R39 ;  /* 0xfffffc2704007388 */ /* 0x000fe20000000800 */
[----:B------:R-:W-:-:S03]  /*5880*/  LEA R0, R17, UR4, 0x2 ;  /* 0x0000000411007c11 */ /* 0x000fc6000f8e10ff */
[----:B------:R-:W-:Y:S01]  /*5890*/  STS [R50+-0x4], R25 ;  /* 0xfffffc1932007388 */ /* 0x000fe20000000800 */
[----:B-1----:R-:W-:-:S03]  /*58a0*/  LEA R5, R22, UR4, 0x2 ;  /* 0x0000000416057c11 */ /* 0x002fc6000f8e10ff */
[----:B------:R-:W-:Y:S04]  /*58b0*/  STS [R7+-0x4], R38 ;  /* 0xfffffc2607007388 */ /* 0x000fe80000000800 */
[----:B------:R-:W-:Y:S04]  /*58c0*/  STS [R18+-0x4], R37 ;  /* 0xfffffc2512007388 */ /* 0x000fe80000000800 */
[----:B------:R-:W-:Y:S04]  /*58d0*/  STS [R9+-0x4], R36 ;  /* 0xfffffc2409007388 */ /* 0x000fe80000000800 */
[----:B------:R-:W-:Y:S04]  /*58e0*/  STS [R12+-0x4], R35 ;  /* 0xfffffc230c007388 */ /* 0x000fe80000000800 */
[----:B------:R1:W-:Y:S04]  /*58f0*/  STS [R13+-0x4], R34 ;  /* 0xfffffc220d007388 */ /* 0x0003e80000000800 */
[----:B------:R2:W-:Y:S04]  /*5900*/  STS [R15+-0x4], R26 ;  /* 0xfffffc1a0f007388 */ /* 0x0005e80000000800 */
[----:B------:R2:W-:Y:S01]  /*5910*/  STS [R48+-0x4], R33 ;  /* 0xfffffc2130007388 */ /* 0x0005e20000000800 */
[----:B-1----:R-:W-:-:S03]  /*5920*/  LEA R13, R3, UR4, 0x3 ;  /* 0x00000004030d7c11 */ /* 0x002fc6000f8e18ff */
[----:B------:R2:W-:Y:S04]  /*5930*/  STS [R21+-0x4], R32 ;  /* 0xfffffc2015007388 */ /* 0x0005e80000000800 */
[----:B------:R2:W-:Y:S04]  /*5940*/  STS [R0+-0x4], R31 ;  /* 0xfffffc1f00007388 */ /* 0x0005e80000000800 */
[----:B------:R2:W-:Y:S04]  /*5950*/  STS [R11+-0x4], R30 ;  /* 0xfffffc1e0b007388 */ /* 0x0005e80000000800 */
[----:B------:R2:W-:Y:S04]  /*5960*/  STS [R52+-0x4], R29 ;  /* 0xfffffc1d34007388 */ /* 0x0005e80000000800 */
[----:B------:R2:W-:Y:S01]  /*5970*/  STS [R5+-0x4], R28 ;  /* 0xfffffc1c05007388 */ /* 0x0005e20000000800 */
[----:B------:R-:W-:Y:S05]  /*5980*/  @P0 BRA `(.L_x_68) ;  /* 0x0000000000c00947 */ /* 0x000fea0003800000 */
[----:B------:R-:W1:Y:S02]  /*5990*/  LDCU.64 UR10, c[0x0][0x398] ;  /* 0x00007300ff0a77ac */ /* 0x000e640008000a00 */
[----:B-1----:R-:W-:-:S04]  /*59a0*/  LEA R6, P0, R3, UR10, 0x3 ;  /* 0x0000000a03067c11 */ /* 0x002fc8000f8018ff */
[----:B------:R-:W-:-:S05]  /*59b0*/  LEA.HI.X R7, R3, UR11, RZ, 0x3, P0 ;  /* 0x0000000b03077c11 */ /* 0x000fca00080f1cff */
[----:B--2---:R-:W2:Y:S01]  /*59c0*/  LDG.E.64 R4, desc[UR8][R6.64] ;  /* 0x0000000806047981 */ /* 0x004ea2000c1e1b00 */
[----:B------:R-:W-:Y:S01]  /*59d0*/  SHF.R.S32.HI R9, RZ, 0x1f, R24 ;  /* 0x0000001fff097819 */ /* 0x000fe20000011418 */
[----:B------:R-:W-:Y:S01]  /*59e0*/  UISETP.GE.AND UP0, UPT, UR7, 0x1, UPT ;  /* 0x000000010700788c */ /* 0x000fe2000bf06270 */
[----:B------:R-:W-:Y:S01]  /*59f0*/  IMAD.MOV.U32 R0, RZ, RZ, R27 ;  /* 0x000000ffff007224 */ /* 0x000fe200078e001b */
[----:B--2---:R-:W-:-:S05]  /*5a00*/  IADD3 R4, P0, PT, -R24, R4, RZ ;  /* 0x0000000418047210 */ /* 0x004fca0007f1e1ff */
[----:B------:R-:W-:-:S05]  /*5a10*/  IMAD.X R5, R5, 0x1, ~R9, P0 ;  /* 0x0000000105057824 */ /* 0x000fca00000e0e09 */
[----:B------:R1:W-:Y:S01]  /*5a20*/  STS.64 [R13+0x7200], R4 ;  /* 0x007200040d007388 */ /* 0x0003e20000000a00 */
[----:B------:R-:W-:Y:S05]  /*5a30*/  BRA.U !UP0, `(.L_x_69) ;  /* 0x00000001086c7547 */ /* 0x000fea000b800000 */
[----:B------:R-:W-:Y:S01]  /*5a40*/  BSSY B0, `(.L_x_70) ;  /* 0x0000019000007945 */ /* 0x000fe20003800000 */
[----:B------:R-:W-:Y:S02]  /*5a50*/  IMAD.MOV.U32 R6, RZ, RZ, -0x1 ;  /* 0xffffffffff067424 */ /* 0x000fe400078e00ff */
[----:B------:R-:W-:Y:S02]  /*5a60*/  IMAD.U32 R7, RZ, RZ, UR7 ;  /* 0x00000007ff077e24 */ /* 0x000fe4000f8e00ff */
[----:B------:R-:W-:-:S07]  /*5a70*/  IMAD.MOV.U32 R0, RZ, RZ, R27 ;  /* 0x000000ffff007224 */ /* 0x000fce00078e001b */
.L_x_74:
[----:B-1----:R-:W1:Y:S01]  /*5a80*/  LDC.64 R4, c[0x0][0x380] ;  /* 0x0000e000ff047b82 */ /* 0x002e620000000a00 */
[----:B------:R-:W-:Y:S01]  /*5a90*/  VIADD R11, R7, 0xffffffff ;  /* 0xffffffff070b7836 */ /* 0x000fe20000000000 */
[----:B------:R-:W-:Y:S03]  /*5aa0*/  BSSY B2, `(.L_x_71) ;  /* 0x0000008000027945 */ /* 0x000fe60003800000 */
[----:B------:R-:W-:-:S04]  /*5ab0*/  IMAD R9, R11, 0x100, R3 ;  /* 0x000001000b097824 */ /* 0x000fc800078e0203 */
[----:B-1----:R-:W-:-:S07]  /*5ac0*/  IMAD.WIDE R4, R9, 0x4, R4 ;  /* 0x0000000409047825 */ /* 0x002fce00078e0204 */
.L_x_72:
[----:B------:R-:W-:Y:S05]  /*5ad0*/  YIELD ;  /* 0x0000000000007946 */ /* 0x000fea0003800000 */
[----:B------:R1:W-:Y:S06]  /*5ae0*/  MEMBAR.SC.CTA ;  /* 0x0000000000007992 */ /* 0x0003ec0000000000 */
[----:B-1----:R-:W2:Y:S02]  /*5af0*/  LDG.E.STRONG.SYS R8, desc[UR8][R4.64] ;  /* 0x0000000804087981 */ /* 0x002ea4000c1f5900 */
[----:B--2---:R-:W-:-:S13]  /*5b00*/  ISETP.NE.AND P0, PT, R8, RZ, PT ;  /* 0x000000ff0800720c */ /* 0x004fda0003f05270 */
[----:B------:R-:W-:Y:S05]  /*5b10*/  @!P0 BRA `(.L_x_72) ;  /* 0xfffffffc00ec8947 */ /* 0x000fea000383ffff */
[----:B------:R-:W-:Y:S05]  /*5b20*/  BSYNC B2 ;  /* 0x0000000000027941 */ /* 0x000fea0003800000 */
.L_x_71:
[----:B------:R-:W-:Y:S01]  /*5b30*/  BSSY.RECONVERGENT B2, `(.L_x_73) ;  /* 0x0000006000027945 */ /* 0x000fe20003800200 */
[C---:B------:R-:W-:Y:S02]  /*5b40*/  ISETP.GT.AND P0, PT, R8.reuse, -0x1, PT ;  /* 0xffffffff0800780c */ /* 0x040fe40003f04270 */
[----:B------:R-:W-:Y:S01]  /*5b50*/  LOP3.LUT R5, R8, 0x3fffffff, RZ, 0xc0, !PT ;  /* 0x3fffffff08057812 */ /* 0x000fe200078ec0ff */
[----:B------:R-:W-:Y:S05]  /*5b60*/  WARPSYNC.EXCLUSIVE R6 ;  /* 0x0000000006007348 */ /* 0x000fea0003a00000 */
[----:B------:R-:W-:-:S05]  /*5b70*/  IMAD.IADD R0, R5, 0x1, R0 ;  /* 0x0000000105007824 */ /* 0x000fca00078e0200 */
[----:B------:R-:W-:-:S07]  /*5b80*/  VOTE.ANY R6, PT, P0 ;  /* 0x0000000000067806 */ /* 0x000fce00000e0100 */
[----:B------:R-:W-:Y:S05]  /*5b90*/  BSYNC.RECONVERGENT B2 ;  /* 0x0000000000027941 */ /* 0x000fea0003800200 */
.L_x_73:
[----:B------:R-:W-:Y:S01]  /*5ba0*/  ISETP.GT.U32.AND P1, PT, R7, 0x1, PT ;  /* 0x000000010700780c */ /* 0x000fe20003f24070 */
[----:B------:R-:W-:-:S12]  /*5bb0*/  IMAD.MOV.U32 R7, RZ, RZ, R11 ;  /* 0x000000ffff077224 */ /* 0x000fd800078e000b */
[----:B------:R-:W-:Y:S05]  /*5bc0*/  @P0 BRA P1, `(.L_x_74) ;  /* 0xfffffffc00ac0947 */ /* 0x000fea000083ffff */
[----:B------:R-:W-:Y:S05]  /*5bd0*/  BSYNC B0 ;  /* 0x0000000000007941 */ /* 0x000fea0003800000 */
.L_x_70:
[----:B------:R2:W3:Y:S02]  /*5be0*/  LDS.64 R4, [R13+0x7200] ;  /* 0x007200000d047984 */ /* 0x0004e40000000a00 */
.L_x_69:
[----:B------:R-:W4:Y:S01]  /*5bf0*/  LDC.64 R6, c[0x0][0x380] ;  /* 0x0000e000ff067b82 */ /* 0x000f220000000a00 */
[C---:B------:R-:W-:Y:S01]  /*5c00*/  IMAD.IADD R11, R0.reuse, 0x1, -R27 ;  /* 0x00000001000b7824 */ /* 0x040fe200078e0a1b */
[----:B------:R-:W-:Y:S01]  /*5c10*/  LOP3.LUT R9, R0, 0x80000000, RZ, 0xfc, !PT ;  /* 0x8000000000097812 */ /* 0x000fe200078efcff */
[----:B------:R-:W-:-:S03]  /*5c20*/  IMAD.U32 R15, RZ, RZ, UR7 ;  /* 0x00000007ff0f7e24 */ /* 0x000fc6000f8e00ff */
[----:B-1-3--:R-:W-:Y:S01]  /*5c30*/  IADD3 R4, P0, PT, R11, R4, RZ ;  /* 0x000000040b047210 */ /* 0x00afe20007f1e0ff */
[----:B------:R-:W-:-:S03]  /*5c40*/  IMAD R15, R15, 0x100, R3 ;  /* 0x000001000f0f7824 */ /* 0x000fc600078e0203 */
[----:B------:R-:W-:-:S05]  /*5c50*/  LEA.HI.X.SX32 R5, R11, R5, 0x1, P0 ;  /* 0x000000050b057211 */ /* 0x000fca00000f0eff */
[----:B------:R1:W-:Y:S01]  /*5c60*/  STS.64 [R13+0x7200], R4 ;  /* 0x007200040d007388 */ /* 0x0003e20000000a00 */
[----:B----4-:R-:W-:-:S05]  /*5c70*/  IMAD.WIDE R6, R15, 0x4, R6 ;  /* 0x000000040f067825 */ /* 0x010fca00078e0206 */
[----:B------:R1:W-:Y:S02]  /*5c80*/  STG.E.STRONG.SYS desc[UR8][R6.64], R9 ;  /* 0x0000000906007986 */ /* 0x0003e4000c115908 */
.L_x_68:
[----:B------:R-:W-:Y:S05]  /*5c90*/  BSYNC B1 ;  /* 0x0000000000017941 */ /* 0x000fea0003800000 */
.L_x_67:
[----:B-1----:R-:W1:Y:S01]  /*5ca0*/  LDC.64 R6, c[0x0][0x390] ;  /* 0x0000e400ff067b82 */ /* 0x002e620000000a00 */
[----:B------:R-:W-:-:S06]  /*5cb0*/  UIMAD UR6, UR7, 0x1c80, URZ ;  /* 0x00001c80070678a4 */ /* 0x000fcc000f8e02ff */
[----:B--2---:R-:W-:Y:S01]  /*5cc0*/  IMAD.U32 R0, RZ, RZ, UR6 ;  /* 0x00000006ff007e24 */ /* 0x004fe2000f8e00ff */
[----:B------:R-:W2:Y:S03]  /*5cd0*/  LDC R9, c[0x0][0x3c0] ;  /* 0x0000f000ff097b82 */ /* 0x000ea60000000800 */
[----:B------:R-:W-:Y:S01]  /*5ce0*/  VIADD R0, R0, 0x1c80 ;  /* 0x00001c8000007836 */ /* 0x000fe20000000000 */
[----:B-1----:R-:W-:-:S04]  /*5cf0*/  ISETP.EQ.U32.AND P1, PT, R6, RZ, PT ;  /* 0x000000ff0600720c */ /* 0x002fc80003f22070 */
[CC--:B--2---:R-:W-:Y:S02]  /*5d00*/  ISETP.GE.AND P0, PT, R0.reuse, R9.reuse, PT ;  /* 0x000000090000720c */ /* 0x0c4fe40003f06270 */
[----:B------:R-:W-:Y:S02]  /*5d10*/  ISETP.GT.AND P3, PT, R0, R9, PT ;  /* 0x000000090000720c */ /* 0x000fe40003f64270 */
[----:B------:R-:W-:Y:S02]  /*5d20*/  ISETP.EQ.OR.EX P0, PT, R7, RZ, !P0, P1 ;  /* 0x000000ff0700720c */ /* 0x000fe40004702710 */
[C---:B------:R-:W-:Y:S02]  /*5d30*/  LEA R0, R3.reuse, UR4, 0x2 ;  /* 0x0000000403007c11 */ /* 0x040fe4000f8e10ff */
[----:B------:R-:W-:-:S13]  /*5d40*/  ISETP.GT.U32.OR P0, PT, R3, 0xff, P0 ;  /* 0x000000ff0300780c */ /* 0x000fda0000704470 */
[----:B------:R-:W-:Y:S05]  /*5d50*/  @P0 BRA `(.L_x_75) ;  /* 0x0000000000200947 */ /* 0x000fea0003800000 */
[----:B------:R-:W1:Y:S01]  /*5d60*/  LDS.64 R4, [R13+0x7200] ;  /* 0x007200000d047984 */ /* 0x000e620000000a00 */
[C---:B------:R-:W-:Y:S02]  /*5d70*/  LEA R6, P2, R3.reuse, R6, 0x3 ;  /* 0x0000000603067211 */ /* 0x040fe400078418ff */
[--C-:B------:R-:W-:Y:S02]  /*5d80*/  SHF.R.S32.HI R11, RZ, 0x1f, R27.reuse ;  /* 0x0000001fff0b7819 */ /* 0x100fe4000001141b */
[----:B------:R-:W-:Y:S02]  /*5d90*/  LEA.HI.X R7, R3, R7, RZ, 0x3, P2 ;  /* 0x0000000703077211 */ /* 0x000fe400010f1cff */
[----:B-1----:R-:W-:Y:S02]  /*5da0*/  IADD3 R4, P0, P1, R4, R24, R27 ;  /* 0x0000001804047210 */ /* 0x002fe4000791e01b */
[----:B------:R-:W-:-:S04]  /*5db0*/  SHF.R.S32.HI R24, RZ, 0x1f, R24 ;  /* 0x0000001fff187819 */ /* 0x000fc80000011418 */
[----:B------:R-:W-:-:S05]  /*5dc0*/  IADD3.X R5, PT, PT, R5, R24, R11, P0, P1 ;  /* 0x0000001805057210 */ /* 0x000fca00007e240b */
[----:B------:R1:W-:Y:S02]  /*5dd0*/  STG.E.64 desc[UR8][R6.64], R4 ;  /* 0x0000000406007986 */ /* 0x0003e4000c101b08 */
.L_x_75:
[----:B------:R-:W-:Y:S05]  /*5de0*/  WARPSYNC.ALL ;  /* 0x0000000000007948 */ /* 0x000fea0003800000 */
[----:B------:R-:W-:Y:S06]  /*5df0*/  BAR.SYNC.DEFER_BLOCKING 0x0 ;  /* 0x0000000000007b1d */ /* 0x000fec0000010000 */
[----:B------:R-:W-:Y:S05]  /*5e00*/  @P3 BRA `(.L_x_76) ;  /* 0x0000000c009c3947 */ /* 0x000fea0003800000 */
[----:B------:R-:W1:Y:S01]  /*5e10*/  LDS R2, [R0] ;  /* 0x0000000000027984 */ /* 0x000e620000000800 */
[----:B------:R-:W1:Y:S01]  /*5e20*/  LDCU UR6, c[0x0][0x3c4] ;  /* 0x00007880ff0677ac */ /* 0x000e620008000800 */
[----:B------:R-:W2:Y:S01]  /*5e30*/  LDCU.64 UR10, c[0x0][0x3a0] ;  /* 0x00007400ff0a77ac */ /* 0x000ea20008000a00 */
[----:B-1----:R-:W-:Y:S02]  /*5e40*/  SHF.R.U32.HI R4, RZ, UR6, R2 ;  /* 0x00000006ff047c19 */ /* 0x002fe40008011602 */
[----:B------:R-:W-:Y:S02]  /*5e50*/  LOP3.LUT R11, R2, 0x7fffffff, RZ, 0x3c, !PT ;  /* 0x7fffffff020b7812 */ /* 0x000fe400078e3cff */
[----:B------:R-:W-:-:S04]  /*5e60*/  LOP3.LUT R4, R4, UR5, RZ, 0x30, !PT ;  /* 0x0000000504047c12 */ /* 0x000fc8000f8e30ff */
[----:B------:R-:W-:-:S06]  /*5e70*/  LEA R5, R4, UR4, 0x3 ;  /* 0x0000000404057c11 */ /* 0x000fcc000f8e18ff */
[----:B------:R-:W1:Y:S02]  /*5e80*/  LDS.64 R4, [R5+0x7200] ;  /* 0x0072000005047984 */ /* 0x000e640000000a00 */
[----:B-1----:R-:W-:-:S05]  /*5e90*/  IADD3 R4, P0, PT, R4, R3, RZ ;  /* 0x0000000304047210 */ /* 0x002fca0007f1e0ff */
[----:B------:R-:W-:Y:S01]  /*5ea0*/  IMAD.X R7, RZ, RZ, R5, P0 ;  /* 0x000000ffff077224 */ /* 0x000fe200000e0605 */
[----:B--2---:R-:W-:-:S04]  /*5eb0*/  LEA R6, P0, R4, UR10, 0x2 ;  /* 0x0000000a04067c11 */ /* 0x004fc8000f8010ff */
[----:B------:R-:W-:-:S05]  /*5ec0*/  LEA.HI.X R7, R4, UR11, R7, 0x2, P0 ;  /* 0x0000000b04077c11 */ /* 0x000fca00080f1407 */
[----:B------:R-:W-:Y:S01]  /*5ed0*/  STG.E desc[UR8][R6.64], R11 ;  /* 0x0000000b06007986 */ /* 0x000fe2000c101908 */
[----:B------:R-:W-:-:S03]  /*5ee0*/  NOP ;  /* 0x0000000000007918 */ /* 0x000fc60000000000 */
[----:B------:R-:W1:Y:S02]  /*5ef0*/  LDS R2, [R0+0x600] ;  /* 0x0006000000027984 */ /* 0x000e640000000800 */
[----:B-1----:R-:W-:Y:S02]  /*5f00*/  SHF.R.U32.HI R4, RZ, UR6, R2 ;  /* 0x00000006ff047c19 */ /* 0x002fe40008011602 */
[----:B------:R-:W-:Y:S02]  /*5f10*/  LOP3.LUT R11, R2, 0x7fffffff, RZ, 0x3c, !PT ;  /* 0x7fffffff020b7812 */ /* 0x000fe400078e3cff */
[----:B------:R-:W-:-:S04]  /*5f20*/  LOP3.LUT R4, R4, UR5, RZ, 0x30, !PT ;  /* 0x0000000504047c12 */ /* 0x000fc8000f8e30ff */
[----:B------:R-:W-:-:S06]  /*5f30*/  LEA R5, R4, UR4, 0x3 ;  /* 0x0000000404057c11 */ /* 0x000fcc000f8e18ff */
[----:B------:R-:W1:Y:S02]  /*5f40*/  LDS.64 R4, [R5+0x7200] ;  /* 0x0072000005047984 */ /* 0x000e640000000a00 */
[----:B-1----:R-:W-:-:S05]  /*5f50*/  IADD3 R4, P0, PT, R4, R3, RZ ;  /* 0x0000000304047210 */ /* 0x002fca0007f1e0ff */
[----:B------:R-:W-:Y:S01]  /*5f60*/  IMAD.X R9, RZ, RZ, R5, P0 ;  /* 0x000000ffff097224 */ /* 0x000fe200000e0605 */
[----:B------:R-:W-:-:S04]  /*5f70*/  LEA R8, P0, R4, UR10, 0x2 ;  /* 0x0000000a04087c11 */ /* 0x000fc8000f8010ff */
        /* <DEDUP_REMOVED lines=196> */
[----:B-1----:R-:W-:-:S04]  /*6bc0*/  SHF.R.U32.HI R2, RZ, UR6, R0 ;  /* 0x00000006ff027c19 */ /* 0x002fc80008011600 */
[----:B------:R-:W-:-:S04]  /*6bd0*/  LOP3.LUT R2, R2, UR5, RZ, 0x30, !PT ;  /* 0x0000000502027c12 */ /* 0x000fc8000f8e30ff */
[----:B------:R-:W-:-:S06]  /*6be0*/  LEA R4, R2, UR4, 0x3 ;  /* 0x0000000402047c11 */ /* 0x000fcc000f8e18ff */
[----:B------:R-:W1:Y:S02]  /*6bf0*/  LDS.64 R4, [R4+0x7200] ;  /* 0x0072000004047984 */ /* 0x000e640000000a00 */
[----:B-1----:R-:W-:-:S05]  /*6c00*/  IADD3 R3, P0, PT, R4, R3, RZ ;  /* 0x0000000304037210 */ /* 0x002fca0007f1e0ff */
[----:B------:R-:W-:Y:S01]  /*6c10*/  IMAD.X R6, RZ, RZ, R5, P0 ;  /* 0x000000ffff067224 */ /* 0x000fe200000e0605 */
[C---:B------:R-:W-:Y:S02]  /*6c20*/  LEA R2, P0, R3.reuse, UR10, 0x2 ;  /* 0x0000000a03027c11 */ /* 0x040fe4000f8010ff */
[----:B------:R-:W-:Y:S02]  /*6c30*/  LOP3.LUT R5, R0, 0x7fffffff, RZ, 0x3c, !PT ;  /* 0x7fffffff00057812 */ /* 0x000fe400078e3cff */
[----:B------:R-:W-:-:S05]  /*6c40*/  LEA.HI.X R3, R3, UR11, R6, 0x2, P0 ;  /* 0x0000000b03037c11 */ /* 0x000fca00080f1406 */
[----:B------:R-:W-:Y:S01]  /*6c50*/  STG.E desc[UR8][R2.64+0x6c00], R5 ;  /* 0x006c000502007986 */ /* 0x000fe2000c101908 */
[----:B------:R-:W-:Y:S01]  /*6c60*/  NOP ;  /* 0x0000000000007918 */ /* 0x000fe20000000000 */
[----:B------:R-:W-:Y:S05]  /*6c70*/  EXIT ;  /* 0x000000000000794d */ /* 0x000fea0003800000 */
.L_x_76:
[----:B-1----:R-:W-:Y:S01]  /*6c80*/  IMAD.U32 R4, RZ, RZ, UR7 ;  /* 0x00000007ff047e24 */ /* 0x002fe2000f8e00ff */
[----:B------:R-:W-:Y:S01]  /*6c90*/  BSSY.RECONVERGENT B0, `(.L_x_77) ;  /* 0x000001e000007945 */ /* 0x000fe20003800200 */
[C---:B------:R-:W-:Y:S02]  /*6ca0*/  VIADD R6, R3.reuse, 0x300 ;  /* 0x0000030003067836 */ /* 0x040fe40000000000 */
[----:B------:R-:W-:Y:S02]  /*6cb0*/  IMAD R5, R4, -0x1c80, R9 ;  /* 0xffffe38004057824 */ /* 0x000fe400078e0209 */
[C---:B------:R-:W-:Y:S02]  /*6cc0*/  VIADD R4, R3.reuse, 0x180 ;  /* 0x0000018003047836 */ /* 0x040fe40000000000 */
[C---:B------:R-:W-:Y:S01]  /*6cd0*/  VIADD R8, R3.reuse, 0x480 ;  /* 0x0000048003087836 */ /* 0x040fe20000000000 */
[CC--:B------:R-:W-:Y:S01]  /*6ce0*/  ISETP.GE.AND P1, PT, R3.reuse, R5.reuse, PT ;  /* 0x000000050300720c */ /* 0x0c0fe20003f26270 */
[C---:B------:R-:W-:Y:S01]  /*6cf0*/  VIADD R10, R3.reuse, 0xa80 ;  /* 0x00000a80030a7836 */ /* 0x040fe20000000000 */
[-C--:B------:R-:W-:Y:S01]  /*6d00*/  ISETP.GE.AND P2, PT, R4, R5.reuse, PT ;  /* 0x000000050400720c */ /* 0x080fe20003f46270 */
[C---:B------:R-:W-:Y:S01]  /*6d10*/  VIADD R4, R3.reuse, 0x600 ;  /* 0x0000060003047836 */ /* 0x040fe20000000000 */
[-C--:B------:R-:W-:Y:S01]  /*6d20*/  ISETP.GE.AND P3, PT, R6, R5.reuse, PT ;  /* 0x000000050600720c */ /* 0x080fe20003f66270 */
[C---:B------:R-:W-:Y:S01]  /*6d30*/  VIADD R6, R3.reuse, 0x780 ;  /* 0x0000078003067836 */ /* 0x040fe20000000000 */
[-C--:B------:R-:W-:Y:S01]  /*6d40*/  ISETP.GE.AND P4, PT, R8, R5.reuse, PT ;  /* 0x000000050800720c */ /* 0x080fe20003f86270 */
[----:B------:R-:W-:Y:S01]  /*6d50*/  VIADD R8, R3, 0x900 ;  /* 0x0000090003087836 */ /* 0x000fe20000000000 */
[----:B------:R-:W-:-:S02]  /*6d60*/  ISETP.GE.AND P5, PT, R4, R5, PT ;  /* 0x000000050400720c */ /* 0x000fc40003fa6270 */
[-C--:B------:R-:W-:Y:S02]  /*6d70*/  ISETP.GE.AND P6, PT, R6, R5.reuse, PT ;  /* 0x000000050600720c */ /* 0x080fe40003fc6270 */
[----:B------:R-:W-:Y:S01]  /*6d80*/  ISETP.GE.AND P0, PT, R8, R5, PT ;  /* 0x000000050800720c */ /* 0x000fe20003f06270 */
[----:B------:R-:W-:-:S12]  /*6d90*/  @P1 BRA `(.L_x_78) ;  /* 0x0000000000341947 */ /* 0x000fd80003800000 */
[----:B------:R-:W1:Y:S01]  /*6da0*/  LDS R4, [R0] ;  /* 0x0000000000047984 */ /* 0x000e620000000800 */
[----:B------:R-:W1:Y:S01]  /*6db0*/  LDCU UR6, c[0x0][0x3c4] ;  /* 0x00007880ff0677ac */ /* 0x000e620008000800 */
[----:B------:R-:W2:Y:S01]  /*6dc0*/  LDCU.64 UR10, c[0x0][0x3a0] ;  /* 0x00007400ff0a77ac */ /* 0x000ea20008000a00 */
[----:B-1----:R-:W-:-:S04]  /*6dd0*/  SHF.R.U32.HI R6, RZ, UR6, R4 ;  /* 0x00000006ff067c19 */ /* 0x002fc80008011604 */
[----:B------:R-:W-:-:S04]  /*6de0*/  LOP3.LUT R6, R6, UR5, RZ, 0x30, !PT ;  /* 0x0000000506067c12 */ /* 0x000fc8000f8e30ff */
[----:B------:R-:W-:-:S05]  /*6df0*/  LEA R8, R6, UR4, 0x3 ;  /* 0x0000000406087c11 */ /* 0x000fca000f8e18ff */
[----:B------:R-:W1:Y:S02]  /*6e00*/  LDS.64 R6, [R8+0x7200] ;  /* 0x0072000008067984 */ /* 0x000e640000000a00 */
[----:B-1----:R-:W-:-:S05]  /*6e10*/  IADD3 R9, P1, PT, R6, R3, RZ ;  /* 0x0000000306097210 */ /* 0x002fca0007f3e0ff */
[----:B------:R-:W-:Y:S01]  /*6e20*/  IMAD.X R12, RZ, RZ, R7, P1 ;  /* 0x000000ffff0c7224 */ /* 0x000fe200008e0607 */
[----:B--2---:R-:W-:-:S04]  /*6e30*/  LEA R6, P1, R9, UR10, 0x2 ;  /* 0x0000000a09067c11 */ /* 0x004fc8000f8210ff */
[----:B------:R-:W-:Y:S02]  /*6e40*/  LEA.HI.X R7, R9, UR11, R12, 0x2, P1 ;  /* 0x0000000b09077c11 */ /* 0x000fe400088f140c */
[----:B------:R-:W-:-:S05]  /*6e50*/  LOP3.LUT R9, R4, 0x7fffffff, RZ, 0x3c, !PT ;  /* 0x7fffffff04097812 */ /* 0x000fca00078e3cff */
[----:B------:R1:W-:Y:S02]  /*6e60*/  STG.E desc[UR8][R6.64], R9 ;  /* 0x0000000906007986 */ /* 0x0003e4000c101908 */
.L_x_78:
[----:B------:R-:W-:Y:S05]  /*6e70*/  BSYNC.RECONVERGENT B0 ;  /* 0x0000000000007941 */ /* 0x000fea0003800200 */
.L_x_77:
[----:B------:R-:W-:Y:S01]  /*6e80*/  NOP ;  /* 0x0000000000007918 */ /* 0x000fe20000000000 */
[----:B------:R-:W-:Y:S01]  /*6e90*/  BSSY.RECONVERGENT B0, `(.L_x_79) ;  /* 0x0000011000007945 */ /* 0x000fe20003800200 */
[----:B------:R-:W-:Y:S02]  /*6ea0*/  ISETP.GE.AND P1, PT, R10, R5, PT ;  /* 0x000000050a00720c */ /* 0x000fe40003f26270 */
[----:B------:R-:W-:Y:S01]  /*6eb0*/  LOP3.LUT R10, R3, 0xc00, RZ, 0xfc, !PT ;  /* 0x00000c00030a7812 */ /* 0x000fe200078efcff */
[----:B------:R-:W-:Y:S10]  /*6ec0*/  @P2 BRA `(.L_x_80) ;  /* 0x0000000000342947 */ /* 0x000ff40003800000 */
[----:B------:R-:W1:Y:S01]  /*6ed0*/  LDS R4, [R0+0x600] ;  /* 0x0006000000047984 */ /* 0x000e620000000800 */
        /* <DEDUP_REMOVED lines=12> */
.L_x_80:
[----:B------:R-:W-:Y:S05]  /*6fa0*/  BSYNC.RECONVERGENT B0 ;  /* 0x0000000000007941 */ /* 0x000fea0003800200 */
.L_x_79:
[----:B------:R-:W-:Y:S01]  /*6fb0*/  NOP ;  /* 0x0000000000007918 */ /* 0x000fe20000000000 */
[----:B------:R-:W-:Y:S01]  /*6fc0*/  BSSY.RECONVERGENT B0, `(.L_x_81) ;  /* 0x0000011000007945 */ /* 0x000fe20003800200 */
[----:B------:R-:W-:Y:S01]  /*6fd0*/  ISETP.GE.AND P2, PT, R10, R5, PT ;  /* 0x000000050a00720c */ /* 0x000fe20003f46270 */
[----:B------:R-:W-:Y:S02]  /*6fe0*/  VIADD R10, R3, 0xd80 ;  /* 0x00000d80030a7836 */ /* 0x000fe40000000000 */
[----:B------:R-:W-:Y:S10]  /*6ff0*/  @P3 BRA `(.L_x_82) ;  /* 0x0000000000343947 */ /* 0x000ff40003800000 */
[----:B------:R-:W1:Y:S01]  /*7000*/  LDS R4, [R0+0xc00] ;  /* 0x000c000000047984 */ /* 0x000e620000000800 */
[----:B------:R-:W1:Y:S01]  /*7010*/  LDCU UR6, c[0x0][0x3c4] ;  /* 0x00007880ff0677ac */ /* 0x000e620008000800 */
[----:B------:R-:W3:Y:S01]  /*7020*/  LDCU.64 UR10, c[0x0][0x3a0] ;  /* 0x00007400ff0a77ac */ /* 0x000ee20008000a00 */
[----:B-12---:R-:W-:-:S04]  /*7030*/  SHF.R.U32.HI R6, RZ, UR6, R4 ;  /* 0x00000006ff067c19 */ /* 0x006fc80008011604 */
[----:B------:R-:W-:-:S04]  /*7040*/  LOP3.LUT R6, R6, UR5, RZ, 0x30, !PT ;  /* 0x0000000506067c12 */ /* 0x000fc8000f8e30ff */
[----:B------:R-:W-:-:S05]  /*7050*/  LEA R8, R6, UR4, 0x3 ;  /* 0x0000000406087c11 */ /* 0x000fca000f8e18ff */
[----:B------:R-:W1:Y:S02]  /*7060*/  LDS.64 R6, [R8+0x7200] ;  /* 0x0072000008067984 */ /* 0x000e640000000a00 */
[----:B-1----:R-:W-:-:S05]  /*7070*/  IADD3 R9, P3, PT, R6, R3, RZ ;  /* 0x0000000306097210 */ /* 0x002fca0007f7e0ff */
[----:B------:R-:W-:Y:S01]  /*7080*/  IMAD.X R12, RZ, RZ, R7, P3 ;  /* 0x000000ffff0c7224 */ /* 0x000fe200018e0607 */
[----:B---3--:R-:W-:-:S04]  /*7090*/  LEA R6, P3, R9, UR10, 0x2 ;  /* 0x0000000a09067c11 */ /* 0x008fc8000f8610ff */
[----:B------:R-:W-:Y:S02]  /*70a0*/  LEA.HI.X R7, R9, UR11, R12, 0x2, P3 ;  /* 0x0000000b09077c11 */ /* 0x000fe400098f140c */
[----:B------:R-:W-:-:S05]  /*70b0*/  LOP3.LUT R9, R4, 0x7fffffff, RZ, 0x3c, !PT ;  /* 0x7fffffff04097812 */ /* 0x000fca00078e3cff */
[----:B------:R3:W-:Y:S02]  /*70c0*/  STG.E desc[UR8][R6.64+0xc00], R9 ;  /* 0x000c000906007986 */ /* 0x0007e4000c101908 */
.L_x_82:
[----:B------:R-:W-:Y:S05]  /*70d0*/  BSYNC.RECONVERGENT B0 ;  /* 0x0000000000007941 */ /* 0x000fea0003800200 */
.L_x_81:
[----:B------:R-:W-:Y:S01]  /*70e0*/  NOP ;  /* 0x0000000000007918 */ /* 0x000fe20000000000 */
[----:B------:R-:W-:Y:S01]  /*70f0*/  BSSY.RECONVERGENT B0, `(.L_x_83) ;  /* 0x0000011000007945 */ /* 0x000fe20003800200 */
[----:B------:R-:W-:Y:S01]  /*7100*/  ISETP.GE.AND P3, PT, R10, R5, PT ;  /* 0x000000050a00720c */ /* 0x000fe20003f66270 */
[----:B------:R-:W-:Y:S02]  /*7110*/  VIADD R10, R3, 0xf00 ;  /* 0x00000f00030a7836 */ /* 0x000fe40000000000 */
[----:B------:R-:W-:Y:S10]  /*7120*/  @P4 BRA `(.L_x_84) ;  /* 0x0000000000344947 */ /* 0x000ff40003800000 */
[----:B------:R-:W1:Y:S01]  /*7130*/  LDS R4, [R0+0x1200] ;  /* 0x0012000000047984 */ /* 0x000e620000000800 */
[----:B------:R-:W1:Y:S01]  /*7140*/  LDCU UR6, c[0x0][0x3c4] ;  /* 0x00007880ff0677ac */ /* 0x000e620008000800 */
[----:B------:R-:W4:Y:S01]  /*7150*/  LDCU.64 UR10, c[0x0][0x3a0] ;  /* 0x00007400ff0a77ac */ /* 0x000f220008000a00 */
[----:B-123--:R-:W-:-:S04]  /*7160*/  SHF.R.U32.HI R6, RZ, UR6, R4 ;  /* 0x00000006ff067c19 */ /* 0x00efc80008011604 */
[----:B------:R-:W-:-:S04]  /*7170*/  LOP3.LUT R6, R6, UR5, RZ, 0x30, !PT ;  /* 0x0000000506067c12 */ /* 0x000fc8000f8e30ff */
[----:B------:R-:W-:-:S05]  /*7180*/  LEA R8, R6, UR4, 0x3 ;  /* 0x0000000406087c11 */ /* 0x000fca000f8e18ff */
[----:B------:R-:W1:Y:S02]  /*7190*/  LDS.64 R6, [R8+0x7200] ;  /* 0x0072000008067984 */ /* 0x000e640000000a00 */
[----:B-1----:R-:W-:-:S05]  /*71a0*/  IADD3 R9, P4, PT, R6, R3, RZ ;  /* 0x0000000306097210 */ /* 0x002fca0007f9e0ff */
[----:B------:R-:W-:Y:S01]  /*71b0*/  IMAD.X R12, RZ, RZ, R7, P4 ;  /* 0x000000ffff0c7224 */ /* 0x000fe200020e0607 */
[----:B----4-:R-:W-:-:S04]  /*71c0*/  LEA R6, P4, R9, UR10, 0x2 ;  /* 0x0000000a09067c11 */ /* 0x010fc8000f8810ff */
[----:B------:R-:W-:Y:S02]  /*71d0*/  LEA.HI.X R7, R9, UR11, R12, 0x2, P4 ;  /* 0x0000000b09077c11 */ /* 0x000fe4000a0f140c */
[----:B------:R-:W-:-:S05]  /*71e0*/  LOP3.LUT R9, R4, 0x7fffffff, RZ, 0x3c, !PT ;  /* 0x7fffffff04097812 */ /* 0x000fca00078e3cff */
[----:B------:R4:W-:Y:S02]  /*71f0*/  STG.E desc[UR8][R6.64+0x1200], R9 ;  /* 0x0012000906007986 */ /* 0x0009e4000c101908 */
.L_x_84:
[----:B------:R-:W-:Y:S05]  /*7200*/  BSYNC.RECONVERGENT B0 ;  /* 0x0000000000007941 */ /* 0x000fea0003800200 */
.L_x_83:
[----:B------:R-:W-:Y:S01]  /*7210*/  NOP ;  /* 0x0000000000007918 */ /* 0x000fe20000000000 */
[----:B------:R-:W-:Y:S01]  /*7220*/  BSSY.RECONVERGENT B0, `(.L_x_85) ;  /* 0x0000011000007945 */ /* 0x000fe20003800200 */
[----:B------:R-:W-:Y:S01]  /*7230*/  ISETP.GE.AND P4, PT, R10, R5, PT ;  /* 0x000000050a00720c */ /* 0x000fe20003f86270 */
[----:B------:R-:W-:Y:S02]  /*7240*/  VIADD R10, R3, 0x1080 ;  /* 0x00001080030a7836 */ /* 0x000fe40000000000 */
[----:B------:R-:W-:Y:S10]  /*7250*/  @P5 BRA `(.L_x_86) ;  /* 0x0000000000345947 */ /* 0x000ff40003800000 */
[----:B------:R-:W1:Y:S01]  /*7260*/  LDS R4, [R0+0x1800] ;  /* 0x0018000000047984 */ /* 0x000e620000000800 */
[----:B------:R-:W1:Y:S01]  /*7270*/  LDCU UR6, c[0x0][0x3c4] ;  /* 0x00007880ff0677ac */ /* 0x000e620008000800 */
[----:B------:R-:W5:Y:S01]  /*7280*/  LDCU.64 UR10, c[0x0][0x3a0] ;  /* 0x00007400ff0a77ac */ /* 0x000f620008000a00 */
[----:B-1234-:R-:W-:-:S04]  /*7290*/  SHF.R.U32.HI R6, RZ, UR6, R4 ;  /* 0x00000006ff067c19 */ /* 0x01efc80008011604 */
[----:B------:R-:W-:-:S04]  /*72a0*/  LOP3.LUT R6, R6, UR5, RZ, 0x30, !PT ;  /* 0x0000000506067c12 */ /* 0x000fc8000f8e30ff */
[----:B------:R-:W-:-:S05]  /*72b0*/  LEA R8, R6, UR4, 0x3 ;  /* 0x0000000406087c11 */ /* 0x000fca000f8e18ff */
[----:B------:R-:W1:Y:S02]  /*72c0*/  LDS.64 R6, [R8+0x7200] ;  /* 0x0072000008067984 */ /* 0x000e640000000a00 */
[----:B-1----:R-:W-:-:S05]  /*72d0*/  IADD3 R9, P5, PT, R6, R3, RZ ;  /* 0x0000000306097210 */ /* 0x002fca0007fbe0ff */
[----:B------:R-:W-:Y:S01]  /*72e0*/  IMAD.X R12, RZ, RZ, R7, P5 ;  /* 0x000000ffff0c7224 */ /* 0x000fe200028e0607 */
[----:B-----5:R-:W-:-:S04]  /*72f0*/  LEA R6, P5, R9, UR10, 0x2 ;  /* 0x0000000a09067c11 */ /* 0x020fc8000f8a10ff */
[----:B------:R-:W-:Y:S02]  /*7300*/  LEA.HI.X R7, R9, UR11, R12, 0x2, P5 ;  /* 0x0000000b09077c11 */ /* 0x000fe4000a8f140c */
[----:B------:R-:W-:-:S05]  /*7310*/  LOP3.LUT R9, R4, 0x7fffffff, RZ, 0x3c, !PT ;  /* 0x7fffffff04097812 */ /* 0x000fca00078e3cff */
[----:B------:R1:W-:Y:S02]  /*7320*/  STG.E desc[UR8][R6.64+0x1800], R9 ;  /* 0x0018000906007986 */ /* 0x0003e4000c101908 */
.L_x_86:
[----:B------:R-:W-:Y:S05]  /*7330*/  BSYNC.RECONVERGENT B0 ;  /* 0x0000000000007941 */ /* 0x000fea0003800200 */
.L_x_85:
        /* <DEDUP_REMOVED lines=18> */
.L_x_88:
[----:B------:R-:W-:Y:S05]  /*7460*/  BSYNC.RECONVERGENT B0 ;  /* 0x0000000000007941 */ /* 0x000fea0003800200 */
.L_x_87:
        /* <DEDUP_REMOVED lines=18> */
.L_x_90:
[----:B------:R-:W-:Y:S05]  /*7590*/  BSYNC.RECONVERGENT B0 ;  /* 0x0000000000007941 */ /* 0x000fea0003800200 */
.L_x_89:
        /* <DEDUP_REMOVED lines=18> */
.L_x_92:
[----:B------:R-:W-:Y:S05]  /*76c0*/  BSYNC.RECONVERGENT B0 ;  /* 0x0000000000007941 */ /* 0x000fea0003800200 */
.L_x_91:
        /* <DEDUP_REMOVED lines=18> */
.L_x_94:
[----:B------:R-:W-:Y:S05]  /*77f0*/  BSYNC.RECONVERGENT B0 ;  /* 0x0000000000007941 */ /* 0x000fea0003800200 */
.L_x_93:
[----:B------:R-:W-:Y:S01]  /*7800*/  NOP ;  /* 0x0000000000007918 */ /* 0x000fe20000000000 */
[----:B------:R-:W-:Y:S01]  /*7810*/  BSSY.RECONVERGENT B0, `(.L_x_95) ;  /* 0x0000011000007945 */ /* 0x000fe20003800200 */
[----:B------:R-:W-:Y:S02]  /*7820*/  ISETP.GE.AND P2, PT, R10, R5, PT ;  /* 0x000000050a00720c */ /* 0x000fe40003f46270 */
[----:B------:R-:W-:Y:S01]  /*7830*/  LOP3.LUT R10, R3, 0x1800, RZ, 0xfc, !PT ;  /* 0x00001800030a7812 */ /* 0x000fe200078efcff */
        /* <DEDUP_REMOVED lines=14> */
.L_x_96:
[----:B------:R-:W-:Y:S05]  /*7920*/  BSYNC.RECONVERGENT B0 ;  /* 0x0000000000007941 */ /* 0x000fea0003800200 */
.L_x_95:
        /* <DEDUP_REMOVED lines=18> */
.L_x_98:
[----:B------:R-:W-:Y:S05]  /*7a50*/  BSYNC.RECONVERGENT B0 ;  /* 0x0000000000007941 */ /* 0x000fea0003800200 */
.L_x_97:
[----:B------:R-:W-:Y:S01]  /*7a60*/  NOP ;  /* 0x0000000000007918 */ /* 0x000fe20000000000 */
[----:B------:R-:W-:Y:S01]  /*7a70*/  BSSY.RECONVERGENT B0, `(.L_x_99) ;  /* 0x0000010000007945 */ /* 0x000fe20003800200 */
[----:B------:R-:W-:-:S03]  /*7a80*/  ISETP.GE.AND P4, PT, R10, R5, PT ;  /* 0x000000050a00720c */ /* 0x000fc60003f86270 */
        /* <DEDUP_REMOVED lines=14> */
.L_x_100:
[----:B------:R-:W-:Y:S05]  /*7b70*/  BSYNC.RECONVERGENT B0 ;  /* 0x0000000000007941 */ /* 0x000fea0003800200 */
.L_x_99:
[----:B------:R-:W-:Y:S01]  /*7b80*/  NOP ;  /* 0x0000000000007918 */ /* 0x000fe20000000000 */
[----:B------:R-:W-:Y:S04]  /*7b90*/  BSSY.RECONVERGENT B0, `(.L_x_101) ;  /* 0x000000f000007945 */ /* 0x000fe80003800200 */
[----:B------:R-:W-:Y:S05]  /*7ba0*/  @P6 BRA `(.L_x_102) ;  /* 0x0000000000346947 */ /* 0x000fea0003800000 */
        /* <DEDUP_REMOVED lines=13> */
.L_x_102:
[----:B------:R-:W-:Y:S05]  /*7c80*/  BSYNC.RECONVERGENT B0 ;  /* 0x0000000000007941 */ /* 0x000fea0003800200 */
.L_x_101:
        /* <DEDUP_REMOVED lines=16> */
.L_x_104:
[----:B------:R-:W-:Y:S05]  /*7d90*/  BSYNC.RECONVERGENT B0 ;  /* 0x0000000000007941 */ /* 0x000fea0003800200 */
.L_x_103:
        /* <DEDUP_REMOVED lines=16> */
.L_x_106:
[----:B------:R-:W-:Y:S05]  /*7ea0*/  BSYNC.RECONVERGENT B0 ;  /* 0x0000000000007941 */ /* 0x000fea0003800200 */
.L_x_105:
        /* <DEDUP_REMOVED lines=16> */
.L_x_108:
[----:B------:R-:W-:Y:S05]  /*7fb0*/  BSYNC.RECONVERGENT B0 ;  /* 0x0000000000007941 */ /* 0x000fea0003800200 */
.L_x_107:
        /* <DEDUP_REMOVED lines=16> */
.L_x_110:
[----:B------:R-:W-:Y:S05]  /*80c0*/  BSYNC.RECONVERGENT B0 ;  /* 0x0000000000007941 */ /* 0x000fea0003800200 */
.L_x_109:
        /* <DEDUP_REMOVED lines=16> */
.L_x_112:
[----:B------:R-:W-:Y:S05]  /*81d0*/  BSYNC.RECONVERGENT B0 ;  /* 0x0000000000007941 */ /* 0x000fea0003800200 */
.L_x_111:
[----:B------:R-:W-:Y:S01]  /*81e0*/  NOP ;  /* 0x0000000000007918 */ /* 0x000fe20000000000 */
[----:B------:R-:W5:Y:S01]  /*81f0*/  LDS R0, [R0+0x6c00] ;  /* 0x006c000000007984 */ /* 0x000f620000000800 */
[----:B------:R-:W5:Y:S02]  /*8200*/  LDCU UR6, c[0x0][0x3c4] ;  /* 0x00007880ff0677ac */ /* 0x000f640008000800 */
[----:B-----5:R-:W-:-:S04]  /*8210*/  SHF.R.U32.HI R2, RZ, UR6, R0 ;  /* 0x00000006ff027c19 */ /* 0x020fc80008011600 */
[----:B------:R-:W-:-:S04]  /*8220*/  LOP3.LUT R2, R2, UR5, RZ, 0x30, !PT ;  /* 0x0000000502027c12 */ /* 0x000fc8000f8e30ff */
[----:B-1234-:R-:W-:Y:S01]  /*8230*/  LEA R6, R2, UR4, 0x3 ;  /* 0x0000000402067c11 */ /* 0x01efe2000f8e18ff */
[----:B------:R-:W-:-:S05]  /*8240*/  VIADD R2, R3, 0x1b00 ;  /* 0x00001b0003027836 */ /* 0x000fca0000000000 */
[----:B------:R-:W1:Y:S01]  /*8250*/  LDS.64 R6, [R6+0x7200] ;  /* 0x0072000006067984 */ /* 0x000e620000000a00 */
[----:B------:R-:W-:-:S13]  /*8260*/  ISETP.GE.AND P0, PT, R2, R5, PT ;  /* 0x000000050200720c */ /* 0x000fda0003f06270 */
[----:B------:R-:W2:Y:S01]  /*8270*/  @!P0 LDC.64 R8, c[0x0][0x3a0] ;  /* 0x0000e800ff088b82 */ /* 0x000ea20000000a00 */
[----:B------:R-:W-:Y:S02]  /*8280*/  @!P0 LOP3.LUT R5, R0, 0x7fffffff, RZ, 0x3c, !PT ;  /* 0x7fffffff00058812 */ /* 0x000fe400078e3cff */
[----:B-1----:R-:W-:-:S05]  /*8290*/  IADD3 R3, P1, PT, R6, R3, RZ ;  /* 0x0000000306037210 */ /* 0x002fca0007f3e0ff */
[----:B------:R-:W-:Y:S01]  /*82a0*/  IMAD.X R4, RZ, RZ, R7, P1 ;  /* 0x000000ffff047224 */ /* 0x000fe200008e0607 */
[----:B--2---:R-:W-:-:S04]  /*82b0*/  @!P0 LEA R2, P1, R3, R8, 0x2 ;  /* 0x0000000803028211 */ /* 0x004fc800078210ff */
[----:B------:R-:W-:-:S05]  /*82c0*/  @!P0 LEA.HI.X R3, R3, R9, R4, 0x2, P1 ;  /* 0x0000000903038211 */ /* 0x000fca00008f1404 */
[----:B------:R-:W-:Y:S01]  /*82d0*/  @!P0 STG.E desc[UR8][R2.64+0x6c00], R5 ;  /* 0x006c000502008986 */ /* 0x000fe2000c101908 */
[----:B------:R-:W-:Y:S01]  /*82e0*/  NOP ;  /* 0x0000000000007918 */ /* 0x000fe20000000000 */
[----:B------:R-:W-:Y:S05]  /*82f0*/  EXIT ;  /* 0x000000000000794d */ /* 0x000fea0003800000 */
.L_x_26:
[----:B------:R-:W-:Y:S02]  /*8300*/  IMAD.MOV.U32 R50, RZ, RZ, R19 ;  /* 0x000000ffff327224 */ /* 0x000fe400078e0013 */
[----:B------:R-:W-:Y:S02]  /*8310*/  IMAD.MOV.U32 R49, RZ, RZ, 0x1 ;  /* 0x00000001ff317424 */ /* 0x000fe400078e00ff */
[----:B------:R-:W-:Y:S02]  /*8320*/  IMAD.MOV.U32 R52, RZ, RZ, RZ ;  /* 0x000000ffff347224 */ /* 0x000fe400078e00ff */
[----:B------:R-:W-:-:S07]  /*8330*/  IMAD.MOV.U32 R47, RZ, RZ, -0x1 ;  /* 0xffffffffff2f7424 */ /* 0x000fce00078e00ff */
[----:B------:R-:W-:Y:S05]  /*8340*/  WARPSYNC.COLLECTIVE R47, `(.L_x_113) ;  /* 0x000000002f087348 */ /* 0x000fea0003c00000 */
[----:B------:R0:W1:Y:S02]  /*8350*/  SHFL.UP P0, R48, R50, R49, R52 ;  /* 0x0400003132307389 */ /* 0x0000640000000034 */
[----:B01----:R-:W-:Y:S05]  /*8360*/  ENDCOLLECTIVE ;  /* 0x000000000000791b */ /* 0x003fea0003800000 */
.L_x_113:
[----:B------:R-:W-:Y:S02]  /*8370*/  IMAD.MOV.U32 R49, RZ, RZ, 0x2 ;  /* 0x00000002ff317424 */ /* 0x000fe400078e00ff */
[----:B------:R-:W-:-:S04]  /*8380*/  IMAD.MOV.U32 R20, RZ, RZ, R48 ;  /* 0x000000ffff147224 */ /* 0x000fc800078e0030 */
[----:B------:R-:W-:-:S04]  /*8390*/  @P0 IMAD.IADD R20, R19, 0x1, R20 ;  /* 0x0000000113140824 */ /* 0x000fc800078e0214 */
[----:B------:R-:W-:-:S07]  /*83a0*/  IMAD.MOV.U32 R50, RZ, RZ, R20 ;  /* 0x000000ffff327224 */ /* 0x000fce00078e0014 */
[----:B------:R-:W-:Y:S05]  /*83b0*/  WARPSYNC.COLLECTIVE R47, `(.L_x_114) ;  /* 0x000000002f087348 */ /* 0x000fea0003c00000 */
[----:B------:R0:W1:Y:S02]  /*83c0*/  SHFL.UP P0, R48, R50, R49, R52 ;  /* 0x0400003132307389 */ /* 0x0000640000000034 */
[----:B01----:R-:W-:Y:S05]  /*83d0*/  ENDCOLLECTIVE ;  /* 0x000000000000791b */ /* 0x003fea0003800000 */
.L_x_114:
[----:B------:R-:W-:Y:S02]  /*83e0*/  IMAD.MOV.U32 R49, RZ, RZ, 0x4 ;  /* 0x00000004ff317424 */ /* 0x000fe400078e00ff */
[----:B------:R-:W-:-:S04]  /*83f0*/  IMAD.MOV.U32 R21, RZ, RZ, R48 ;  /* 0x000000ffff157224 */ /* 0x000fc800078e0030 */
[----:B------:R-:W-:-:S04]  /*8400*/  @P0 IMAD.IADD R21, R20, 0x1, R21 ;  /* 0x0000000114150824 */ /* 0x000fc800078e0215 */
[----:B------:R-:W-:-:S07]  /*8410*/  IMAD.MOV.U32 R50, RZ, RZ, R21 ;  /* 0x000000ffff327224 */ /* 0x000fce00078e0015 */
[----:B------:R-:W-:Y:S05]  /*8420*/  WARPSYNC.COLLECTIVE R47, `(.L_x_115) ;  /* 0x000000002f087348 */ /* 0x000fea0003c00000 */
[----:B------:R0:W1:Y:S02]  /*8430*/  SHFL.UP P0, R48, R50, R49, R52 ;  /* 0x0400003132307389 */ /* 0x0000640000000034 */
[----:B01----:R-:W-:Y:S05]  /*8440*/  ENDCOLLECTIVE ;  /* 0x000000000000791b */ /* 0x003fea0003800000 */
.L_x_115:
[----:B------:R-:W-:Y:S02]  /*8450*/  IMAD.MOV.U32 R49, RZ, RZ, 0x8 ;  /* 0x00000008ff317424 */ /* 0x000fe400078e00ff */
[----:B------:R-:W-:-:S04]  /*8460*/  IMAD.MOV.U32 R22, RZ, RZ, R48 ;  /* 0x000000ffff167224 */ /* 0x000fc800078e0030 */
[----:B------:R-:W-:-:S04]  /*8470*/  @P0 IMAD.IADD R22, R21, 0x1, R22 ;  /* 0x0000000115160824 */ /* 0x000fc800078e0216 */
[----:B------:R-:W-:-:S07]  /*8480*/  IMAD.MOV.U32 R50, RZ, RZ, R22 ;  /* 0x000000ffff327224 */ /* 0x000fce00078e0016 */
[----:B------:R-:W-:Y:S05]  /*8490*/  WARPSYNC.COLLECTIVE R47, `(.L_x_116) ;  /* 0x000000002f087348 */ /* 0x000fea0003c00000 */
[----:B------:R0:W1:Y:S02]  /*84a0*/  SHFL.UP P0, R48, R50, R49, R52 ;  /* 0x0400003132307389 */ /* 0x0000640000000034 */
[----:B01----:R-:W-:Y:S05]  /*84b0*/  ENDCOLLECTIVE ;  /* 0x000000000000791b */ /* 0x003fea0003800000 */
.L_x_116:
[----:B------:R-:W-:Y:S02]  /*84c0*/  IMAD.MOV.U32 R49, RZ, RZ, 0x10 ;  /* 0x00000010ff317424 */ /* 0x000fe400078e00ff */
[----:B------:R-:W-:-:S04]  /*84d0*/  IMAD.MOV.U32 R23, RZ, RZ, R48 ;  /* 0x000000ffff177224 */ /* 0x000fc800078e0030 */
[----:B------:R-:W-:-:S04]  /*84e0*/  @P0 IMAD.IADD R23, R22, 0x1, R23 ;  /* 0x0000000116170824 */ /* 0x000fc800078e0217 */
[----:B------:R-:W-:-:S07]  /*84f0*/  IMAD.MOV.U32 R50, RZ, RZ, R23 ;  /* 0x000000ffff327224 */ /* 0x000fce00078e0017 */
[----:B------:R-:W-:Y:S05]  /*8500*/  WARPSYNC.COLLECTIVE R47, `(.L_x_117) ;  /* 0x000000002f087348 */ /* 0x000fea0003c00000 */
[----:B------:R0:W1:Y:S02]  /*8510*/  SHFL.UP P0, R48, R50, R49, R52 ;  /* 0x0400003132307389 */ /* 0x0000640000000034 */
[----:B01----:R-:W-:Y:S05]  /*8520*/  ENDCOLLECTIVE ;  /* 0x000000000000791b */ /* 0x003fea0003800000 */
.L_x_117:
[----:B------:R-:W-:Y:S05]  /*8530*/  BRA `(.L_x_118) ;  /* 0xffffff9c00b07947 */ /* 0x000fea000383ffff */
.L_x_119:
[----:B------:R-:W-:-:S00]  /*8540*/  BRA `(.L_x_119) ;  /* 0xfffffffc00fc7947 */ /* 0x000fc0000383ffff */
[----:B------:R-:W-:-:S00]  /*8550*/  NOP ;  /* 0x0000000000007918 */ /* 0x000fc00000000000 */
        /* <DEDUP_REMOVED lines=10> */
.L_x_435:


//--------------------- .text._ZN3cub18CUB_300001_SM_10006detail10radix_sort30DeviceRadixSortHistogramKernelINS1_5radix10policy_hubIiNS0_8NullTypeEyE10Policy1000ELNS0_9SortOrderE1EiyNS1_21identity_decomposer_tEEEvPT2_PKT1_SB_iiT3_ --------------------------
	.section	.text._ZN3cub18CUB_300001_SM_10006detail10radix_sort30DeviceRadixSortHistogramKernelINS1_5radix10policy_hubIiNS0_8NullTypeEyE10Policy1000ELNS0_9SortOrderE1EiyNS1_21identity_decomposer_tEEEvPT2_PKT1_SB_iiT3_,"ax",@progbits
	.align	128
        .global         _ZN3cub18CUB_300001_SM_10006detail10radix_sort30DeviceRadixSortHistogramKernelINS1_5radix10policy_hubIiNS0_8NullTypeEyE10Policy1000ELNS0_9SortOrderE1EiyNS1_21identity_decomposer_tEEEvPT2_PKT1_SB_iiT3_
        .type           _ZN3cub18CUB_300001_SM_10006detail10radix_sort30DeviceRadixSortHistogramKernelINS1_5radix10policy_hubIiNS0_8NullTypeEyE10Policy1000ELNS0_9SortOrderE1EiyNS1_21identity_decomposer_tEEEvPT2_PKT1_SB_iiT3_,@function
        .size           _ZN3cub18CUB_300001_SM_10006detail10radix_sort30DeviceRadixSortHistogramKernelINS1_5radix10policy_hubIiNS0_8NullTypeEyE10Policy1000ELNS0_9SortOrderE1EiyNS1_21identity_decomposer_tEEEvPT2_PKT1_SB_iiT3_,(.L_x_436 - _ZN3cub18CUB_300001_SM_10006detail10radix_sort30DeviceRadixSortHistogramKernelINS1_5radix10policy_hubIiNS0_8NullTypeEyE10Policy1000ELNS0_9SortOrderE1EiyNS1_21identity_decomposer_tEEEvPT2_PKT1_SB_iiT3_)
        .other          _ZN3cub18CUB_300001_SM_10006detail10radix_sort30DeviceRadixSortHistogramKernelINS1_5radix10policy_hubIiNS0_8NullTypeEyE10Policy1000ELNS0_9SortOrderE1EiyNS1_21identity_decomposer_tEEEvPT2_PKT1_SB_iiT3_,@"STO_CUDA_ENTRY STV_DEFAULT"
_ZN3cub18CUB_300001_SM_10006detail10radix_sort30DeviceRadixSortHistogramKernelINS1_5radix10policy_hubIiNS0_8NullTypeEyE10Policy1000ELNS0_9SortOrderE1EiyNS1_21identity_decomposer_tEEEvPT2_PKT1_SB_iiT3_:
.text._ZN3cub18CUB_300001_SM_10006detail10radix_sort30DeviceRadixSortHistogramKernelINS1_5radix10policy_hubIiNS0_8NullTypeEyE10Policy1000ELNS0_9SortOrderE1EiyNS1_21identity_decomposer_tEEEvPT2_PKT1_SB_iiT3_:
[----:B------:R-:W-:Y:S01]  /*0000*/  LDC R1, c[0x0][0x37c] ;  /* 0x0000df00ff017b82 */ /* 0x000fe20000000800 */
[----:B------:R-:W0:Y:S02]  /*0010*/  LDCU.64 UR14, c[0x0][0x390] ;  /* 0x00007200ff0e77ac */ /* 0x000e240008000a00 */
[----:B0-----:R-:W-:-:S04]  /*0020*/  ISETP.NE.U32.AND P0, PT, RZ, UR14, PT ;  /* 0x0000000eff007c0c */ /* 0x001fc8000bf05070 */
[----:B------:R-:W-:-:S13]  /*0030*/  ISETP.NE.AND.EX P0, PT, RZ, UR15, PT, P0 ;  /* 0x0000000fff007c0c */ /* 0x000fda000bf05300 */
[----:B------:R-:W-:Y:S05]  /*0040*/  @!P0 EXIT ;  /* 0x000000000000894d */ /* 0x000fea0003800000 */
[----:B------:R-:W-:Y:S01]  /*0050*/  UIADD3 UR11, UP0, UPT, UR14, -0x1, URZ ;  /* 0xffffffff0e0b7890 */ /* 0x000fe2000ff1e0ff */
[----:B------:R-:W0:Y:S01]  /*0060*/  S2R R4, SR_TID.X ;  /* 0x0000000000047919 */ /* 0x000e220000002100 */
[----:B------:R-:W1:Y:S01]  /*0070*/  LDCU.64 UR4, c[0x0][0x398] ;  /* 0x00007300ff0477ac */ /* 0x000e620008000a00 */
[----:B------:R-:W2:Y:S01]  /*0080*/  S2UR UR7, SR_CgaCtaId ;  /* 0x00000000000779c3 */ /* 0x000ea20000008800 */
[----:B------:R-:W-:Y:S01]  /*0090*/  UIADD3.X UR12, UPT, UPT, UR15, -0x1, URZ, UP0, !UPT ;  /* 0xffffffff0f0c7890 */ /* 0x000fe200087fe4ff */
[----:B------:R-:W-:Y:S01]  /*00a0*/  UMOV UR6, 0x400 ;  /* 0x0000040000067882 */ /* 0x000fe20000000000 */
[----:B------:R-:W3:Y:S05]  /*00b0*/  LDCU.64 UR20, c[0x0][0x358] ;  /* 0x00006b00ff1477ac */ /* 0x000eea0008000a00 */
[----:B------:R-:W4:Y:S01]  /*00c0*/  S2UR UR8, SR_CTAID.X ;  /* 0x00000000000879c3 */ /* 0x000f220000002500 */
[----:B------:R-:W-:Y:S01]  /*00d0*/  USHF.R.U64 UR11, UR11, 0x1e, UR12 ;  /* 0x0000001e0b0b7899 */ /* 0x000fe2000800120c */
[----:B------:R-:W0:Y:S03]  /*00e0*/  LDCU UR28, c[0x0][0x370] ;  /* 0x00006e00ff1c77ac */ /* 0x000e260008000800 */
[----:B------:R-:W-:-:S02]  /*00f0*/  UIADD3 UR11, UP0, UPT, UR11, 0x1, URZ ;  /* 0x000000010b0b7890 */ /* 0x000fc4000ff1e0ff */
[----:B-1----:R-:W-:Y:S02]  /*0100*/  UIADD3 UR4, UPT, UPT, UR5, 0x7, -UR4 ;  /* 0x0000000705047890 */ /* 0x002fe4000fffe804 */
[----:B------:R-:W-:Y:S02]  /*0110*/  ULEA.HI.X UR12, UR12, URZ, URZ, 0x2, UP0 ;  /* 0x000000ff0c0c7291 */ /* 0x000fe400080f14ff */
[----:B------:R-:W-:Y:S02]  /*0120*/  UISETP.LT.U32.AND UP0, UPT, UR11, UR14, UPT ;  /* 0x0000000e0b00728c */ /* 0x000fe4000bf01070 */
[----:B------:R-:W-:Y:S02]  /*0130*/  USHF.R.S32.HI UR5, URZ, 0x1f, UR4 ;  /* 0x0000001fff057899 */ /* 0x000fe40008011404 */
[----:B------:R-:W-:Y:S02]  /*0140*/  UISETP.LT.U32.AND.EX UP0, UPT, UR12, UR15, UPT, UP0 ;  /* 0x0000000f0c00728c */ /* 0x000fe4000bf01100 */
[----:B------:R-:W-:-:S02]  /*0150*/  ULEA.HI UR5, UR5, UR4, URZ, 0x3 ;  /* 0x0000000405057291 */ /* 0x000fc4000f8f18ff */
[----:B------:R-:W-:Y:S01]  /*0160*/  USEL UR11, UR11, UR14, UP0 ;  /* 0x0000000e0b0b7287 */ /* 0x000fe20008000000 */
[C---:B0-----:R-:W-:Y:S01]  /*0170*/  VIADD R21, R4.reuse, 0x780 ;  /* 0x0000078004157836 */ /* 0x041fe20000000000 */
[----:B------:R-:W-:Y:S02]  /*0180*/  USEL UR12, UR12, UR15, UP0 ;  /* 0x0000000f0c0c7287 */ /* 0x000fe40008000000 */
[----:B------:R-:W-:Y:S02]  /*0190*/  UISETP.GE.AND UP0, UPT, UR4, 0x8, UPT ;  /* 0x000000080400788c */ /* 0x000fe4000bf06270 */
[----:B--2---:R-:W-:Y:S02]  /*01a0*/  ULEA UR6, UR7, UR6, 0x18 ;  /* 0x0000000607067291 */ /* 0x004fe4000f8ec0ff */
[----:B------:R-:W-:Y:S02]  /*01b0*/  USHF.R.S32.HI UR5, URZ, 0x3, UR5 ;  /* 0x00000003ff057899 */ /* 0x000fe40008011405 */
[----:B------:R-:W-:Y:S01]  /*01c0*/  PLOP3.LUT P0, PT, PT, PT, UP0, 0x80, 0x8 ;  /* 0x000000000008781c */ /* 0x000fe20003f0f008 */
[----:B----4-:R-:W-:Y:S01]  /*01d0*/  USHF.L.U32 UR8, UR8, 0xb, URZ ;  /* 0x0000000b08087899 */ /* 0x010fe200080006ff */
[C---:B------:R-:W-:Y:S01]  /*01e0*/  LEA R0, R4.reuse, UR6, 0x2 ;  /* 0x0000000604007c11 */ /* 0x040fe2000f8e10ff */
[----:B------:R-:W-:Y:S01]  /*01f0*/  UIADD3 UR22, UPT, UPT, UR5, -0x1, URZ ;  /* 0xffffffff05167890 */ /* 0x000fe2000fffe0ff */
[----:B------:R-:W-:Y:S01]  /*0200*/  ISETP.GT.U32.OR P0, PT, R4, 0xff, !P0 ;  /* 0x000000ff0400780c */ /* 0x000fe20004704470 */
[----:B------:R-:W-:-:S02]  /*0210*/  ULOP3.LUT UR23, UR5, 0xf, URZ, 0xc0, !UPT ;  /* 0x0000000f05177892 */ /* 0x000fc4000f8ec0ff */
[----:B------:R-:W-:Y:S01]  /*0220*/  ULOP3.LUT UR24, UR5, 0x7, URZ, 0xc0, !UPT ;  /* 0x0000000705187892 */ /* 0x000fe2000f8ec0ff */
[----:B------:R-:W-:Y:S01]  /*0230*/  P2R R20, PR, RZ, 0x1 ;  /* 0x00000001ff147803 */ /* 0x000fe20000000000 */
[----:B------:R-:W-:Y:S02]  /*0240*/  ULOP3.LUT UR25, UR5, 0x3, URZ, 0xc0, !UPT ;  /* 0x0000000305197892 */ /* 0x000fe4000f8ec0ff */
[----:B------:R-:W-:Y:S02]  /*0250*/  ULOP3.LUT UR26, UR5, 0xffffff0, URZ, 0xc0, !UPT ;  /* 0x0ffffff0051a7892 */ /* 0x000fe4000f8ec0ff */
[----:B------:R-:W-:Y:S02]  /*0260*/  ULOP3.LUT UR27, UR5, 0xffffff8, URZ, 0xc0, !UPT ;  /* 0x0ffffff8051b7892 */ /* 0x000fe4000f8ec0ff */
[----:B------:R-:W-:Y:S01]  /*0270*/  ULOP3.LUT UR9, UR5, 0x1, URZ, 0xc0, !UPT ;  /* 0x0000000105097892 */ /* 0x000fe2000f8ec0ff */
[----:B------:R-:W-:Y:S01]  /*0280*/  UMOV UR6, URZ ;  /* 0x000000ff00067c82 */ /* 0x000fe20008000000 */
[----:B---3--:R-:W-:-:S10]  /*0290*/  UMOV UR7, URZ ;  /* 0x000000ff00077c82 */ /* 0x008fd40008000000 */
.L_x_203:
[----:B------:R-:W-:Y:S01]  /*02a0*/  ISETP.NE.AND P0, PT, R20, RZ, PT ;  /* 0x000000ff1400720c */ /* 0x000fe20003f05270 */
[----:B------:R-:W-:-:S12]  /*02b0*/  BSSY.RECONVERGENT B0, `(.L_x_120) ;  /* 0x000007c000007945 */ /* 0x000fd80003800200 */
[----:B012345:R-:W-:Y:S05]  /*02c0*/  @P0 BRA `(.L_x_121) ;  /* 0x0000000400e80947 */ /* 0x03ffea0003800000 */
[----:B------:R-:W-:Y:S02]  /*02d0*/  IMAD.U32 R2, RZ, RZ, UR22 ;  /* 0x00000016ff027e24 */ /* 0x000fe4000f8e00ff */
[----:B------:R-:W-:-:S03]  /*02e0*/  IMAD.MOV.U32 R3, RZ, RZ, RZ ;  /* 0x000000ffff037224 */ /* 0x000fc600078e00ff */
[----:B------:R-:W-:-:S13]  /*02f0*/  ISETP.GE.U32.AND P1, PT, R2, 0xf, PT ;  /* 0x0000000f0200780c */ /* 0x000fda0003f26070 */
[----:B------:R-:W-:Y:S05]  /*0300*/  @!P1 BRA `(.L_x_122) ;  /* 0x00000000005c9947 */ /* 0x000fea0003800000 */
[----:B------:R-:W-:Y:S01]  /*0310*/  VIADD R2, R0, 0x2000 ;  /* 0x0000200000027836 */ /* 0x000fe20000000000 */
[----:B------:R-:W-:-:S12]  /*0320*/  UIADD3 UR4, UPT, UPT, -UR26, URZ, URZ ;  /* 0x000000ff1a047290 */ /* 0x000fd8000fffe1ff */
.L_x_123:
[----:B------:R-:W-:Y:S01]  /*0330*/  UIADD3 UR4, UPT, UPT, UR4, 0x10, URZ ;  /* 0x0000001004047890 */ /* 0x000fe2000fffe0ff */
[----:B------:R-:W-:Y:S03]  /*0340*/  STS [R2+-0x2000], RZ ;  /* 0xffe000ff02007388 */ /* 0x000fe60000000800 */
[----:B------:R-:W-:Y:S01]  /*0350*/  UISETP.NE.AND UP0, UPT, UR4, URZ, UPT ;  /* 0x000000ff0400728c */ /* 0x000fe2000bf05270 */
        /* <DEDUP_REMOVED lines=16> */
[----:B------:R-:W-:Y:S06]  /*0460*/  BRA.U UP0, `(.L_x_123) ;  /* 0xfffffffd00b07547 */ /* 0x000fec000b83ffff */
[----:B------:R-:W-:-:S07]  /*0470*/  IMAD.U32 R3, RZ, RZ, UR26 ;  /* 0x0000001aff037e24 */ /* 0x000fce000f8e00ff */
.L_x_122:
[----:B------:R-:W-:Y:S01]  /*0480*/  ISETP.NE.AND P0, PT, RZ, UR23, PT ;  /* 0x00000017ff007c0c */ /* 0x000fe2000bf05270 */
[----:B------:R-:W-:Y:S01]  /*0490*/  IMAD.U32 R6, RZ, RZ, UR24 ;  /* 0x00000018ff067e24 */ /* 0x000fe2000f8e00ff */
[----:B------:R-:W-:-:S03]  /*04a0*/  MOV R2, UR23 ;  /* 0x0000001700027c02 */ /* 0x000fc60008000f00 */
[----:B------:R-:W-:Y:S02]  /*04b0*/  VIADD R6, R6, 0xffffffff ;  /* 0xffffffff06067836 */ /* 0x000fe40000000000 */
[----:B------:R-:W-:-:S06]  /*04c0*/  VIADD R2, R2, 0xffffffff ;  /* 0xffffffff02027836 */ /* 0x000fcc0000000000 */
[----:B------:R-:W-:Y:S05]  /*04d0*/  @!P0 BRA `(.L_x_124) ;  /* 0x00000000007c8947 */ /* 0x000fea0003800000 */
[----:B------:R-:W-:Y:S01]  /*04e0*/  ISETP.GE.U32.AND P2, PT, R2, 0x7, PT ;  /* 0x000000070200780c */ /* 0x000fe20003f46070 */
[----:B------:R-:W-:-:S12]  /*04f0*/  UISETP.NE.AND UP0, UPT, UR24, URZ, UPT ;  /* 0x000000ff1800728c */ /* 0x000fd8000bf05270 */
[----:B------:R-:W-:Y:S05]  /*0500*/  @!P2 BRA `(.L_x_125) ;  /* 0x000000000028a947 */ /* 0x000fea0003800000 */
        /* <DEDUP_REMOVED lines=10> */
.L_x_125:
[----:B------:R-:W-:Y:S05]  /*05b0*/  BRA.U !UP0, `(.L_x_124) ;  /* 0x0000000108447547 */ /* 0x000fea000b800000 */
[----:B------:R-:W-:Y:S01]  /*05c0*/  ISETP.GE.U32.AND P2, PT, R6, 0x3, PT ;  /* 0x000000030600780c */ /* 0x000fe20003f46070 */
[----:B------:R-:W-:-:S12]  /*05d0*/  UISETP.NE.AND UP0, UPT, UR25, URZ, UPT ;  /* 0x000000ff1900728c */ /* 0x000fd8000bf05270 */
[C---:B0-----:R-:W-:Y:S02]  /*05e0*/  @P2 IMAD R5, R3.reuse, 0x400, R0 ;  /* 0x0000040003052824 */ /* 0x041fe400078e0200 */
[----:B------:R-:W-:-:S03]  /*05f0*/  @P2 VIADD R3, R3, 0x4 ;  /* 0x0000000403032836 */ /* 0x000fc60000000000 */
[----:B------:R1:W-:Y:S04]  /*0600*/  @P2 STS [R5], RZ ;  /* 0x000000ff05002388 */ /* 0x0003e80000000800 */
[----:B------:R1:W-:Y:S04]  /*0610*/  @P2 STS [R5+0x400], RZ ;  /* 0x000400ff05002388 */ /* 0x0003e80000000800 */
[----:B------:R1:W-:Y:S04]  /*0620*/  @P2 STS [R5+0x800], RZ ;  /* 0x000800ff05002388 */ /* 0x0003e80000000800 */
[----:B------:R1:W-:Y:S01]  /*0630*/  @P2 STS [R5+0xc00], RZ ;  /* 0x000c00ff05002388 */ /* 0x0003e20000000800 */
[----:B------:R-:W-:Y:S05]  /*0640*/  BRA.U !UP0, `(.L_x_124) ;  /* 0x0000000108207547 */ /* 0x000fea000b800000 */
[----:B------:R-:W-:Y:S01]  /*0650*/  IMAD R3, R3, 0x400, R0 ;  /* 0x0000040003037824 */ /* 0x000fe200078e0200 */
[----:B------:R-:W-:-:S04]  /*0660*/  UISETP.NE.AND UP0, UPT, UR25, 0x1, UPT ;  /* 0x000000011900788c */ /* 0x000fc8000bf05270 */
[----:B------:R2:W-:Y:S05]  /*0670*/  STS [R3], RZ ;  /* 0x000000ff03007388 */ /* 0x0005ea0000000800 */
[----:B------:R-:W-:Y:S05]  /*0680*/  BRA.U !UP0, `(.L_x_124) ;  /* 0x0000000108107547 */ /* 0x000fea000b800000 */
[----:B------:R-:W-:Y:S01]  /*0690*/  UISETP.NE.AND UP0, UPT, UR25, 0x2, UPT ;  /* 0x000000021900788c */ /* 0x000fe2000bf05270 */
[----:B------:R3:W-:Y:S05]  /*06a0*/  STS [R3+0x400], RZ ;  /* 0x000400ff03007388 */ /* 0x0007ea0000000800 */
[----:B------:R-:W-:-:S13]  /*06b0*/  PLOP3.LUT P2, PT, PT, PT, UP0, 0x80, 0x8 ;  /* 0x000000000008781c */ /* 0x000fda0003f4f008 */
[----:B------:R3:W-:Y:S02]  /*06c0*/  @P2 STS [R3+0x800], RZ ;  /* 0x000800ff03002388 */ /* 0x0007e40000000800 */
.L_x_124:
[----:B------:R-:W-:-:S13]  /*06d0*/  ISETP.GT.U32.AND P2, PT, R4, 0x7f, PT ;  /* 0x0000007f0400780c */ /* 0x000fda0003f44070 */
[----:B------:R-:W-:Y:S05]  /*06e0*/  @P2 BRA `(.L_x_121) ;  /* 0x0000000000e02947 */ /* 0x000fea0003800000 */
[----:B--23--:R-:W-:Y:S01]  /*06f0*/  HFMA2 R3, -RZ, RZ, 0, 0 ;  /* 0x00000000ff037431 */ /* 0x00cfe200000001ff */
[----:B------:R-:W-:Y:S06]  /*0700*/  @!P1 BRA `(.L_x_126) ;  /* 0x0000000000589947 */ /* 0x000fec0003800000 */
[----:B------:R-:W-:-:S07]  /*0710*/  IMAD.MOV.U32 R3, RZ, RZ, RZ ;  /* 0x000000ffff037224 */ /* 0x000fce00078e00ff */
.L_x_127:
[C---:B012---:R-:W-:Y:S02]  /*0720*/  IMAD R5, R3.reuse, 0x400, R0 ;  /* 0x0000040003057824 */ /* 0x047fe400078e0200 */
[----:B------:R-:W-:-:S03]  /*0730*/  VIADD R3, R3, 0x10 ;  /* 0x0000001003037836 */ /* 0x000fc60000000000 */
[----:B------:R2:W-:Y:S02]  /*0740*/  STS [R5+0x200], RZ ;  /* 0x000200ff05007388 */ /* 0x0005e40000000800 */
[----:B------:R-:W-:Y:S02]  /*0750*/  ISETP.NE.AND P1, PT, R3, UR26, PT ;  /* 0x0000001a03007c0c */ /* 0x000fe4000bf25270 */
[----:B------:R2:W-:Y:S04]  /*0760*/  STS [R5+0x600], RZ ;  /* 0x000600ff05007388 */ /* 0x0005e80000000800 */
        /* <DEDUP_REMOVED lines=13> */
[----:B------:R2:W-:Y:S01]  /*0840*/  STS [R5+0x3e00], RZ ;  /* 0x003e00ff05007388 */ /* 0x0005e20000000800 */
[----:B------:R-:W-:Y:S05]  /*0850*/  @P1 BRA `(.L_x_127) ;  /* 0xfffffffc00b01947 */ /* 0x000fea000383ffff */
[----:B------:R-:W-:-:S07]  /*0860*/  IMAD.U32 R3, RZ, RZ, UR26 ;  /* 0x0000001aff037e24 */ /* 0x000fce000f8e00ff */
.L_x_126:
[----:B------:R-:W-:Y:S05]  /*0870*/  @!P0 BRA `(.L_x_121) ;  /* 0x00000000007c8947 */ /* 0x000fea0003800000 */
[----:B------:R-:W-:Y:S01]  /*0880*/  ISETP.GE.U32.AND P0, PT, R2, 0x7, PT ;  /* 0x000000070200780c */ /* 0x000fe20003f06070 */
[----:B------:R-:W-:-:S12]  /*0890*/  UISETP.NE.AND UP0, UPT, UR24, URZ, UPT ;  /* 0x000000ff1800728c */ /* 0x000fd8000bf05270 */
[----:B------:R-:W-:Y:S05]  /*08a0*/  @!P0 BRA `(.L_x_128) ;  /* 0x0000000000288947 */ /* 0x000fea0003800000 */
[C---:B------:R-:W-:Y:S02]  /*08b0*/  IMAD R2, R3.reuse, 0x400, R0 ;  /* 0x0000040003027824 */ /* 0x040fe400078e0200 */
[----:B------:R-:W-:-:S03]  /*08c0*/  VIADD R3, R3, 0x8 ;  /* 0x0000000803037836 */ /* 0x000fc60000000000 */
[----:B------:R3:W-:Y:S04]  /*08d0*/  STS [R2+0x200], RZ ;  /* 0x000200ff02007388 */ /* 0x0007e80000000800 */
[----:B------:R3:W-:Y:S04]  /*08e0*/  STS [R2+0x600], RZ ;  /* 0x000600ff02007388 */ /* 0x0007e80000000800 */
[----:B------:R3:W-:Y:S04]  /*08f0*/  STS [R2+0xa00], RZ ;  /* 0x000a00ff02007388 */ /* 0x0007e80000000800 */
[----:B------:R3:W-:Y:S04]  /*0900*/  STS [R2+0xe00], RZ ;  /* 0x000e00ff02007388 */ /* 0x0007e80000000800 */
[----:B------:R3:W-:Y:S04]  /*0910*/  STS [R2+0x1200], RZ ;  /* 0x001200ff02007388 */ /* 0x0007e80000000800 */
[----:B------:R3:W-:Y:S04]  /*0920*/  STS [R2+0x1600], RZ ;  /* 0x001600ff02007388 */ /* 0x0007e80000000800 */
[----:B------:R3:W-:Y:S04]  /*0930*/  STS [R2+0x1a00], RZ ;  /* 0x001a00ff02007388 */ /* 0x0007e80000000800 */
[----:B------:R3:W-:Y:S02]  /*0940*/  STS [R2+0x1e00], RZ ;  /* 0x001e00ff02007388 */ /* 0x0007e40000000800 */
.L_x_128:
[----:B------:R-:W-:Y:S05]  /*0950*/  BRA.U !UP0, `(.L_x_121) ;  /* 0x0000000108447547 */ /* 0x000fea000b800000 */
[----:B------:R-:W-:Y:S01]  /*0960*/  ISETP.GE.U32.AND P0, PT, R6, 0x3, PT ;  /* 0x000000030600780c */ /* 0x000fe20003f06070 */
[----:B------:R-:W-:-:S12]  /*0970*/  UISETP.NE.AND UP0, UPT, UR25, URZ, UPT ;  /* 0x000000ff1900728c */ /* 0x000fd8000bf05270 */
[C---:B---3--:R-:W-:Y:S01]  /*0980*/  @P0 IMAD R2, R3.reuse, 0x400, R0 ;  /* 0x0000040003020824 */ /* 0x048fe200078e0200 */
[----:B------:R-:W-:-:S04]  /*0990*/  @P0 IADD3 R3, PT, PT, R3, 0x4, RZ ;  /* 0x0000000403030810 */ /* 0x000fc80007ffe0ff */
[----:B------:R4:W-:Y:S04]  /*09a0*/  @P0 STS [R2+0x200], RZ ;  /* 0x000200ff02000388 */ /* 0x0009e80000000800 */
[----:B------:R4:W-:Y:S04]  /*09b0*/  @P0 STS [R2+0x600], RZ ;  /* 0x000600ff02000388 */ /* 0x0009e80000000800 */
[----:B------:R4:W-:Y:S04]  /*09c0*/  @P0 STS [R2+0xa00], RZ ;  /* 0x000a00ff02000388 */ /* 0x0009e80000000800 */
[----:B------:R4:W-:Y:S01]  /*09d0*/  @P0 STS [R2+0xe00], RZ ;  /* 0x000e00ff02000388 */ /* 0x0009e20000000800 */
[----:B------:R-:W-:Y:S05]  /*09e0*/  BRA.U !UP0, `(.L_x_121) ;  /* 0x0000000108207547 */ /* 0x000fea000b800000 */
[----:B------:R-:W-:Y:S01]  /*09f0*/  IMAD R3, R3, 0x400, R0 ;  /* 0x0000040003037824 */ /* 0x000fe200078e0200 */
[----:B------:R-:W-:-:S04]  /*0a00*/  UISETP.NE.AND UP0, UPT, UR25, 0x1, UPT ;  /* 0x000000011900788c */ /* 0x000fc8000bf05270 */
[----:B------:R3:W-:Y:S05]  /*0a10*/  STS [R3+0x200], RZ ;  /* 0x000200ff03007388 */ /* 0x0007ea0000000800 */
[----:B------:R-:W-:Y:S05]  /*0a20*/  BRA.U !UP0, `(.L_x_121) ;  /* 0x0000000108107547 */ /* 0x000fea000b800000 */
[----:B------:R-:W-:Y:S01]  /*0a30*/  UISETP.NE.AND UP0, UPT, UR25, 0x2, UPT ;  /* 0x000000021900788c */ /* 0x000fe2000bf05270 */
[----:B------:R0:W-:Y:S05]  /*0a40*/  STS [R3+0x600], RZ ;  /* 0x000600ff03007388 */ /* 0x0001ea0000000800 */
[----:B------:R-:W-:-:S13]  /*0a50*/  PLOP3.LUT P0, PT, PT, PT, UP0, 0x80, 0x8 ;  /* 0x000000000008781c */ /* 0x000fda0003f0f008 */
[----:B------:R0:W-:Y:S02]  /*0a60*/  @P0 STS [R3+0xa00], RZ ;  /* 0x000a00ff03000388 */ /* 0x0001e40000000800 */
.L_x_121:
[----:B------:R-:W-:Y:S05]  /*0a70*/  BSYNC.RECONVERGENT B0 ;  /* 0x0000000000007941 */ /* 0x000fea0003800200 */
.L_x_120:
[----:B------:R-:W5:Y:S01]  /*0a80*/  LDCU.64 UR14, c[0x0][0x390] ;  /* 0x00007200ff0e77ac */ /* 0x000f620008000a00 */
[----:B------:R-:W-:Y:S02]  /*0a90*/  USHF.L.U32 UR4, UR6, 0x1e, URZ ;  /* 0x0000001e06047899 */ /* 0x000fe400080006ff */
[----:B------:R-:W-:Y:S02]  /*0aa0*/  USHF.L.U64.HI UR5, UR6, 0x1e, UR7 ;  /* 0x0000001e06057899 */ /* 0x000fe40008010207 */
[----:B-----5:R-:W-:-:S04]  /*0ab0*/  UIADD3 UR4, UP0, UPT, -UR4, UR14, URZ ;  /* 0x0000000e04047290 */ /* 0x020fc8000ff1e1ff */
[----:B------:R-:W-:Y:S02]  /*0ac0*/  UIADD3.X UR5, UPT, UPT, ~UR5, UR15, URZ, UP0, !UPT ;  /* 0x0000000f05057290 */ /* 0x000fe400087fe5ff */
[----:B------:R-:W-:-:S04]  /*0ad0*/  UISETP.LT.U32.AND UP0, UPT, UR4, 0x40000000, UPT ;  /* 0x400000000400788c */ /* 0x000fc8000bf01070 */
[----:B------:R-:W-:-:S04]  /*0ae0*/  UISETP.LT.U32.AND.EX UP0, UPT, UR5, URZ, UPT, UP0 ;  /* 0x000000ff0500728c */ /* 0x000fc8000bf01100 */
[----:B------:R-:W-:Y:S02]  /*0af0*/  USEL UR13, UR4, 0x40000000, UP0 ;  /* 0x40000000040d7887 */ /* 0x000fe40008000000 */
[----:B------:R-:W-:Y:S02]  /*0b00*/  USEL UR14, UR5, URZ, UP0 ;  /* 0x000000ff050e7287 */ /* 0x000fe40008000000 */
[----:B------:R-:W-:-:S04]  /*0b10*/  UISETP.GT.U32.AND UP0, UPT, UR13, UR8, UPT ;  /* 0x000000080d00728c */ /* 0x000fc8000bf04070 */
[----:B------:R-:W-:Y:S01]  /*0b20*/  UISETP.GT.U32.AND.EX UP0, UPT, UR14, URZ, UPT, UP0 ;  /* 0x000000ff0e00728c */ /* 0x000fe2000bf04100 */
[----:B------:R-:W-:Y:S08]  /*0b30*/  BAR.SYNC.DEFER_BLOCKING 0x0 ;  /* 0x0000000000007b1d */ /* 0x000ff00000010000 */
[----:B------:R-:W-:Y:S06]  /*0b40*/  BAR.SYNC.DEFER_BLOCKING 0x0 ;  /* 0x0000000000007b1d */ /* 0x000fec0000010000 */
[----:B------:R-:W-:Y:S05]  /*0b50*/  BRA.U !UP0, `(.L_x_129) ;  /* 0x0000000d082c7547 */ /* 0x000fea000b800000 */
[----:B------:R-:W-:Y:S01]  /*0b60*/  UMOV UR10, UR8 ;  /* 0x00000008000a7c82 */ /* 0x000fe20008000000 */
[----:B------:R-:W-:-:S05]  /*0b70*/  UMOV UR5, URZ ;  /* 0x000000ff00057c82 */ /* 0x000fca0008000000 */
.L_x_134:
[----:B-----5:R-:W5:Y:S01]  /*0b80*/  LDCU.64 UR18, c[0x0][0x390] ;  /* 0x00007200ff1277ac */ /* 0x020f620008000a00 */
[----:B------:R-:W-:Y:S02]  /*0b90*/  USHF.L.U32 UR15, UR6, 0x1e, URZ ;  /* 0x0000001e060f7899 */ /* 0x000fe400080006ff */
[----:B------:R-:W-:Y:S02]  /*0ba0*/  USHF.L.U64.HI UR16, UR6, 0x1e, UR7 ;  /* 0x0000001e06107899 */ /* 0x000fe40008010207 */
[----:B------:R-:W-:-:S04]  /*0bb0*/  UIADD3 UR15, UP0, UPT, UR10, UR15, URZ ;  /* 0x0000000f0a0f7290 */ /* 0x000fc8000ff1e0ff */
[----:B------:R-:W-:Y:S02]  /*0bc0*/  UIADD3.X UR16, UPT, UPT, UR5, UR16, URZ, UP0, !UPT ;  /* 0x0000001005107290 */ /* 0x000fe400087fe4ff */
[----:B------:R-:W-:Y:S02]  /*0bd0*/  ULEA UR10, UP0, UR28, UR10, 0xb ;  /* 0x0000000a1c0a7291 */ /* 0x000fe4000f8058ff */
[----:B-----5:R-:W-:Y:S02]  /*0be0*/  UIADD3 UR17, UP1, UPT, -UR15, UR18, URZ ;  /* 0x000000120f117290 */ /* 0x020fe4000ff3e1ff */
[----:B------:R-:W-:Y:S02]  /*0bf0*/  UIADD3.X UR5, UPT, UPT, URZ, UR5, URZ, UP0, !UPT ;  /* 0x00000005ff057290 */ /* 0x000fe400087fe4ff */
[----:B------:R-:W-:Y:S02]  /*0c00*/  UIADD3.X UR4, UPT, UPT, ~UR16, UR19, URZ, UP1, !UPT ;  /* 0x0000001310047290 */ /* 0x000fe40008ffe5ff */
[----:B------:R-:W-:-:S02]  /*0c10*/  UISETP.GE.U32.AND UP1, UPT, UR17, 0x800, UPT ;  /* 0x000008001100788c */ /* 0x000fc4000bf26070 */
[----:B------:R-:W-:Y:S02]  /*0c20*/  UISETP.GE.U32.AND UP0, UPT, UR10, UR13, UPT ;  /* 0x0000000d0a00728c */ /* 0x000fe4000bf06070 */
[----:B------:R-:W-:Y:S02]  /*0c30*/  UISETP.GE.U32.AND.EX UP1, UPT, UR4, URZ, UPT, UP1 ;  /* 0x000000ff0400728c */ /* 0x000fe4000bf26110 */
[----:B------:R-:W-:-:S07]  /*0c40*/  UISETP.GE.U32.AND.EX UP0, UPT, UR5, UR14, UPT, UP0 ;  /* 0x0000000e0500728c */ /* 0x000fce000bf06100 */
[----:B0-----:R-:W-:Y:S05]  /*0c50*/  BRA.U !UP1, `(.L_x_130) ;  /* 0x0000000109587547 */ /* 0x001fea000b800000 */
[----:B------:R-:W4:Y:S01]  /*0c60*/  LDCU.64 UR18, c[0x0][0x388] ;  /* 0x00007100ff1277ac */ /* 0x000f220008000a00 */
[----:B0-23--:R-:W-:-:S05]  /*0c70*/  IADD3 R3, P0, PT, R4, UR15, RZ ;  /* 0x0000000f04037c10 */ /* 0x00dfca000ff1e0ff */
[----:B------:R-:W-:Y:S01]  /*0c80*/  IMAD.X R6, RZ, RZ, UR16, P0 ;  /* 0x00000010ff067e24 */ /* 0x000fe200080e06ff */
[----:B----4-:R-:W-:-:S04]  /*0c90*/  LEA R2, P0, R3, UR18, 0x2 ;  /* 0x0000001203027c11 */ /* 0x010fc8000f8010ff */
        /* <DEDUP_REMOVED lines=8> */
[----:B-1----:R0:W5:Y:S04]  /*0d20*/  LDG.E R5, desc[UR20][R2.64+0xe00] ;  /* 0x000e001402057981 */ /* 0x002168000c1e1900 */
        /* <DEDUP_REMOVED lines=9> */
.L_x_130:
[----:B------:R-:W4:Y:S01]  /*0dc0*/  LDCU.64 UR18, c[0x0][0x388] ;  /* 0x00007100ff1277ac */ /* 0x000f220008000a00 */
[C---:B012---:R-:W-:Y:S01]  /*0dd0*/  VIADD R5, R4.reuse, 0x100 ;  /* 0x0000010004057836 */ /* 0x047fe20000000000 */
[C---:B---3--:R-:W-:Y:S01]  /*0de0*/  IADD3 R3, P0, PT, R4.reuse, UR15, RZ ;  /* 0x0000000f04037c10 */ /* 0x048fe2000ff1e0ff */
[C---:B----4-:R-:W-:Y:S01]  /*0df0*/  VIADD R2, R4.reuse, 0x80 ;  /* 0x0000008004027836 */ /* 0x050fe20000000000 */
[C---:B------:R-:W-:Y:S01]  /*0e00*/  ISETP.GE.AND P1, PT, R4.reuse, UR17, PT ;  /* 0x0000001104007c0c */ /* 0x040fe2000bf26270 */
[----:B------:R-:W-:Y:S01]  /*0e10*/  VIADD R7, R4, 0x180 ;  /* 0x0000018004077836 */ /* 0x000fe20000000000 */
[----:B------:R-:W-:Y:S01]  /*0e20*/  ISETP.GE.AND P3, PT, R5, UR17, PT ;  /* 0x0000001105007c0c */ /* 0x000fe2000bf66270 */
[----:B------:R-:W-:Y:S01]  /*0e30*/  IMAD.X R6, RZ, RZ, UR16, P0 ;  /* 0x00000010ff067e24 */ /* 0x000fe200080e06ff */
[----:B------:R-:W-:Y:S01]  /*0e40*/  ISETP.GE.AND P2, PT, R2, UR17, PT ;  /* 0x0000001102007c0c */ /* 0x000fe2000bf46270 */
[----:B------:R-:W-:Y:S01]  /*0e50*/  VIADD R5, R4, 0x200 ;  /* 0x0000020004057836 */ /* 0x000fe20000000000 */
[----:B------:R-:W-:Y:S01]  /*0e60*/  ISETP.GE.AND P4, PT, R7, UR17, PT ;  /* 0x0000001107007c0c */ /* 0x000fe2000bf86270 */
[----:B------:R-:W-:-:S03]  /*0e70*/  IMAD.MOV.U32 R12, RZ, RZ, -0x80000000 ;  /* 0x80000000ff0c7424 */ /* 0x000fc600078e00ff */
[----:B------:R-:W-:Y:S01]  /*0e80*/  ISETP.GE.AND P5, PT, R5, UR17, PT ;  /* 0x0000001105007c0c */ /* 0x000fe2000bfa6270 */
[----:B------:R-:W-:Y:S01]  /*0e90*/  VIADD R5, R4, 0x300 ;  /* 0x0000030004057836 */ /* 0x000fe20000000000 */
[----:B------:R-:W-:-:S04]  /*0ea0*/  LEA R2, P0, R3, UR18, 0x2 ;  /* 0x0000001203027c11 */ /* 0x000fc8000f8010ff */
[----:B------:R-:W-:Y:S01]  /*0eb0*/  LEA.HI.X R3, R3, UR19, R6, 0x2, P0 ;  /* 0x0000001303037c11 */ /* 0x000fe200080f1406 */
[----:B------:R-:W-:Y:S01]  /*0ec0*/  IMAD.MOV.U32 R11, RZ, RZ, -0x80000000 ;  /* 0x80000000ff0b7424 */ /* 0x000fe200078e00ff */
[----:B------:R-:W-:-:S03]  /*0ed0*/  IADD3 R6, PT, PT, R4, 0x280, RZ ;  /* 0x0000028004067810 */ /* 0x000fc60007ffe0ff */
[----:B------:R1:W5:Y:S01]  /*0ee0*/  @!P1 LDG.E R12, desc[UR20][R2.64] ;  /* 0x00000014020c9981 */ /* 0x000362000c1e1900 */
[----:B------:R-:W-:Y:S01]  /*0ef0*/  ISETP.GE.AND P1, PT, R5, UR17, PT ;  /* 0x0000001105007c0c */ /* 0x000fe2000bf26270 */
[C---:B------:R-:W-:Y:S02]  /*0f00*/  VIADD R5, R4.reuse, 0x380 ;  /* 0x0000038004057836 */ /* 0x040fe40000000000 */
[----:B------:R-:W-:Y:S01]  /*0f10*/  IMAD.MOV.U32 R9, RZ, RZ, -0x80000000 ;  /* 0x80000000ff097424 */ /* 0x000fe200078e00ff */
[----:B------:R1:W5:Y:S01]  /*0f20*/  @!P2 LDG.E R11, desc[UR20][R2.64+0x200] ;  /* 0x00020014020ba981 */ /* 0x000362000c1e1900 */
[----:B------:R-:W-:Y:S01]  /*0f30*/  HFMA2 R8, -RZ, RZ, -0.0 , 0 ;  /* 0x80000000ff087431 */ /* 0x000fe200000001ff */
[----:B------:R-:W-:Y:S01]  /*0f40*/  ISETP.GE.AND P2, PT, R5, UR17, PT ;  /* 0x0000001105007c0c */ /* 0x000fe2000bf46270 */
[----:B------:R-:W-:Y:S01]  /*0f50*/  VIADD R5, R4, 0x480 ;  /* 0x0000048004057836 */ /* 0x000fe20000000000 */
[----:B------:R-:W-:Y:S01]  /*0f60*/  ISETP.GE.AND P0, PT, R6, UR17, PT ;  /* 0x0000001106007c0c */ /* 0x000fe2000bf06270 */
[----:B------:R-:W-:Y:S01]  /*0f70*/  IMAD.MOV.U32 R10, RZ, RZ, -0x80000000 ;  /* 0x80000000ff0a7424 */ /* 0x000fe200078e00ff */
[----:B------:R1:W5:Y:S01]  /*0f80*/  @!P4 LDG.E R9, desc[UR20][R2.64+0x600] ;  /* 0x000600140209c981 */ /* 0x000362000c1e1900 */
[----:B------:R-:W-:-:S02]  /*0f90*/  LOP3.LUT R6, R4, 0x400, RZ, 0xfc, !PT ;  /* 0x0000040004067812 */ /* 0x000fc400078efcff */
[----:B------:R-:W-:Y:S01]  /*0fa0*/  ISETP.GE.AND P4, PT, R5, UR17, PT ;  /* 0x0000001105007c0c */ /* 0x000fe2000bf86270 */
[----:B------:R-:W-:Y:S01]  /*0fb0*/  VIADD R5, R4, 0x500 ;  /* 0x0000050004057836 */ /* 0x000fe20000000000 */
        /* <DEDUP_REMOVED lines=11> */
[----:B------:R-:W-:Y:S01]  /*1070*/  IMAD.MOV.U32 R19, RZ, RZ, -0x80000000 ;  /* 0x80000000ff137424 */ /* 0x000fe200078e00ff */
[----:B------:R1:W5:Y:S01]  /*1080*/  @!P0 LDG.E R7, desc[UR20][R2.64+0xa00] ;  /* 0x000a001402078981 */ /* 0x000362000c1e1900 */
[----:B------:R-:W-:Y:S01]  /*1090*/  IMAD.MOV.U32 R18, RZ, RZ, -0x80000000 ;  /* 0x80000000ff127424 */ /* 0x000fe200078e00ff */
[----:B------:R-:W-:Y:S01]  /*10a0*/  ISETP.GE.AND P0, PT, R13, UR17, PT ;  /* 0x000000110d007c0c */ /* 0x000fe2000bf06270 */
[C---:B------:R-:W-:Y:S01]  /*10b0*/  VIADD R14, R4.reuse, 0x700 ;  /* 0x00000700040e7836 */ /* 0x040fe20000000000 */
[----:B------:R-:W-:Y:S01]  /*10c0*/  IADD3 R13, PT, PT, R4, 0x680, RZ ;  /* 0x00000680040d7810 */ /* 0x000fe20007ffe0ff */
[----:B------:R1:W5:Y:S03]  /*10d0*/  @!P2 LDG.E R5, desc[UR20][R2.64+0xe00] ;  /* 0x000e00140205a981 */ /* 0x000366000c1e1900 */
[----:B------:R-:W-:Y:S01]  /*10e0*/  ISETP.GE.AND P2, PT, R13, UR17, PT ;  /* 0x000000110d007c0c */ /* 0x000fe2000bf46270 */
[----:B------:R1:W5:Y:S01]  /*10f0*/  @!P3 LDG.E R19, desc[UR20][R2.64+0x1000] ;  /* 0x001000140213b981 */ /* 0x000362000c1e1900 */
[----:B------:R-:W-:-:S03]  /*1100*/  ISETP.GE.AND P3, PT, R14, UR17, PT ;  /* 0x000000110e007c0c */ /* 0x000fc6000bf66270 */
[----:B------:R1:W5:Y:S01]  /*1110*/  @!P4 LDG.E R18, desc[UR20][R2.64+0x1200] ;  /* 0x001200140212c981 */ /* 0x000362000c1e1900 */
[----:B------:R-:W-:Y:S01]  /*1120*/  ISETP.GE.AND P4, PT, R21, UR17, PT ;  /* 0x0000001115007c0c */ /* 0x000fe2000bf86270 */
[----:B------:R-:W-:Y:S01]  /*1130*/  IMAD.MOV.U32 R17, RZ, RZ, -0x80000000 ;  /* 0x80000000ff117424 */ /* 0x000fe200078e00ff */
[----:B------:R-:W-:Y:S01]  /*1140*/  MOV R14, 0x80000000 ;  /* 0x80000000000e7802 */ /* 0x000fe20000000f00 */
[----:B------:R-:W-:Y:S02]  /*1150*/  IMAD.MOV.U32 R16, RZ, RZ, -0x80000000 ;  /* 0x80000000ff107424 */ /* 0x000fe400078e00ff */
        /* <DEDUP_REMOVED lines=9> */
.L_x_131:
[----:B01----:R-:W0:Y:S02]  /*11f0*/  LDC.64 R2, c[0x0][0x398] ;  /* 0x0000e600ff027b82 */ /* 0x003e240000000a00 */
[----:B0-----:R-:W-:-:S13]  /*1200*/  ISETP.GT.AND P0, PT, R3, R2, PT ;  /* 0x000000020300720c */ /* 0x001fda0003f04270 */
[----:B------:R-:W-:Y:S05]  /*1210*/  @!P0 BRA `(.L_x_132) ;  /* 0x0000000400788947 */ /* 0x000fea0003800000 */
[----:B------:R-:W0:Y:S01]  /*1220*/  S2UR UR15, SR_CgaCtaId ;  /* 0x00000000000f79c3 */ /* 0x000e220000008800 */
[----:B-----5:R-:W-:Y:S01]  /*1230*/  LOP3.LUT R15, R15, 0x7fffffff, RZ, 0x3c, !PT ;  /* 0x7fffffff0f0f7812 */ /* 0x020fe200078e3cff */
[----:B------:R-:W-:Y:S01]  /*1240*/  UMOV UR4, 0x400 ;  /* 0x0000040000047882 */ /* 0x000fe20000000000 */
[----:B------:R-:W-:Y:S01]  /*1250*/  LOP3.LUT R14, R14, 0x7fffffff, RZ, 0x3c, !PT ;  /* 0x7fffffff0e0e7812 */ /* 0x000fe200078e3cff */
[----:B------:R-:W1:Y:S01]  /*1260*/  LDCU UR16, c[0x0][0x398] ;  /* 0x00007300ff1077ac */ /* 0x000e620008000800 */
[----:B------:R-:W-:Y:S02]  /*1270*/  LOP3.LUT R13, R13, 0x7fffffff, RZ, 0x3c, !PT ;  /* 0x7fffffff0d0d7812 */ /* 0x000fe400078e3cff */
[----:B------:R-:W-:Y:S02]  /*1280*/  LOP3.LUT R2, R22, 0x7fffffff, RZ, 0x3c, !PT ;  /* 0x7fffffff16027812 */ /* 0x000fe400078e3cff */
[----:B------:R-:W-:Y:S02]  /*1290*/  LOP3.LUT R16, R16, 0x7fffffff, RZ, 0x3c, !PT ;  /* 0x7fffffff10107812 */ /* 0x000fe400078e3cff */
[----:B------:R-:W-:-:S02]  /*12a0*/  LOP3.LUT R17, R17, 0x7fffffff, RZ, 0x3c, !PT ;  /* 0x7fffffff11117812 */ /* 0x000fc400078e3cff */
[----:B------:R-:W-:Y:S02]  /*12b0*/  LOP3.LUT R18, R18, 0x7fffffff, RZ, 0x3c, !PT ;  /* 0x7fffffff12127812 */ /* 0x000fe400078e3cff */
[----:B------:R-:W-:Y:S02]  /*12c0*/  LOP3.LUT R19, R19, 0x7fffffff, RZ, 0x3c, !PT ;  /* 0x7fffffff13137812 */ /* 0x000fe400078e3cff */
[----:B------:R-:W-:Y:S02]  /*12d0*/  LOP3.LUT R5, R5, 0x7fffffff, RZ, 0x3c, !PT ;  /* 0x7fffffff05057812 */ /* 0x000fe400078e3cff */
[----:B------:R-:W-:Y:S02]  /*12e0*/  LOP3.LUT R6, R6, 0x7fffffff, RZ, 0x3c, !PT ;  /* 0x7fffffff06067812 */ /* 0x000fe400078e3cff */
[----:B------:R-:W-:Y:S02]  /*12f0*/  LOP3.LUT R7, R7, 0x7fffffff, RZ, 0x3c, !PT ;  /* 0x7fffffff07077812 */ /* 0x000fe400078e3cff */
[----:B------:R-:W-:Y:S01]  /*1300*/  LOP3.LUT R8, R8, 0x7fffffff, RZ, 0x3c, !PT ;  /* 0x7fffffff08087812 */ /* 0x000fe200078e3cff */
[----:B0-----:R-:W-:Y:S01]  /*1310*/  ULEA UR15, UR15, UR4, 0x18 ;  /* 0x000000040f0f7291 */ /* 0x001fe2000f8ec0ff */
[----:B------:R-:W-:-:S02]  /*1320*/  LOP3.LUT R9, R9, 0x7fffffff, RZ, 0x3c, !PT ;  /* 0x7fffffff09097812 */ /* 0x000fc400078e3cff */
[----:B------:R-:W-:Y:S01]  /*1330*/  LOP3.LUT R10, R10, 0x7fffffff, RZ, 0x3c, !PT ;  /* 0x7fffffff0a0a7812 */ /* 0x000fe200078e3cff */
[----:B------:R-:W-:Y:S01]  /*1340*/  UMOV UR4, URZ ;  /* 0x000000ff00047c82 */ /* 0x000fe20008000000 */
[----:B------:R-:W-:Y:S02]  /*1350*/  LOP3.LUT R11, R11, 0x7fffffff, RZ, 0x3c, !PT ;  /* 0x7fffffff0b0b7812 */ /* 0x000fe400078e3cff */
[----:B-1----:R-:W-:-:S07]  /*1360*/  LOP3.LUT R12, R12, 0x7fffffff, RZ, 0x3c, !PT ;  /* 0x7fffffff0c0c7812 */ /* 0x002fce00078e3cff */
.L_x_133:
[----:B------:R-:W-:Y:S01]  /*1370*/  IMAD R22, RZ, RZ, -UR16 ;  /* 0x80000010ff167e24 */ /* 0x000fe2000f8e02ff */
[----:B0-----:R-:W-:Y:S01]  /*1380*/  SHF.R.U32.HI R23, RZ, UR16, R12 ;  /* 0x00000010ff177c19 */ /* 0x001fe2000801160c */
[----:B------:R-:W-:Y:S01]  /*1390*/  IMAD.MOV.U32 R25, RZ, RZ, -0x1 ;  /* 0xffffffffff197424 */ /* 0x000fe200078e00ff */
[----:B------:R-:W-:Y:S01]  /*13a0*/  ULEA UR17, UR4, UR15, 0xa ;  /* 0x0000000f04117291 */ /* 0x000fe2000f8e50ff */
[----:B------:R-:W-:Y:S01]  /*13b0*/  SHF.R.U32.HI R27, RZ, UR16, R10 ;  /* 0x00000010ff1b7c19 */ /* 0x000fe2000801160a */
[----:B------:R-:W-:Y:S01]  /*13c0*/  UIADD3 UR4, UPT, UPT, UR4, 0x1, URZ ;  /* 0x0000000104047890 */ /* 0x000fe2000fffe0ff */
[----:B------:R-:W-:Y:S02]  /*13d0*/  VIADDMNMX R22, R22, R3, 0x8, PT ;  /* 0x0000000816167446 */ /* 0x000fe40003800103 */
[----:B------:R-:W-:Y:S02]  /*13e0*/  SHF.R.U32.HI R29, RZ, UR16, R9 ;  /* 0x00000010ff1d7c19 */ /* 0x000fe40008011609 */
[----:B------:R-:W-:-:S02]  /*13f0*/  SHF.L.U32 R22, R25, R22, RZ ;  /* 0x0000001619167219 */ /* 0x000fc400000006ff */
[----:B------:R-:W-:Y:S02]  /*1400*/  SHF.R.U32.HI R25, RZ, UR16, R11 ;  /* 0x00000010ff197c19 */ /* 0x000fe4000801160b */
[-C--:B------:R-:W-:Y:S02]  /*1410*/  LOP3.LUT R23, R23, R22.reuse, RZ, 0x30, !PT ;  /* 0x0000001617177212 */ /* 0x080fe400078e30ff */
[-C--:B------:R-:W-:Y:S02]  /*1420*/  LOP3.LUT R25, R25, R22.reuse, RZ, 0x30, !PT ;  /* 0x0000001619197212 */ /* 0x080fe400078e30ff */
[----:B------:R-:W-:Y:S02]  /*1430*/  LOP3.LUT R27, R27, R22, RZ, 0x30, !PT ;  /* 0x000000161b1b7212 */ /* 0x000fe400078e30ff */
[----:B------:R-:W-:Y:S02]  /*1440*/  LEA R23, R23, UR17, 0x2 ;  /* 0x0000001117177c11 */ /* 0x000fe4000f8e10ff */
[----:B------:R-:W-:-:S02]  /*1450*/  LEA R25, R25, UR17, 0x2 ;  /* 0x0000001119197c11 */ /* 0x000fc4000f8e10ff */
[----:B------:R-:W-:Y:S01]  /*1460*/  LEA R27, R27, UR17, 0x2 ;  /* 0x000000111b1b7c11 */ /* 0x000fe2000f8e10ff */
[----:B------:R0:W-:Y:S01]  /*1470*/  ATOMS.POPC.INC.32 RZ, [R23+URZ] ;  /* 0x0000000017ff7f8c */ /* 0x0001e2000d8000ff */
[----:B------:R-:W-:Y:S02]  /*1480*/  SHF.R.U32.HI R24, RZ, UR16, R8 ;  /* 0x00000010ff187c19 */ /* 0x000fe40008011608 */
[----:B------:R-:W-:Y:S01]  /*1490*/  SHF.R.U32.HI R26, RZ, UR16, R7 ;  /* 0x00000010ff1a7c19 */ /* 0x000fe20008011607 */
[----:B------:R1:W-:Y:S01]  /*14a0*/  ATOMS.POPC.INC.32 RZ, [R25+URZ] ;  /* 0x0000000019ff7f8c */ /* 0x0003e2000d8000ff */
[-C--:B------:R-:W-:Y:S02]  /*14b0*/  LOP3.LUT R29, R29, R22.reuse, RZ, 0x30, !PT ;  /* 0x000000161d1d7212 */ /* 0x080fe400078e30ff */
[----:B------:R-:W-:Y:S01]  /*14c0*/  LOP3.LUT R24, R24, R22, RZ, 0x30, !PT ;  /* 0x0000001618187212 */ /* 0x000fe200078e30ff */
[----:B------:R2:W-:Y:S01]  /*14d0*/  ATOMS.POPC.INC.32 RZ, [R27+URZ] ;  /* 0x000000001bff7f8c */ /* 0x0005e2000d8000ff */
[----:B0-----:R-:W-:-:S02]  /*14e0*/  SHF.R.U32.HI R23, RZ, UR16, R6 ;  /* 0x00000010ff177c19 */ /* 0x001fc40008011606 */
[-C--:B------:R-:W-:Y:S02]  /*14f0*/  LOP3.LUT R26, R26, R22.reuse, RZ, 0x30, !PT ;  /* 0x000000161a1a7212 */ /* 0x080fe400078e30ff */
[----:B-1----:R-:W-:Y:S02]  /*1500*/  SHF.R.U32.HI R25, RZ, UR16, R5 ;  /* 0x00000010ff197c19 */ /* 0x002fe40008011605 */
[-C--:B------:R-:W-:Y:S02]  /*1510*/  LOP3.LUT R23, R23, R22.reuse, RZ, 0x30, !PT ;  /* 0x0000001617177212 */ /* 0x080fe400078e30ff */
[----:B--2---:R-:W-:Y:S02]  /*1520*/  SHF.R.U32.HI R27, RZ, UR16, R19 ;  /* 0x00000010ff1b7c19 */ /* 0x004fe40008011613 */
[----:B------:R-:W-:Y:S02]  /*1530*/  LEA R29, R29, UR17, 0x2 ;  /* 0x000000111d1d7c11 */ /* 0x000fe4000f8e10ff */
[----:B------:R-:W-:-:S02]  /*1540*/  LOP3.LUT R25, R25, R22, RZ, 0x30, !PT ;  /* 0x0000001619197212 */ /* 0x000fc400078e30ff */
[----:B------:R-:W-:Y:S01]  /*1550*/  LEA R24, R24, UR17, 0x2 ;  /* 0x0000001118187c11 */ /* 0x000fe2000f8e10ff */
[----:B------:R0:W-:Y:S01]  /*1560*/  ATOMS.POPC.INC.32 RZ, [R29+URZ] ;  /* 0x000000001dff7f8c */ /* 0x0001e2000d8000ff */
[----:B------:R-:W-:Y:S02]  /*1570*/  LOP3.LUT R27, R27, R22, RZ, 0x30, !PT ;  /* 0x000000161b1b7212 */ /* 0x000fe400078e30ff */
[----:B------:R-:W-:Y:S01]  /*1580*/  LEA R26, R26, UR17, 0x2 ;  /* 0x000000111a1a7c11 */ /* 0x000fe2000f8e10ff */
[----:B------:R1:W-:Y:S01]  /*1590*/  ATOMS.POPC.INC.32 RZ, [R24+URZ] ;  /* 0x0000000018ff7f8c */ /* 0x0003e2000d8000ff */
[----:B------:R-:W-:Y:S02]  /*15a0*/  LEA R23, R23, UR17, 0x2 ;  /* 0x0000001117177c11 */ /* 0x000fe4000f8e10ff */
[----:B------:R-:W-:Y:S01]  /*15b0*/  LEA R25, R25, UR17, 0x2 ;  /* 0x0000001119197c11 */ /* 0x000fe2000f8e10ff */
[----:B------:R2:W-:Y:S01]  /*15c0*/  ATOMS.POPC.INC.32 RZ, [R26+URZ] ;  /* 0x000000001aff7f8c */ /* 0x0005e2000d8000ff */
[----:B------:R-:W-:-:S02]  /*15d0*/  LEA R27, R27, UR17, 0x2 ;  /* 0x000000111b1b7c11 */ /* 0x000fc4000f8e10ff */
[----:B0-----:R-:W-:Y:S01]  /*15e0*/  SHF.R.U32.HI R29, RZ, UR16, R18 ;  /* 0x00000010ff1d7c19 */ /* 0x001fe20008011612 */
[----:B------:R0:W-:Y:S01]  /*15f0*/  ATOMS.POPC.INC.32 RZ, [R23+URZ] ;  /* 0x0000000017ff7f8c */ /* 0x0001e2000d8000ff */
[----:B-1----:R-:W-:Y:S02]  /*1600*/  SHF.R.U32.HI R24, RZ, UR16, R17 ;  /* 0x00000010ff187c19 */ /* 0x002fe40008011611 */
[----:B------:R-:W-:Y:S01]  /*1610*/  SHF.R.U32.HI R28, RZ, UR16, R15 ;  /* 0x00000010ff1c7c19 */ /* 0x000fe2000801160f */
[----:B------:R1:W-:Y:S01]  /*1620*/  ATOMS.POPC.INC.32 RZ, [R25+URZ] ;  /* 0x0000000019ff7f8c */ /* 0x0003e2000d8000ff */
[----:B--2---:R-:W-:Y:S02]  /*1630*/  SHF.R.U32.HI R26, RZ, UR16, R16 ;  /* 0x00000010ff1a7c19 */ /* 0x004fe40008011610 */
[----:B------:R-:W-:Y:S01]  /*1640*/  LOP3.LUT R29, R29, R22, RZ, 0x30, !PT ;  /* 0x000000161d1d7212 */ /* 0x000fe200078e30ff */
[----:B------:R2:W-:Y:S01]  /*1650*/  ATOMS.POPC.INC.32 RZ, [R27+URZ] ;  /* 0x000000001bff7f8c */ /* 0x0005e2000d8000ff */
[----:B0-----:R-:W-:-:S02]  /*1660*/  SHF.R.U32.HI R23, RZ, UR16, R2 ;  /* 0x00000010ff177c19 */ /* 0x001fc40008011602 */
[-C--:B------:R-:W-:Y:S02]  /*1670*/  LOP3.LUT R24, R24, R22.reuse, RZ, 0x30, !PT ;  /* 0x0000001618187212 */ /* 0x080fe400078e30ff */
[----:B-1----:R-:W-:Y:S02]  /*1680*/  SHF.R.U32.HI R25, RZ, UR16, R13 ;  /* 0x00000010ff197c19 */ /* 0x002fe4000801160d */
[-C--:B------:R-:W-:Y:S02]  /*1690*/  LOP3.LUT R26, R26, R22.reuse, RZ, 0x30, !PT ;  /* 0x000000161a1a7212 */ /* 0x080fe400078e30ff */
[----:B--2---:R-:W-:Y:S01]  /*16a0*/  SHF.R.U32.HI R27, RZ, UR16, R14 ;  /* 0x00000010ff1b7c19 */ /* 0x004fe2000801160e */
[----:B------:R-:W-:Y:S01]  /*16b0*/  UIADD3 UR16, UPT, UPT, UR16, 0x8, URZ ;  /* 0x0000000810107890 */ /* 0x000fe2000fffe0ff */
[----:B------:R-:W-:Y:S02]  /*16c0*/  LOP3.LUT R23, R23, R22, RZ, 0x30, !PT ;  /* 0x0000001617177212 */ /* 0x000fe400078e30ff */
[----:B------:R-:W-:-:S02]  /*16d0*/  LEA R29, R29, UR17, 0x2 ;  /* 0x000000111d1d7c11 */ /* 0x000fc4000f8e10ff */
[-C--:B------:R-:W-:Y:S02]  /*16e0*/  LOP3.LUT R25, R25, R22.reuse, RZ, 0x30, !PT ;  /* 0x0000001619197212 */ /* 0x080fe400078e30ff */
[----:B------:R-:W-:Y:S01]  /*16f0*/  ISETP.LE.AND P0, PT, R3, UR16, PT ;  /* 0x0000001003007c0c */ /* 0x000fe2000bf03270 */
[----:B------:R0:W-:Y:S01]  /*1700*/  ATOMS.POPC.INC.32 RZ, [R29+URZ] ;  /* 0x000000001dff7f8c */ /* 0x0001e2000d8000ff */
[----:B------:R-:W-:Y:S02]  /*1710*/  LEA R24, R24, UR17, 0x2 ;  /* 0x0000001118187c11 */ /* 0x000fe4000f8e10ff */
[-C--:B------:R-:W-:Y:S02]  /*1720*/  LOP3.LUT R27, R27, R22.reuse, RZ, 0x30, !PT ;  /* 0x000000161b1b7212 */ /* 0x080fe400078e30ff */
[----:B------:R-:W-:Y:S01]  /*1730*/  LEA R26, R26, UR17, 0x2 ;  /* 0x000000111a1a7c11 */ /* 0x000fe2000f8e10ff */
[----:B------:R0:W-:Y:S01]  /*1740*/  ATOMS.POPC.INC.32 RZ, [R24+URZ] ;  /* 0x0000000018ff7f8c */ /* 0x0001e2000d8000ff */
[----:B------:R-:W-:-:S02]  /*1750*/  LOP3.LUT R28, R28, R22, RZ, 0x30, !PT ;  /* 0x000000161c1c7212 */ /* 0x000fc400078e30ff */
[----:B------:R-:W-:Y:S01]  /*1760*/  LEA R23, R23, UR17, 0x2 ;  /* 0x0000001117177c11 */ /* 0x000fe2000f8e10ff */
[----:B------:R0:W-:Y:S01]  /*1770*/  ATOMS.POPC.INC.32 RZ, [R26+URZ] ;  /* 0x000000001aff7f8c */ /* 0x0001e2000d8000ff */
[----:B------:R-:W-:Y:S02]  /*1780*/  LEA R25, R25, UR17, 0x2 ;  /* 0x0000001119197c11 */ /* 0x000fe4000f8e10ff */
[----:B------:R-:W-:Y:S01]  /*1790*/  LEA R27, R27, UR17, 0x2 ;  /* 0x000000111b1b7c11 */ /* 0x000fe2000f8e10ff */
[----:B------:R0:W-:Y:S01]  /*17a0*/  ATOMS.POPC.INC.32 RZ, [R23+URZ] ;  /* 0x0000000017ff7f8c */ /* 0x0001e2000d8000ff */
[----:B------:R-:W-:-:S03]  /*17b0*/  LEA R28, R28, UR17, 0x2 ;  /* 0x000000111c1c7c11 */ /* 0x000fc6000f8e10ff */
[----:B------:R0:W-:Y:S04]  /*17c0*/  ATOMS.POPC.INC.32 RZ, [R25+URZ] ;  /* 0x0000000019ff7f8c */ /* 0x0001e8000d8000ff */
[----:B------:R0:W-:Y:S04]  /*17d0*/  ATOMS.POPC.INC.32 RZ, [R27+URZ] ;  /* 0x000000001bff7f8c */ /* 0x0001e8000d8000ff */
[----:B------:R0:W-:Y:S01]  /*17e0*/  ATOMS.POPC.INC.32 RZ, [R28+URZ] ;  /* 0x000000001cff7f8c */ /* 0x0001e2000d8000ff */
[----:B------:R-:W-:Y:S05]  /*17f0*/  @!P0 BRA `(.L_x_133) ;  /* 0xfffffff800dc8947 */ /* 0x000fea000383ffff */
.L_x_132:
[----:B------:R-:W-:Y:S05]  /*1800*/  BRA.U !UP0, `(.L_x_134) ;  /* 0xfffffff108dc7547 */ /* 0x000fea000b83ffff */
.L_x_129:
[----:B------:R-:W-:Y:S01]  /*1810*/  BAR.SYNC.DEFER_BLOCKING 0x0 ;  /* 0x0000000000007b1d */ /* 0x000fe20000010000 */
[----:B------:R-:W-:-:S05]  /*1820*/  ISETP.NE.AND P0, PT, R20, RZ, PT ;  /* 0x000000ff1400720c */ /* 0x000fca0003f05270 */
[----:B------:R-:W-:Y:S08]  /*1830*/  BSSY.RECONVERGENT B0, `(.L_x_135) ;  /* 0x0000164000007945 */ /* 0x000ff00003800200 */
[----:B------:R-:W-:Y:S05]  /*1840*/  @P0 BRA `(.L_x_136) ;  /* 0x0000001400880947 */ /* 0x000fea0003800000 */
[----:B------:R-:W-:Y:S01]  /*1850*/  UISETP.GE.U32.AND UP0, UPT, UR22, 0x7, UPT ;  /* 0x000000071600788c */ /* 0x000fe2000bf06070 */
[----:B0-23--:R-:W-:-:S08]  /*1860*/  IMAD.MOV.U32 R3, RZ, RZ, RZ ;  /* 0x000000ffff037224 */ /* 0x00dfd000078e00ff */
[----:B------:R-:W-:Y:S05]  /*1870*/  BRA.U !UP0, `(.L_x_137) ;  /* 0x00000005085c7547 */ /* 0x000fea000b800000 */
[----:B----4-:R-:W0:Y:S01]  /*1880*/  LDC.64 R2, c[0x0][0x380] ;  /* 0x0000e000ff027b82 */ /* 0x010e220000000a00 */
[----:B-1---5:R-:W-:-:S07]  /*1890*/  IMAD.MOV.U32 R5, RZ, RZ, RZ ;  /* 0x000000ffff057224 */ /* 0x022fce00078e00ff */
.L_x_154:
[----:B----4-:R-:W-:Y:S01]  /*18a0*/  IMAD R7, R5, 0x400, R0 ;  /* 0x0000040005077824 */ /* 0x010fe200078e0200 */
[----:B------:R-:W-:Y:S04]  /*18b0*/  BSSY.RECONVERGENT B1, `(.L_x_138) ;  /* 0x000000f000017945 */ /* 0x000fe80003800200 */
[----:B01----:R-:W1:Y:S04]  /*18c0*/  LDS R18, [R7] ;  /* 0x0000000007127984 */ /* 0x003e680000000800 */
[----:B--23--:R2:W3:Y:S04]  /*18d0*/  LDS R9, [R7+0x400] ;  /* 0x0004000007097984 */ /* 0x00c4e80000000800 */
[----:B------:R2:W4:Y:S04]  /*18e0*/  LDS R22, [R7+0x800] ;  /* 0x0008000007167984 */ /* 0x0005280000000800 */
[----:B------:R2:W0:Y:S04]  /*18f0*/  LDS R14, [R7+0xc00] ;  /* 0x000c0000070e7984 */ /* 0x0004280000000800 */
[----:B------:R2:W0:Y:S04]  /*1900*/  LDS R12, [R7+0x1000] ;  /* 0x00100000070c7984 */ /* 0x0004280000000800 */
[----:B------:R2:W0:Y:S04]  /*1910*/  LDS R6, [R7+0x1400] ;  /* 0x0014000007067984 */ /* 0x0004280000000800 */
[----:B------:R2:W0:Y:S04]  /*1920*/  LDS R8, [R7+0x1800] ;  /* 0x0018000007087984 */ /* 0x0004280000000800 */
[----:B------:R2:W0:Y:S01]  /*1930*/  LDS R10, [R7+0x1c00] ;  /* 0x001c0000070a7984 */ /* 0x0004220000000800 */
[----:B-1----:R-:W-:-:S13]  /*1940*/  ISETP.NE.AND P0, PT, R18, RZ, PT ;  /* 0x000000ff1200720c */ /* 0x002fda0003f05270 */
[----:B--234-:R-:W-:Y:S05]  /*1950*/  @!P0 BRA `(.L_x_139) ;  /* 0x0000000000108947 */ /* 0x01cfea0003800000 */
[----:B------:R-:W-:Y:S01]  /*1960*/  LEA R17, R5, R4, 0x8 ;  /* 0x0000000405117211 */ /* 0x000fe200078e40ff */
[----:B------:R-:W-:-:S04]  /*1970*/  IMAD.MOV.U32 R19, RZ, RZ, RZ ;  /* 0x000000ffff137224 */ /* 0x000fc800078e00ff */
[----:B0-----:R-:W-:-:S05]  /*1980*/  IMAD.WIDE.U32 R16, R17, 0x8, R2 ;  /* 0x0000000811107825 */ /* 0x001fca00078e0002 */
[----:B------:R1:W-:Y:S02]  /*1990*/  REDG.E.ADD.64.STRONG.GPU desc[UR20][R16.64], R18 ;  /* 0x000000121000798e */ /* 0x0003e4000c12e514 */
.L_x_139:
[----:B------:R-:W-:Y:S05]  /*19a0*/  BSYNC.RECONVERGENT B1 ;  /* 0x0000000000017941 */ /* 0x000fea0003800200 */
.L_x_138:
[----:B------:R-:W-:Y:S01]  /*19b0*/  ISETP.NE.AND P6, PT, R9, RZ, PT ;  /* 0x000000ff0900720c */ /* 0x000fe20003fc5270 */
[----:B------:R-:W-:Y:S01]  /*19c0*/  BSSY.RECONVERGENT B1, `(.L_x_140) ;  /* 0x000000e000017945 */ /* 0x000fe20003800200 */
[----:B------:R-:W-:Y:S02]  /*19d0*/  ISETP.NE.AND P0, PT, R22, RZ, PT ;  /* 0x000000ff1600720c */ /* 0x000fe40003f05270 */
[----:B0-----:R-:W-:Y:S02]  /*19e0*/  ISETP.NE.AND P1, PT, R14, RZ, PT ;  /* 0x000000ff0e00720c */ /* 0x001fe40003f25270 */
[----:B------:R-:W-:Y:S02]  /*19f0*/  ISETP.NE.AND P2, PT, R12, RZ, PT ;  /* 0x000000ff0c00720c */ /* 0x000fe40003f45270 */
[----:B------:R-:W-:Y:S02]  /*1a00*/  ISETP.NE.AND P3, PT, R6, RZ, PT ;  /* 0x000000ff0600720c */ /* 0x000fe40003f65270 */
[----:B------:R-:W-:-:S02]  /*1a10*/  ISETP.NE.AND P4, PT, R8, RZ, PT ;  /* 0x000000ff0800720c */ /* 0x000fc40003f85270 */
[----:B------:R-:W-:Y:S01]  /*1a20*/  ISETP.NE.AND P5, PT, R10, RZ, PT ;  /* 0x000000ff0a00720c */ /* 0x000fe20003fa5270 */
[----:B------:R-:W-:-:S12]  /*1a30*/  @!P6 BRA `(.L_x_141) ;  /* 0x000000000018e947 */ /* 0x000fd80003800000 */
[----:B-1----:R-:W-:Y:S02]  /*1a40*/  IMAD R17, R5, 0x100, R4 ;  /* 0x0000010005117824 */ /* 0x002fe400078e0204 */
[----:B------:R-:W-:Y:S02]  /*1a50*/  IMAD.MOV.U32 R18, RZ, RZ, R9 ;  /* 0x000000ffff127224 */ /* 0x000fe400078e0009 */
[----:B------:R-:W-:Y:S02]  /*1a60*/  VIADD R17, R17, 0x100 ;  /* 0x0000010011117836 */ /* 0x000fe40000000000 */
[----:B------:R-:W-:Y:S02]  /*1a70*/  IMAD.MOV.U32 R19, RZ, RZ, RZ ;  /* 0x000000ffff137224 */ /* 0x000fe400078e00ff */
[----:B------:R-:W-:-:S05]  /*1a80*/  IMAD.WIDE.U32 R16, R17, 0x8, R2 ;  /* 0x0000000811107825 */ /* 0x000fca00078e0002 */
[----:B------:R0:W-:Y:S02]  /*1a90*/  REDG.E.ADD.64.STRONG.GPU desc[UR20][R16.64], R18 ;  /* 0x000000121000798e */ /* 0x0001e4000c12e514 */
.L_x_141:
[----:B------:R-:W-:Y:S05]  /*1aa0*/  BSYNC.RECONVERGENT B1 ;  /* 0x0000000000017941 */ /* 0x000fea0003800200 */
.L_x_140:
[----:B------:R-:W-:Y:S04]  /*1ab0*/  BSSY.RECONVERGENT B1, `(.L_x_142) ;  /* 0x0000007000017945 */ /* 0x000fe80003800200 */
[----:B------:R-:W-:Y:S05]  /*1ac0*/  @!P0 BRA `(.L_x_143) ;  /* 0x0000000000148947 */ /* 0x000fea0003800000 */
[----:B01----:R-:W-:Y:S02]  /*1ad0*/  IMAD R17, R5, 0x100, R4 ;  /* 0x0000010005117824 */ /* 0x003fe400078e0204 */
[----:B------:R-:W-:-:S03]  /*1ae0*/  IMAD.MOV.U32 R23, RZ, RZ, RZ ;  /* 0x000000ffff177224 */ /* 0x000fc600078e00ff */
[----:B------:R-:W-:-:S05]  /*1af0*/  IADD3 R17, PT, PT, R17, 0x200, RZ ;  /* 0x0000020011117810 */ /* 0x000fca0007ffe0ff */
[----:B------:R-:W-:-:S05]  /*1b00*/  IMAD.WIDE.U32 R16, R17, 0x8, R2 ;  /* 0x0000000811107825 */ /* 0x000fca00078e0002 */
[----:B------:R2:W-:Y:S02]  /*1b10*/  REDG.E.ADD.64.STRONG.GPU desc[UR20][R16.64], R22 ;  /* 0x000000161000798e */ /* 0x0005e4000c12e514 */
.L_x_143:
[----:B------:R-:W-:Y:S05]  /*1b20*/  BSYNC.RECONVERGENT B1 ;  /* 0x0000000000017941 */ /* 0x000fea0003800200 */
.L_x_142:
[----:B------:R-:W-:Y:S04]  /*1b30*/  BSSY.RECONVERGENT B1, `(.L_x_144) ;  /* 0x0000007000017945 */ /* 0x000fe80003800200 */
[----:B------:R-:W-:Y:S05]  /*1b40*/  @!P1 BRA `(.L_x_145) ;  /* 0x0000000000149947 */ /* 0x000fea0003800000 */
[----:B012---:R-:W-:Y:S02]  /*1b50*/  IMAD R17, R5, 0x100, R4 ;  /* 0x0000010005117824 */ /* 0x007fe400078e0204 */
[----:B------:R-:W-:Y:S02]  /*1b60*/  IMAD.MOV.U32 R15, RZ, RZ, RZ ;  /* 0x000000ffff0f7224 */ /* 0x000fe400078e00ff */
[----:B------:R-:W-:-:S04]  /*1b70*/  VIADD R17, R17, 0x300 ;  /* 0x0000030011117836 */ /* 0x000fc80000000000 */
[----:B------:R-:W-:-:S05]  /*1b80*/  IMAD.WIDE.U32 R16, R17, 0x8, R2 ;  /* 0x0000000811107825 */ /* 0x000fca00078e0002 */
[----:B------:R3:W-:Y:S02]  /*1b90*/  REDG.E.ADD.64.STRONG.GPU desc[UR20][R16.64], R14 ;  /* 0x0000000e1000798e */ /* 0x0007e4000c12e514 */
.L_x_145:
[----:B------:R-:W-:Y:S05]  /*1ba0*/  BSYNC.RECONVERGENT B1 ;  /* 0x0000000000017941 */ /* 0x000fea0003800200 */
.L_x_144:
[----:B------:R-:W-:Y:S04]  /*1bb0*/  BSSY.RECONVERGENT B1, `(.L_x_146) ;  /* 0x0000007000017945 */ /* 0x000fe80003800200 */
[----:B------:R-:W-:Y:S05]  /*1bc0*/  @!P2 BRA `(.L_x_147) ;  /* 0x000000000014a947 */ /* 0x000fea0003800000 */
[----:B---3--:R-:W-:Y:S02]  /*1bd0*/  IMAD R15, R5, 0x100, R4 ;  /* 0x00000100050f7824 */ /* 0x008fe400078e0204 */
[----:B------:R-:W-:Y:S02]  /*1be0*/  HFMA2 R13, -RZ, RZ, 0, 0 ;  /* 0x00000000ff0d7431 */ /* 0x000fe400000001ff */
[----:B------:R-:W-:-:S04]  /*1bf0*/  VIADD R15, R15, 0x400 ;  /* 0x000004000f0f7836 */ /* 0x000fc80000000000 */
[----:B------:R-:W-:-:S05]  /*1c00*/  IMAD.WIDE.U32 R14, R15, 0x8, R2 ;  /* 0x000000080f0e7825 */ /* 0x000fca00078e0002 */
[----:B------:R4:W-:Y:S02]  /*1c10*/  REDG.E.ADD.64.STRONG.GPU desc[UR20][R14.64], R12 ;  /* 0x0000000c0e00798e */ /* 0x0009e4000c12e514 */
.L_x_147:
[----:B------:R-:W-:Y:S05]  /*1c20*/  BSYNC.RECONVERGENT B1 ;  /* 0x0000000000017941 */ /* 0x000fea0003800200 */
.L_x_146:
[----:B------:R-:W-:Y:S04]  /*1c30*/  BSSY.RECONVERGENT B1, `(.L_x_148) ;  /* 0x0000007000017945 */ /* 0x000fe80003800200 */
[----:B------:R-:W-:Y:S05]  /*1c40*/  @!P3 BRA `(.L_x_149) ;  /* 0x000000000014b947 */ /* 0x000fea0003800000 */
[----:B----4-:R-:W-:Y:S02]  /*1c50*/  IMAD R13, R5, 0x100, R4 ;  /* 0x00000100050d7824 */ /* 0x010fe400078e0204 */
[----:B------:R-:W-:Y:S02]  /*1c60*/  IMAD.MOV.U32 R7, RZ, RZ, RZ ;  /* 0x000000ffff077224 */ /* 0x000fe400078e00ff */
[----:B------:R-:W-:-:S04]  /*1c70*/  VIADD R13, R13, 0x500 ;  /* 0x000005000d0d7836 */ /* 0x000fc80000000000 */
[----:B------:R-:W-:-:S05]  /*1c80*/  IMAD.WIDE.U32 R12, R13, 0x8, R2 ;  /* 0x000000080d0c7825 */ /* 0x000fca00078e0002 */
[----:B------:R4:W-:Y:S02]  /*1c90*/  REDG.E.ADD.64.STRONG.GPU desc[UR20][R12.64], R6 ;  /* 0x000000060c00798e */ /* 0x0009e4000c12e514 */
.L_x_149:
[----:B------:R-:W-:Y:S05]  /*1ca0*/  BSYNC.RECONVERGENT B1 ;  /* 0x0000000000017941 */ /* 0x000fea0003800200 */
.L_x_148:
[----:B------:R-:W-:Y:S04]  /*1cb0*/  BSSY.RECONVERGENT B1, `(.L_x_150) ;  /* 0x0000007000017945 */ /* 0x000fe80003800200 */
[----:B------:R-:W-:Y:S05]  /*1cc0*/  @!P4 BRA `(.L_x_151) ;  /* 0x000000000014c947 */ /* 0x000fea0003800000 */
[----:B----4-:R-:W-:Y:S02]  /*1cd0*/  IMAD R7, R5, 0x100, R4 ;  /* 0x0000010005077824 */ /* 0x010fe400078e0204 */
[----:B------:R-:W-:Y:S02]  /*1ce0*/  IMAD.MOV.U32 R9, RZ, RZ, RZ ;  /* 0x000000ffff097224 */ /* 0x000fe400078e00ff */
[----:B------:R-:W-:-:S04]  /*1cf0*/  VIADD R7, R7, 0x600 ;  /* 0x0000060007077836 */ /* 0x000fc80000000000 */
[----:B------:R-:W-:-:S05]  /*1d00*/  IMAD.WIDE.U32 R6, R7, 0x8, R2 ;  /* 0x0000000807067825 */ /* 0x000fca00078e0002 */
[----:B------:R4:W-:Y:S02]  /*1d10*/  REDG.E.ADD.64.STRONG.GPU desc[UR20][R6.64], R8 ;  /* 0x000000080600798e */ /* 0x0009e4000c12e514 */
.L_x_151:
[----:B------:R-:W-:Y:S05]  /*1d20*/  BSYNC.RECONVERGENT B1 ;  /* 0x0000000000017941 */ /* 0x000fea0003800200 */
.L_x_150:
[----:B------:R-:W-:Y:S04]  /*1d30*/  BSSY.RECONVERGENT B1, `(.L_x_152) ;  /* 0x0000007000017945 */ /* 0x000fe80003800200 */
[----:B------:R-:W-:Y:S05]  /*1d40*/  @!P5 BRA `(.L_x_153) ;  /* 0x000000000014d947 */ /* 0x000fea0003800000 */
[----:B----4-:R-:W-:Y:S01]  /*1d50*/  LEA R7, R5, R4, 0x8 ;  /* 0x0000000405077211 */ /* 0x010fe200078e40ff */
[----:B------:R-:W-:-:S04]  /*1d60*/  IMAD.MOV.U32 R11, RZ, RZ, RZ ;  /* 0x000000ffff0b7224 */ /* 0x000fc800078e00ff */
[----:B------:R-:W-:-:S04]  /*1d70*/  VIADD R7, R7, 0x700 ;  /* 0x0000070007077836 */ /* 0x000fc80000000000 */
[----:B------:R-:W-:-:S05]  /*1d80*/  IMAD.WIDE.U32 R6, R7, 0x8, R2 ;  /* 0x0000000807067825 */ /* 0x000fca00078e0002 */
[----:B------:R4:W-:Y:S02]  /*1d90*/  REDG.E.ADD.64.STRONG.GPU desc[UR20][R6.64], R10 ;  /* 0x0000000a0600798e */ /* 0x0009e4000c12e514 */
.L_x_153:
[----:B------:R-:W-:Y:S05]  /*1da0*/  BSYNC.RECONVERGENT B1 ;  /* 0x0000000000017941 */ /* 0x000fea0003800200 */
.L_x_152:
[----:B------:R-:W-:-:S05]  /*1db0*/  VIADD R5, R5, 0x8 ;  /* 0x0000000805057836 */ /* 0x000fca0000000000 */
[----:B------:R-:W-:-:S13]  /*1dc0*/  ISETP.NE.AND P0, PT, R5, UR27, PT ;  /* 0x0000001b05007c0c */ /* 0x000fda000bf05270 */
[----:B------:R-:W-:Y:S05]  /*1dd0*/  @P0 BRA `(.L_x_154) ;  /* 0xfffffff800b00947 */ /* 0x000fea000383ffff */
[----:B------:R-:W-:-:S07]  /*1de0*/  IMAD.U32 R3, RZ, RZ, UR27 ;  /* 0x0000001bff037e24 */ /* 0x000fce000f8e00ff */
.L_x_137:
[----:B------:R-:W-:Y:S02]  /*1df0*/  UISETP.NE.AND UP0, UPT, UR24, URZ, UPT ;  /* 0x000000ff1800728c */ /* 0x000fe4000bf05270 */
[----:B----45:R-:W-:Y:S02]  /*1e00*/  IMAD.U32 R8, RZ, RZ, UR24 ;  /* 0x00000018ff087e24 */ /* 0x030fe4000f8e00ff */
[----:B-1----:R-:W-:-:S03]  /*1e10*/  IMAD.U32 R5, RZ, RZ, UR25 ;  /* 0x00000019ff057e24 */ /* 0x002fc6000f8e00ff */
[----:B------:R-:W-:Y:S01]  /*1e20*/  IADD3 R8, PT, PT, R8, -0x1, RZ ;  /* 0xffffffff08087810 */ /* 0x000fe20007ffe0ff */
[----:B------:R-:W-:Y:S01]  /*1e30*/  VIADD R5, R5, 0xffffffff ;  /* 0xffffffff05057836 */ /* 0x000fe20000000000 */
[----:B------:R-:W-:Y:S06]  /*1e40*/  BRA.U !UP0, `(.L_x_155) ;  /* 0x0000000508707547 */ /* 0x000fec000b800000 */
[----:B------:R-:W-:-:S13]  /*1e50*/  ISETP.GE.U32.AND P0, PT, R8, 0x3, PT ;  /* 0x000000030800780c */ /* 0x000fda0003f06070 */
[----:B------:R-:W-:Y:S05]  /*1e60*/  @!P0 BRA `(.L_x_156) ;  /* 0x0000000000bc8947 */ /* 0x000fea0003800000 */
[----:B------:R-:W-:Y:S01]  /*1e70*/  IMAD R7, R3, 0x400, R0 ;  /* 0x0000040003077824 */ /* 0x000fe200078e0200 */
[----:B------:R-:W-:Y:S04]  /*1e80*/  BSSY.RECONVERGENT B1, `(.L_x_157) ;  /* 0x000000f000017945 */ /* 0x000fe80003800200 */
[----:B------:R-:W1:Y:S04]  /*1e90*/  LDS R12, [R7] ;  /* 0x00000000070c7984 */ /* 0x000e680000000800 */
[----:B------:R-:W4:Y:S04]  /*1ea0*/  LDS R9, [R7+0x400] ;  /* 0x0004000007097984 */ /* 0x000f280000000800 */
[----:B------:R-:W5:Y:S04]  /*1eb0*/  LDS R6, [R7+0x800] ;  /* 0x0008000007067984 */ /* 0x000f680000000800 */
[----:B------:R-:W0:Y:S01]  /*1ec0*/  LDS R2, [R7+0xc00] ;  /* 0x000c000007027984 */ /* 0x000e220000000800 */
[----:B-1----:R-:W-:-:S02]  /*1ed0*/  ISETP.NE.AND P0, PT, R12, RZ, PT ;  /* 0x000000ff0c00720c */ /* 0x002fc40003f05270 */
[----:B----4-:R-:W-:Y:S02]  /*1ee0*/  ISETP.NE.AND P1, PT, R9, RZ, PT ;  /* 0x000000ff0900720c */ /* 0x010fe40003f25270 */
[----:B-----5:R-:W-:Y:S02]  /*1ef0*/  ISETP.NE.AND P2, PT, R6, RZ, PT ;  /* 0x000000ff0600720c */ /* 0x020fe40003f45270 */
[----:B0-----:R-:W-:-:S07]  /*1f00*/  ISETP.NE.AND P3, PT, R2, RZ, PT ;  /* 0x000000ff0200720c */ /* 0x001fce0003f65270 */
[----:B------:R-:W-:Y:S06]  /*1f10*/  @!P0 BRA `(.L_x_158) ;  /* 0x0000000000148947 */ /* 0x000fec0003800000 */
[----:B------:R-:W0:Y:S01]  /*1f20*/  LDC.64 R10, c[0x0][0x380] ;  /* 0x0000e000ff0a7b82 */ /* 0x000e220000000a00 */
[----:B------:R-:W-:Y:S02]  /*1f30*/  IMAD R7, R3, 0x100, R4 ;  /* 0x0000010003077824 */ /* 0x000fe400078e0204 */
[----:B------:R-:W-:Y:S02]  /*1f40*/  IMAD.MOV.U32 R13, RZ, RZ, RZ ;  /* 0x000000ffff0d7224 */ /* 0x000fe400078e00ff */
[----:B0-----:R-:W-:-:S05]  /*1f50*/  IMAD.WIDE.U32 R10, R7, 0x8, R10 ;  /* 0x00000008070a7825 */ /* 0x001fca00078e000a */
[----:B------:R0:W-:Y:S02]  /*1f60*/  REDG.E.ADD.64.STRONG.GPU desc[UR20][R10.64], R12 ;  /* 0x0000000c0a00798e */ /* 0x0001e4000c12e514 */
.L_x_158:
[----:B------:R-:W-:Y:S05]  /*1f70*/  BSYNC.RECONVERGENT B1 ;  /* 0x0000000000017941 */ /* 0x000fea0003800200 */
.L_x_157:
[----:B------:R-:W-:Y:S04]  /*1f80*/  BSSY.RECONVERGENT B1, `(.L_x_159) ;  /* 0x0000009000017945 */ /* 0x000fe80003800200 */
[----:B------:R-:W-:Y:S05]  /*1f90*/  @!P1 BRA `(.L_x_160) ;  /* 0x00000000001c9947 */ /* 0x000fea0003800000 */
[----:B0-----:R-:W0:Y:S01]  /*1fa0*/  LDC.64 R10, c[0x0][0x380] ;  /* 0x0000e000ff0a7b82 */ /* 0x001e220000000a00 */
[----:B------:R-:W-:Y:S01]  /*1fb0*/  IMAD R7, R3, 0x100, R4 ;  /* 0x0000010003077824 */ /* 0x000fe200078e0204 */
[----:B------:R-:W-:Y:S01]  /*1fc0*/  MOV R12, R9 ;  /* 0x00000009000c7202 */ /* 0x000fe20000000f00 */
[----:B------:R-:W-:Y:S02]  /*1fd0*/  IMAD.MOV.U32 R13, RZ, RZ, RZ ;  /* 0x000000ffff0d7224 */ /* 0x000fe400078e00ff */
[----:B------:R-:W-:-:S04]  /*1fe0*/  VIADD R7, R7, 0x100 ;  /* 0x0000010007077836 */ /* 0x000fc80000000000 */
[----:B0-----:R-:W-:-:S05]  /*1ff0*/  IMAD.WIDE.U32 R10, R7, 0x8, R10 ;  /* 0x00000008070a7825 */ /* 0x001fca00078e000a */
[----:B------:R1:W-:Y:S02]  /*2000*/  REDG.E.ADD.64.STRONG.GPU desc[UR20][R10.64], R12 ;  /* 0x0000000c0a00798e */ /* 0x0003e4000c12e514 */
.L_x_160:
[----:B------:R-:W-:Y:S05]  /*2010*/  BSYNC.RECONVERGENT B1 ;  /* 0x0000000000017941 */ /* 0x000fea0003800200 */
.L_x_159:
[----:B------:R-:W-:Y:S04]  /*2020*/  BSSY.RECONVERGENT B1, `(.L_x_161) ;  /* 0x0000008000017945 */ /* 0x000fe80003800200 */
[----:B------:R-:W-:Y:S05]  /*2030*/  @!P2 BRA `(.L_x_162) ;  /* 0x000000000018a947 */ /* 0x000fea0003800000 */
[----:B01----:R-:W0:Y:S01]  /*2040*/  LDC.64 R10, c[0x0][0x380] ;  /* 0x0000e000ff0a7b82 */ /* 0x003e220000000a00 */
[----:B------:R-:W-:-:S04]  /*2050*/  IMAD R7, R3, 0x100, R4 ;  /* 0x0000010003077824 */ /* 0x000fc800078e0204 */
[----:B------:R-:W-:-:S04]  /*2060*/  VIADD R7, R7, 0x200 ;  /* 0x0000020007077836 */ /* 0x000fc80000000000 */
[----:B0-----:R-:W-:-:S04]  /*2070*/  IMAD.WIDE.U32 R10, R7, 0x8, R10 ;  /* 0x00000008070a7825 */ /* 0x001fc800078e000a */
[----:B------:R-:W-:-:S05]  /*2080*/  IMAD.MOV.U32 R7, RZ, RZ, RZ ;  /* 0x000000ffff077224 */ /* 0x000fca00078e00ff */
[----:B------:R4:W-:Y:S02]  /*2090*/  REDG.E.ADD.64.STRONG.GPU desc[UR20][R10.64], R6 ;  /* 0x000000060a00798e */ /* 0x0009e4000c12e514 */
.L_x_162:
[----:B------:R-:W-:Y:S05]  /*20a0*/  BSYNC.RECONVERGENT B1 ;  /* 0x0000000000017941 */ /* 0x000fea0003800200 */
.L_x_161:
[----:B------:R-:W-:Y:S04]  /*20b0*/  BSSY.RECONVERGENT B1, `(.L_x_163) ;  /* 0x0000009000017945 */ /* 0x000fe80003800200 */
[----:B------:R-:W-:Y:S05]  /*20c0*/  @!P3 BRA `(.L_x_164) ;  /* 0x00000000001cb947 */ /* 0x000fea0003800000 */
[----:B----4-:R-:W4:Y:S01]  /*20d0*/  LDC.64 R6, c[0x0][0x380] ;  /* 0x0000e000ff067b82 */ /* 0x010f220000000a00 */
[----:B------:R-:W-:Y:S01]  /*20e0*/  IMAD R9, R3, 0x100, R4 ;  /* 0x0000010003097824 */ /* 0x000fe200078e0204 */
[----:B01----:R-:W-:Y:S01]  /*20f0*/  MOV R10, R2 ;  /* 0x00000002000a7202 */ /* 0x003fe20000000f00 */
[----:B------:R-:W-:Y:S02]  /*2100*/  IMAD.MOV.U32 R11, RZ, RZ, RZ ;  /* 0x000000ffff0b7224 */ /* 0x000fe400078e00ff */
[----:B------:R-:W-:-:S04]  /*2110*/  VIADD R9, R9, 0x300 ;  /* 0x0000030009097836 */ /* 0x000fc80000000000 */
[----:B----4-:R-:W-:-:S05]  /*2120*/  IMAD.WIDE.U32 R6, R9, 0x8, R6 ;  /* 0x0000000809067825 */ /* 0x010fca00078e0006 */
[----:B------:R0:W-:Y:S02]  /*2130*/  REDG.E.ADD.64.STRONG.GPU desc[UR20][R6.64], R10 ;  /* 0x0000000a0600798e */ /* 0x0001e4000c12e514 */
.L_x_164:
[----:B------:R-:W-:Y:S05]  /*2140*/  BSYNC.RECONVERGENT B1 ;  /* 0x0000000000017941 */ /* 0x000fea0003800200 */
.L_x_163:
[----:B------:R-:W-:-:S07]  /*2150*/  VIADD R3, R3, 0x4 ;  /* 0x0000000403037836 */ /* 0x000fce0000000000 */
.L_x_156:
[----:B------:R-:W-:Y:S01]  /*2160*/  UISETP.NE.AND UP0, UPT, UR25, URZ, UPT ;  /* 0x000000ff1900728c */ /* 0x000fe2000bf05270 */
[----:B------:R-:W-:Y:S08]  /*2170*/  BSSY.RECONVERGENT B1, `(.L_x_155) ;  /* 0x0000029000017945 */ /* 0x000ff00003800200 */
[----:B------:R-:W-:Y:S05]  /*2180*/  BRA.U !UP0, `(.L_x_165) ;  /* 0x00000001089c7547 */ /* 0x000fea000b800000 */
[----:B------:R-:W-:-:S13]  /*2190*/  ISETP.NE.AND P0, PT, R5, RZ, PT ;  /* 0x000000ff0500720c */ /* 0x000fda0003f05270 */
[----:B------:R-:W-:Y:S05]  /*21a0*/  @!P0 BRA `(.L_x_166) ;  /* 0x0000000000648947 */ /* 0x000fea0003800000 */
[----:B0---4-:R-:W-:Y:S01]  /*21b0*/  IMAD R6, R3, 0x400, R0 ;  /* 0x0000040003067824 */ /* 0x011fe200078e0200 */
[----:B------:R-:W-:Y:S04]  /*21c0*/  BSSY.RECONVERGENT B2, `(.L_x_167) ;  /* 0x000000c000027945 */ /* 0x000fe80003800200 */
[----:B------:R-:W0:Y:S04]  /*21d0*/  LDS R2, [R6] ;  /* 0x0000000006027984 */ /* 0x000e280000000800 */
[----:B------:R-:W4:Y:S01]  /*21e0*/  LDS R9, [R6+0x400] ;  /* 0x0004000006097984 */ /* 0x000f220000000800 */
[----:B0-----:R-:W-:-:S02]  /*21f0*/  ISETP.NE.AND P0, PT, R2, RZ, PT ;  /* 0x000000ff0200720c */ /* 0x001fc40003f05270 */
[----:B----4-:R-:W-:-:S11]  /*2200*/  ISETP.NE.AND P1, PT, R9, RZ, PT ;  /* 0x000000ff0900720c */ /* 0x010fd60003f25270 */
[----:B------:R-:W-:Y:S05]  /*2210*/  @!P0 BRA `(.L_x_168) ;  /* 0x0000000000188947 */ /* 0x000fea0003800000 */
[----:B------:R-:W0:Y:S01]  /*2220*/  LDC.64 R6, c[0x0][0x380] ;  /* 0x0000e000ff067b82 */ /* 0x000e220000000a00 */
[----:B-1----:R-:W-:-:S04]  /*2230*/  IMAD R11, R3, 0x100, R4 ;  /* 0x00000100030b7824 */ /* 0x002fc800078e0204 */
[----:B0-----:R-:W-:-:S04]  /*2240*/  IMAD.WIDE.U32 R10, R11, 0x8, R6 ;  /* 0x000000080b0a7825 */ /* 0x001fc800078e0006 */
[----:B------:R-:W-:Y:S02]  /*2250*/  IMAD.MOV.U32 R6, RZ, RZ, R2 ;  /* 0x000000ffff067224 */ /* 0x000fe400078e0002 */
[----:B------:R-:W-:-:S05]  /*2260*/  IMAD.MOV.U32 R7, RZ, RZ, RZ ;  /* 0x000000ffff077224 */ /* 0x000fca00078e00ff */
[----:B------:R0:W-:Y:S02]  /*2270*/  REDG.E.ADD.64.STRONG.GPU desc[UR20][R10.64], R6 ;  /* 0x000000060a00798e */ /* 0x0001e4000c12e514 */
.L_x_168:
[----:B------:R-:W-:Y:S05]  /*2280*/  BSYNC.RECONVERGENT B2 ;  /* 0x0000000000027941 */ /* 0x000fea0003800200 */
.L_x_167:
[----:B------:R-:W-:Y:S04]  /*2290*/  BSSY.RECONVERGENT B2, `(.L_x_169) ;  /* 0x0000009000027945 */ /* 0x000fe80003800200 */
[----:B------:R-:W-:Y:S05]  /*22a0*/  @!P1 BRA `(.L_x_170) ;  /* 0x00000000001c9947 */ /* 0x000fea0003800000 */
[----:B0-----:R-:W0:Y:S01]  /*22b0*/  LDC.64 R6, c[0x0][0x380] ;  /* 0x0000e000ff067b82 */ /* 0x001e220000000a00 */
[----:B------:R-:W-:-:S05]  /*22c0*/  LEA R2, R3, R4, 0x8 ;  /* 0x0000000403027211 */ /* 0x000fca00078e40ff */
[----:B-1----:R-:W-:-:S04]  /*22d0*/  VIADD R11, R2, 0x100 ;  /* 0x00000100020b7836 */ /* 0x002fc80000000000 */
[----:B0-----:R-:W-:-:S04]  /*22e0*/  IMAD.WIDE.U32 R10, R11, 0x8, R6 ;  /* 0x000000080b0a7825 */ /* 0x001fc800078e0006 */
[----:B------:R-:W-:Y:S02]  /*22f0*/  IMAD.MOV.U32 R6, RZ, RZ, R9 ;  /* 0x000000ffff067224 */ /* 0x000fe400078e0009 */
[----:B------:R-:W-:-:S05]  /*2300*/  IMAD.MOV.U32 R7, RZ, RZ, RZ ;  /* 0x000000ffff077224 */ /* 0x000fca00078e00ff */
[----:B------:R4:W-:Y:S02]  /*2310*/  REDG.E.ADD.64.STRONG.GPU desc[UR20][R10.64], R6 ;  /* 0x000000060a00798e */ /* 0x0009e4000c12e514 */
.L_x_170:
[----:B------:R-:W-:Y:S05]  /*2320*/  BSYNC.RECONVERGENT B2 ;  /* 0x0000000000027941 */ /* 0x000fea0003800200 */
.L_x_169:
[----:B------:R-:W-:-:S07]  /*2330*/  VIADD R3, R3, 0x2 ;  /* 0x0000000203037836 */ /* 0x000fce0000000000 */
.L_x_166:
[----:B------:R-:W-:-:S09]  /*2340*/  UISETP.NE.AND UP0, UPT, UR9, URZ, UPT ;  /* 0x000000ff0900728c */ /* 0x000fd2000bf05270 */
[----:B------:R-:W-:Y:S05]  /*2350*/  BRA.U !UP0, `(.L_x_165) ;  /* 0x0000000108287547 */ /* 0x000fea000b800000 */
[----:B------:R-:W-:-:S05]  /*2360*/  IMAD R2, R3, 0x400, R0 ;  /* 0x0000040003027824 */ /* 0x000fca00078e0200 */
[----:B------:R-:W5:Y:S02]  /*2370*/  LDS R9, [R2] ;  /* 0x0000000002097984 */ /* 0x000f640000000800 */
[----:B-----5:R-:W-:-:S13]  /*2380*/  ISETP.NE.AND P0, PT, R9, RZ, PT ;  /* 0x000000ff0900720c */ /* 0x020fda0003f05270 */
[----:B------:R-:W-:Y:S05]  /*2390*/  @!P0 BRA `(.L_x_165) ;  /* 0x0000000000188947 */ /* 0x000fea0003800000 */
[----:B0---4-:R-:W0:Y:S01]  /*23a0*/  LDC.64 R6, c[0x0][0x380] ;  /* 0x0000e000ff067b82 */ /* 0x011e220000000a00 */
[----:B------:R-:W-:-:S04]  /*23b0*/  IMAD R3, R3, 0x100, R4 ;  /* 0x0000010003037824 */ /* 0x000fc800078e0204 */
[----:B0-----:R-:W-:Y:S01]  /*23c0*/  IMAD.WIDE.U32 R2, R3, 0x8, R6 ;  /* 0x0000000803027825 */ /* 0x001fe200078e0006 */
[----:B------:R-:W-:-:S03]  /*23d0*/  MOV R6, R9 ;  /* 0x0000000900067202 */ /* 0x000fc60000000f00 */
[----:B------:R-:W-:-:S05]  /*23e0*/  IMAD.MOV.U32 R7, RZ, RZ, RZ ;  /* 0x000000ffff077224 */ /* 0x000fca00078e00ff */
[----:B------:R0:W-:Y:S02]  /*23f0*/  REDG.E.ADD.64.STRONG.GPU desc[UR20][R2.64], R6 ;  /* 0x000000060200798e */ /* 0x0001e4000c12e514 */
.L_x_165:
[----:B------:R-:W-:Y:S05]  /*2400*/  BSYNC.RECONVERGENT B1 ;  /* 0x0000000000017941 */ /* 0x000fea0003800200 */
.L_x_155:
[----:B------:R-:W-:-:S13]  /*2410*/  ISETP.GT.U32.AND P0, PT, R4, 0x7f, PT ;  /* 0x0000007f0400780c */ /* 0x000fda0003f04070 */
[----:B------:R-:W-:Y:S05]  /*2420*/  @P0 BRA `(.L_x_136) ;  /* 0x0000000800900947 */ /* 0x000fea0003800000 */
[----:B------:R-:W-:Y:S01]  /*2430*/  UISETP.GE.U32.AND UP0, UPT, UR22, 0x7, UPT ;  /* 0x000000071600788c */ /* 0x000fe2000bf06070 */
[----:B0-----:R-:W-:-:S08]  /*2440*/  IMAD.MOV.U32 R3, RZ, RZ, RZ ;  /* 0x000000ffff037224 */ /* 0x001fd000078e00ff */
[----:B------:R-:W-:Y:S05]  /*2450*/  BRA.U !UP0, `(.L_x_171) ;  /* 0x0000000508147547 */ /* 0x000fea000b800000 */
[----:B------:R-:W0:Y:S01]  /*2460*/  LDC.64 R2, c[0x0][0x380] ;  /* 0x0000e000ff027b82 */ /* 0x000e220000000a00 */
[----:B------:R-:W-:-:S07]  /*2470*/  IMAD.MOV.U32 R9, RZ, RZ, RZ ;  /* 0x000000ffff097224 */ /* 0x000fce00078e00ff */
.L_x_188:
[C---:B01--4-:R-:W-:Y:S01]  /*2480*/  IMAD R11, R9.reuse, 0x400, R0 ;  /* 0x00000400090b7824 */ /* 0x053fe200078e0200 */
[----:B------:R-:W-:Y:S01]  /*2490*/  BSSY.RECONVERGENT B1, `(.L_x_172) ;  /* 0x0000011000017945 */ /* 0x000fe20003800200 */
[C---:B--23--:R-:W-:Y:S02]  /*24a0*/  IMAD R7, R9.reuse, 0x100, R4 ;  /* 0x0000010009077824 */ /* 0x04cfe400078e0204 */
[----:B------:R-:W-:Y:S01]  /*24b0*/  VIADD R9, R9, 0x8 ;  /* 0x0000000809097836 */ /* 0x000fe20000000000 */
[----:B---3--:R-:W1:Y:S01]  /*24c0*/  LDS R14, [R11+0x200] ;  /* 0x000200000b0e7984 */ /* 0x008e620000000800 */
[----:B0-----:R-:W-:-:S03]  /*24d0*/  IMAD.WIDE.U32 R6, R7, 0x8, R2 ;  /* 0x0000000807067825 */ /* 0x001fc600078e0002 */
[----:B------:R-:W0:Y:S04]  /*24e0*/  LDS R13, [R11+0x600] ;  /* 0x000600000b0d7984 */ /* 0x000e280000000800 */
[----:B--2---:R2:W3:Y:S04]  /*24f0*/  LDS R17, [R11+0xa00] ;  /* 0x000a00000b117984 */ /* 0x0044e80000000800 */
[----:B------:R2:W4:Y:S04]  /*2500*/  LDS R18, [R11+0xe00] ;  /* 0x000e00000b127984 */ /* 0x0005280000000800 */
[----:B------:R2:W2:Y:S04]  /*2510*/  LDS R19, [R11+0x1200] ;  /* 0x001200000b137984 */ /* 0x0004a80000000800 */
[----:B------:R0:W2:Y:S04]  /*2520*/  LDS R16, [R11+0x1600] ;  /* 0x001600000b107984 */ /* 0x0000a80000000800 */
[----:B------:R0:W2:Y:S04]  /*2530*/  LDS R12, [R11+0x1a00] ;  /* 0x001a00000b0c7984 */ /* 0x0000a80000000800 */
[----:B------:R0:W2:Y:S01]  /*2540*/  LDS R10, [R11+0x1e00] ;  /* 0x001e00000b0a7984 */ /* 0x0000a20000000800 */
[----:B-1----:R-:W-:-:S02]  /*2550*/  ISETP.NE.AND P0, PT, R14, RZ, PT ;  /* 0x000000ff0e00720c */ /* 0x002fc40003f05270 */
[----:B0-----:R-:W-:-:S11]  /*2560*/  ISETP.NE.AND P1, PT, R13, RZ, PT ;  /* 0x000000ff0d00720c */ /* 0x001fd60003f25270 */
[----:B---34-:R-:W-:Y:S05]  /*2570*/  @!P0 BRA `(.L_x_173) ;  /* 0x0000000000088947 */ /* 0x018fea0003800000 */
[----:B------:R-:W-:-:S05]  /*2580*/  HFMA2 R15, -RZ, RZ, 0, 0 ;  /* 0x00000000ff0f7431 */ /* 0x000fca00000001ff */
[----:B------:R0:W-:Y:S02]  /*2590*/  REDG.E.ADD.64.STRONG.GPU desc[UR20][R6.64+0x400], R14 ;  /* 0x0004000e0600798e */ /* 0x0001e4000c12e514 */
.L_x_173:
[----:B------:R-:W-:Y:S05]  /*25a0*/  BSYNC.RECONVERGENT B1 ;  /* 0x0000000000017941 */ /* 0x000fea0003800200 */
.L_x_172:
[----:B------:R-:W-:Y:S04]  /*25b0*/  BSSY.RECONVERGENT B1, `(.L_x_174) ;  /* 0x0000005000017945 */ /* 0x000fe80003800200 */
[----:B------:R-:W-:Y:S05]  /*25c0*/  @!P1 BRA `(.L_x_175) ;  /* 0x00000000000c9947 */ /* 0x000fea0003800000 */
[----:B0-----:R-:W-:Y:S02]  /*25d0*/  IMAD.MOV.U32 R14, RZ, RZ, R13 ;  /* 0x000000ffff0e7224 */ /* 0x001fe400078e000d */
[----:B------:R-:W-:-:S05]  /*25e0*/  IMAD.MOV.U32 R15, RZ, RZ, RZ ;  /* 0x000000ffff0f7224 */ /* 0x000fca00078e00ff */
[----:B------:R1:W-:Y:S02]  /*25f0*/  REDG.E.ADD.64.STRONG.GPU desc[UR20][R6.64+0xc00], R14 ;  /* 0x000c000e0600798e */ /* 0x0003e4000c12e514 */
.L_x_175:
[----:B------:R-:W-:Y:S05]  /*2600*/  BSYNC.RECONVERGENT B1 ;  /* 0x0000000000017941 */ /* 0x000fea0003800200 */
.L_x_174:
[----:B------:R-:W-:Y:S01]  /*2610*/  ISETP.NE.AND P6, PT, R17, RZ, PT ;  /* 0x000000ff1100720c */ /* 0x000fe20003fc5270 */
[----:B------:R-:W-:Y:S01]  /*2620*/  BSSY.RECONVERGENT B1, `(.L_x_176) ;  /* 0x000000b000017945 */ /* 0x000fe20003800200 */
[----:B------:R-:W-:Y:S02]  /*2630*/  ISETP.NE.AND P0, PT, R9, UR27, PT ;  /* 0x0000001b09007c0c */ /* 0x000fe4000bf05270 */
[----:B------:R-:W-:Y:S02]  /*2640*/  ISETP.NE.AND P1, PT, R18, RZ, PT ;  /* 0x000000ff1200720c */ /* 0x000fe40003f25270 */
[----:B--2---:R-:W-:Y:S02]  /*2650*/  ISETP.NE.AND P2, PT, R19, RZ, PT ;  /* 0x000000ff1300720c */ /* 0x004fe40003f45270 */
[----:B------:R-:W-:Y:S02]  /*2660*/  ISETP.NE.AND P3, PT, R16, RZ, PT ;  /* 0x000000ff1000720c */ /* 0x000fe40003f65270 */
[----:B------:R-:W-:-:S02]  /*2670*/  ISETP.NE.AND P4, PT, R12, RZ, PT ;  /* 0x000000ff0c00720c */ /* 0x000fc40003f85270 */
[----:B------:R-:W-:Y:S01]  /*2680*/  ISETP.NE.AND P5, PT, R10, RZ, PT ;  /* 0x000000ff0a00720c */ /* 0x000fe20003fa5270 */
[----:B------:R-:W-:-:S12]  /*2690*/  @!P6 BRA `(.L_x_177) ;  /* 0x00000000000ce947 */ /* 0x000fd80003800000 */
[----:B01----:R-:W-:Y:S02]  /*26a0*/  IMAD.MOV.U32 R14, RZ, RZ, R17 ;  /* 0x000000ffff0e7224 */ /* 0x003fe400078e0011 */
[----:B------:R-:W-:-:S05]  /*26b0*/  IMAD.MOV.U32 R15, RZ, RZ, RZ ;  /* 0x000000ffff0f7224 */ /* 0x000fca00078e00ff */
[----:B------:R2:W-:Y:S02]  /*26c0*/  REDG.E.ADD.64.STRONG.GPU desc[UR20][R6.64+0x1400], R14 ;  /* 0x0014000e0600798e */ /* 0x0005e4000c12e514 */
.L_x_177:
[----:B------:R-:W-:Y:S05]  /*26d0*/  BSYNC.RECONVERGENT B1 ;  /* 0x0000000000017941 */ /* 0x000fea0003800200 */
.L_x_176:
[----:B------:R-:W-:Y:S04]  /*26e0*/  BSSY.RECONVERGENT B1, `(.L_x_178) ;  /* 0x0000005000017945 */ /* 0x000fe80003800200 */
[----:B------:R-:W-:Y:S05]  /*26f0*/  @!P1 BRA `(.L_x_179) ;  /* 0x00000000000c9947 */ /* 0x000fea0003800000 */
[----:B012---:R-:W-:Y:S02]  /*2700*/  IMAD.MOV.U32 R14, RZ, RZ, R18 ;  /* 0x000000ffff0e7224 */ /* 0x007fe400078e0012 */
[----:B------:R-:W-:-:S05]  /*2710*/  IMAD.MOV.U32 R15, RZ, RZ, RZ ;  /* 0x000000ffff0f7224 */ /* 0x000fca00078e00ff */
[----:B------:R3:W-:Y:S02]  /*2720*/  REDG.E.ADD.64.STRONG.GPU desc[UR20][R6.64+0x1c00], R14 ;  /* 0x001c000e0600798e */ /* 0x0007e4000c12e514 */
.L_x_179:
[----:B------:R-:W-:Y:S05]  /*2730*/  BSYNC.RECONVERGENT B1 ;  /* 0x0000000000017941 */ /* 0x000fea0003800200 */
.L_x_178:
[----:B------:R-:W-:Y:S04]  /*2740*/  BSSY.RECONVERGENT B1, `(.L_x_180) ;  /* 0x0000005000017945 */ /* 0x000fe80003800200 */
[----:B------:R-:W-:Y:S05]  /*2750*/  @!P2 BRA `(.L_x_181) ;  /* 0x00000000000ca947 */ /* 0x000fea0003800000 */
[----:B0123--:R-:W-:Y:S01]  /*2760*/  MOV R14, R19 ;  /* 0x00000013000e7202 */ /* 0x00ffe20000000f00 */
[----:B------:R-:W-:-:S05]  /*2770*/  IMAD.MOV.U32 R15, RZ, RZ, RZ ;  /* 0x000000ffff0f7224 */ /* 0x000fca00078e00ff */
[----:B------:R4:W-:Y:S02]  /*2780*/  REDG.E.ADD.64.STRONG.GPU desc[UR20][R6.64+0x2400], R14 ;  /* 0x0024000e0600798e */ /* 0x0009e4000c12e514 */
.L_x_181:
[----:B------:R-:W-:Y:S05]  /*2790*/  BSYNC.RECONVERGENT B1 ;  /* 0x0000000000017941 */ /* 0x000fea0003800200 */
.L_x_180:
[----:B------:R-:W-:Y:S04]  /*27a0*/  BSSY.RECONVERGENT B1, `(.L_x_182) ;  /* 0x0000004000017945 */ /* 0x000fe80003800200 */
[----:B------:R-:W-:Y:S05]  /*27b0*/  @!P3 BRA `(.L_x_183) ;  /* 0x000000000008b947 */ /* 0x000fea0003800000 */
[----:B------:R-:W-:-:S05]  /*27c0*/  IMAD.MOV.U32 R17, RZ, RZ, RZ ;  /* 0x000000ffff117224 */ /* 0x000fca00078e00ff */
[----:B------:R0:W-:Y:S02]  /*27d0*/  REDG.E.ADD.64.STRONG.GPU desc[UR20][R6.64+0x2c00], R16 ;  /* 0x002c00100600798e */ /* 0x0001e4000c12e514 */
.L_x_183:
[----:B------:R-:W-:Y:S05]  /*27e0*/  BSYNC.RECONVERGENT B1 ;  /* 0x0000000000017941 */ /* 0x000fea0003800200 */
.L_x_182:
[----:B------:R-:W-:Y:S04]  /*27f0*/  BSSY.RECONVERGENT B1, `(.L_x_184) ;  /* 0x0000004000017945 */ /* 0x000fe80003800200 */
[----:B------:R-:W-:Y:S05]  /*2800*/  @!P4 BRA `(.L_x_185) ;  /* 0x000000000008c947 */ /* 0x000fea0003800000 */
[----:B------:R-:W-:-:S05]  /*2810*/  IMAD.MOV.U32 R13, RZ, RZ, RZ ;  /* 0x000000ffff0d7224 */ /* 0x000fca00078e00ff */
[----:B------:R0:W-:Y:S02]  /*2820*/  REDG.E.ADD.64.STRONG.GPU desc[UR20][R6.64+0x3400], R12 ;  /* 0x0034000c0600798e */ /* 0x0001e4000c12e514 */
.L_x_185:
[----:B------:R-:W-:Y:S05]  /*2830*/  BSYNC.RECONVERGENT B1 ;  /* 0x0000000000017941 */ /* 0x000fea0003800200 */
.L_x_184:
[----:B------:R-:W-:Y:S04]  /*2840*/  BSSY.RECONVERGENT B1, `(.L_x_186) ;  /* 0x0000004000017945 */ /* 0x000fe80003800200 */
[----:B------:R-:W-:Y:S05]  /*2850*/  @!P5 BRA `(.L_x_187) ;  /* 0x000000000008d947 */ /* 0x000fea0003800000 */
[----:B------:R-:W-:-:S05]  /*2860*/  IMAD.MOV.U32 R11, RZ, RZ, RZ ;  /* 0x000000ffff0b7224 */ /* 0x000fca00078e00ff */
[----:B------:R0:W-:Y:S02]  /*2870*/  REDG.E.ADD.64.STRONG.GPU desc[UR20][R6.64+0x3c00], R10 ;  /* 0x003c000a0600798e */ /* 0x0001e4000c12e514 */
.L_x_187:
[----:B------:R-:W-:Y:S05]  /*2880*/  BSYNC.RECONVERGENT B1 ;  /* 0x0000000000017941 */ /* 0x000fea0003800200 */
.L_x_186:
[----:B------:R-:W-:Y:S05]  /*2890*/  @P0 BRA `(.L_x_188) ;  /* 0xfffffff800f80947 */ /* 0x000fea000383ffff */
[----:B------:R-:W-:-:S07]  /*28a0*/  IMAD.U32 R3, RZ, RZ, UR27 ;  /* 0x0000001bff037e24 */ /* 0x000fce000f8e00ff */
.L_x_171:
[----:B------:R-:W-:-:S09]  /*28b0*/  UISETP.NE.AND UP0, UPT, UR24, URZ, UPT ;  /* 0x000000ff1800728c */ /* 0x000fd2000bf05270 */
[----:B------:R-:W-:Y:S05]  /*28c0*/  BRA.U !UP0, `(.L_x_136) ;  /* 0x0000000508687547 */ /* 0x000fea000b800000 */
[----:B------:R-:W-:-:S13]  /*28d0*/  ISETP.GE.U32.AND P0, PT, R8, 0x3, PT ;  /* 0x000000030800780c */ /* 0x000fda0003f06070 */
[----:B------:R-:W-:Y:S05]  /*28e0*/  @!P0 BRA `(.L_x_189) ;  /* 0x0000000000bc8947 */ /* 0x000fea0003800000 */
[----:B01234-:R-:W-:Y:S01]  /*28f0*/  IMAD R7, R3, 0x400, R0 ;  /* 0x0000040003077824 */ /* 0x01ffe200078e0200 */
[----:B------:R-:W-:Y:S04]  /*2900*/  BSSY.RECONVERGENT B1, `(.L_x_190) ;  /* 0x000000f000017945 */ /* 0x000fe80003800200 */
[----:B------:R-:W0:Y:S04]  /*2910*/  LDS R10, [R7+0x200] ;  /* 0x00020000070a7984 */ /* 0x000e280000000800 */
[----:B------:R-:W1:Y:S04]  /*2920*/  LDS R12, [R7+0x600] ;  /* 0x00060000070c7984 */ /* 0x000e680000000800 */
[----:B------:R-:W2:Y:S04]  /*2930*/  LDS R6, [R7+0xa00] ;  /* 0x000a000007067984 */ /* 0x000ea80000000800 */
[----:B------:R-:W3:Y:S01]  /*2940*/  LDS R2, [R7+0xe00] ;  /* 0x000e000007027984 */ /* 0x000ee20000000800 */
[----:B0-----:R-:W-:-:S02]  /*2950*/  ISETP.NE.AND P0, PT, R10, RZ, PT ;  /* 0x000000ff0a00720c */ /* 0x001fc40003f05270 */
[----:B-1----:R-:W-:Y:S02]  /*2960*/  ISETP.NE.AND P1, PT, R12, RZ, PT ;  /* 0x000000ff0c00720c */ /* 0x002fe40003f25270 */
[----:B--2---:R-:W-:Y:S02]  /*2970*/  ISETP.NE.AND P2, PT, R6, RZ, PT ;  /* 0x000000ff0600720c */ /* 0x004fe40003f45270 */
[----:B---3--:R-:W-:-:S07]  /*2980*/  ISETP.NE.AND P3, PT, R2, RZ, PT ;  /* 0x000000ff0200720c */ /* 0x008fce0003f65270 */
[----:B------:R-:W-:Y:S06]  /*2990*/  @!P0 BRA `(.L_x_191) ;  /* 0x0000000000148947 */ /* 0x000fec0003800000 */
[----:B------:R-:W0:Y:S01]  /*29a0*/  LDC.64 R8, c[0x0][0x380] ;  /* 0x0000e000ff087b82 */ /* 0x000e220000000a00 */
[----:B------:R-:W-:Y:S01]  /*29b0*/  LEA R7, R3, R4, 0x8 ;  /* 0x0000000403077211 */ /* 0x000fe200078e40ff */
[----:B------:R-:W-:-:S04]  /*29c0*/  IMAD.MOV.U32 R11, RZ, RZ, RZ ;  /* 0x000000ffff0b7224 */ /* 0x000fc800078e00ff */
[----:B0-----:R-:W-:-:S05]  /*29d0*/  IMAD.WIDE.U32 R8, R7, 0x8, R8 ;  /* 0x0000000807087825 */ /* 0x001fca00078e0008 */
[----:B------:R0:W-:Y:S02]  /*29e0*/  REDG.E.ADD.64.STRONG.GPU desc[UR20][R8.64+0x400], R10 ;  /* 0x0004000a0800798e */ /* 0x0001e4000c12e514 */
.L_x_191:
[----:B------:R-:W-:Y:S05]  /*29f0*/  BSYNC.RECONVERGENT B1 ;  /* 0x0000000000017941 */ /* 0x000fea0003800200 */
.L_x_190:
[----:B------:R-:W-:Y:S04]  /*2a00*/  BSSY.RECONVERGENT B1, `(.L_x_192) ;  /* 0x0000009000017945 */ /* 0x000fe80003800200 */
[----:B------:R-:W-:Y:S05]  /*2a10*/  @!P1 BRA `(.L_x_193) ;  /* 0x00000000001c9947 */ /* 0x000fea0003800000 */
[----:B0-----:R-:W0:Y:S01]  /*2a20*/  LDC.64 R8, c[0x0][0x380] ;  /* 0x0000e000ff087b82 */ /* 0x001e220000000a00 */
[----:B------:R-:W-:Y:S02]  /*2a30*/  IMAD R7, R3, 0x100, R4 ;  /* 0x0000010003077824 */ /* 0x000fe400078e0204 */
[----:B------:R-:W-:Y:S02]  /*2a40*/  IMAD.MOV.U32 R10, RZ, RZ, R12 ;  /* 0x000000ffff0a7224 */ /* 0x000fe400078e000c */
[----:B------:R-:W-:Y:S02]  /*2a50*/  VIADD R7, R7, 0x100 ;  /* 0x0000010007077836 */ /* 0x000fe40000000000 */
[----:B------:R-:W-:Y:S02]  /*2a60*/  IMAD.MOV.U32 R11, RZ, RZ, RZ ;  /* 0x000000ffff0b7224 */ /* 0x000fe400078e00ff */
[----:B0-----:R-:W-:-:S05]  /*2a70*/  IMAD.WIDE.U32 R8, R7, 0x8, R8 ;  /* 0x0000000807087825 */ /* 0x001fca00078e0008 */
[----:B------:R1:W-:Y:S02]  /*2a80*/  REDG.E.ADD.64.STRONG.GPU desc[UR20][R8.64+0x400], R10 ;  /* 0x0004000a0800798e */ /* 0x0003e4000c12e514 */
.L_x_193:
[----:B------:R-:W-:Y:S05]  /*2a90*/  BSYNC.RECONVERGENT B1 ;  /* 0x0000000000017941 */ /* 0x000fea0003800200 */
.L_x_192:
[----:B------:R-:W-:Y:S04]  /*2aa0*/  BSSY.RECONVERGENT B1, `(.L_x_194) ;  /* 0x0000008000017945 */ /* 0x000fe80003800200 */
[----:B------:R-:W-:Y:S05]  /*2ab0*/  @!P2 BRA `(.L_x_195) ;  /* 0x000000000018a947 */ /* 0x000fea0003800000 */
[----:B01----:R-:W0:Y:S01]  /*2ac0*/  LDC.64 R8, c[0x0][0x380] ;  /* 0x0000e000ff087b82 */ /* 0x003e220000000a00 */
[----:B------:R-:W-:-:S05]  /*2ad0*/  IMAD R7, R3, 0x100, R4 ;  /* 0x0000010003077824 */ /* 0x000fca00078e0204 */
[----:B------:R-:W-:-:S05]  /*2ae0*/  IADD3 R7, PT, PT, R7, 0x200, RZ ;  /* 0x0000020007077810 */ /* 0x000fca0007ffe0ff */
[----:B0-----:R-:W-:-:S04]  /*2af0*/  IMAD.WIDE.U32 R8, R7, 0x8, R8 ;  /* 0x0000000807087825 */ /* 0x001fc800078e0008 */
[----:B------:R-:W-:-:S05]  /*2b00*/  IMAD.MOV.U32 R7, RZ, RZ, RZ ;  /* 0x000000ffff077224 */ /* 0x000fca00078e00ff */
[----:B------:R2:W-:Y:S02]  /*2b10*/  REDG.E.ADD.64.STRONG.GPU desc[UR20][R8.64+0x400], R6 ;  /* 0x000400060800798e */ /* 0x0005e4000c12e514 */
.L_x_195:
[----:B------:R-:W-:Y:S05]  /*2b20*/  BSYNC.RECONVERGENT B1 ;  /* 0x0000000000017941 */ /* 0x000fea0003800200 */
.L_x_194:
[----:B------:R-:W-:Y:S04]  /*2b30*/  BSSY.RECONVERGENT B1, `(.L_x_196) ;  /* 0x0000009000017945 */ /* 0x000fe80003800200 */
[----:B------:R-:W-:Y:S05]  /*2b40*/  @!P3 BRA `(.L_x_197) ;  /* 0x00000000001cb947 */ /* 0x000fea0003800000 */
[----:B--2---:R-:W2:Y:S01]  /*2b50*/  LDC.64 R6, c[0x0][0x380] ;  /* 0x0000e000ff067b82 */ /* 0x004ea20000000a00 */
[----:B01----:R-:W-:Y:S02]  /*2b60*/  IMAD R9, R3, 0x100, R4 ;  /* 0x0000010003097824 */ /* 0x003fe400078e0204 */
[----:B------:R-:W-:Y:S02]  /*2b70*/  IMAD.MOV.U32 R8, RZ, RZ, R2 ;  /* 0x000000ffff087224 */ /* 0x000fe400078e0002 */
[----:B------:R-:W-:-:S04]  /*2b80*/  VIADD R9, R9, 0x300 ;  /* 0x0000030009097836 */ /* 0x000fc80000000000 */
[----:B--2---:R-:W-:-:S04]  /*2b90*/  IMAD.WIDE.U32 R6, R9, 0x8, R6 ;  /* 0x0000000809067825 */ /* 0x004fc800078e0006 */
[----:B------:R-:W-:-:S05]  /*2ba0*/  IMAD.MOV.U32 R9, RZ, RZ, RZ ;  /* 0x000000ffff097224 */ /* 0x000fca00078e00ff */
[----:B------:R3:W-:Y:S02]  /*2bb0*/  REDG.E.ADD.64.STRONG.GPU desc[UR20][R6.64+0x400], R8 ;  /* 0x000400080600798e */ /* 0x0007e4000c12e514 */
.L_x_197:
[----:B------:R-:W-:Y:S05]  /*2bc0*/  BSYNC.RECONVERGENT B1 ;  /* 0x0000000000017941 */ /* 0x000fea0003800200 */
.L_x_196:
[----:B------:R-:W-:-:S07]  /*2bd0*/  VIADD R3, R3, 0x4 ;  /* 0x0000000403037836 */ /* 0x000fce0000000000 */
.L_x_189:
[----:B------:R-:W-:-:S09]  /*2be0*/  UISETP.NE.AND UP0, UPT, UR25, URZ, UPT ;  /* 0x000000ff1900728c */ /* 0x000fd2000bf05270 */
[----:B------:R-:W-:Y:S05]  /*2bf0*/  BRA.U !UP0, `(.L_x_136) ;  /* 0x00000001089c7547 */ /* 0x000fea000b800000 */
[----:B------:R-:W-:-:S13]  /*2c00*/  ISETP.NE.AND P0, PT, R5, RZ, PT ;  /* 0x000000ff0500720c */ /* 0x000fda0003f05270 */
[----:B------:R-:W-:Y:S05]  /*2c10*/  @!P0 BRA `(.L_x_198) ;  /* 0x0000000000648947 */ /* 0x000fea0003800000 */
[----:B01234-:R-:W-:Y:S01]  /*2c20*/  LEA R6, R3, R0, 0xa ;  /* 0x0000000003067211 */ /* 0x01ffe200078e50ff */
[----:B------:R-:W-:Y:S04]  /*2c30*/  BSSY.RECONVERGENT B1, `(.L_x_199) ;  /* 0x000000c000017945 */ /* 0x000fe80003800200 */
[----:B------:R-:W0:Y:S04]  /*2c40*/  LDS R2, [R6+0x200] ;  /* 0x0002000006027984 */ /* 0x000e280000000800 */
[----:B------:R-:W1:Y:S01]  /*2c50*/  LDS R5, [R6+0x600] ;  /* 0x0006000006057984 */ /* 0x000e620000000800 */
[----:B0-----:R-:W-:-:S02]  /*2c60*/  ISETP.NE.AND P0, PT, R2, RZ, PT ;  /* 0x000000ff0200720c */ /* 0x001fc40003f05270 */
[----:B-1----:R-:W-:-:S11]  /*2c70*/  ISETP.NE.AND P1, PT, R5, RZ, PT ;  /* 0x000000ff0500720c */ /* 0x002fd60003f25270 */
[----:B------:R-:W-:Y:S05]  /*2c80*/  @!P0 BRA `(.L_x_200) ;  /* 0x0000000000188947 */ /* 0x000fea0003800000 */
[----:B------:R-:W0:Y:S01]  /*2c90*/  LDC.64 R6, c[0x0][0x380] ;  /* 0x0000e000ff067b82 */ /* 0x000e220000000a00 */
[----:B------:R-:W-:-:S04]  /*2ca0*/  IMAD R9, R3, 0x100, R4 ;  /* 0x0000010003097824 */ /* 0x000fc800078e0204 */
[----:B0-----:R-:W-:-:S04]  /*2cb0*/  IMAD.WIDE.U32 R8, R9, 0x8, R6 ;  /* 0x0000000809087825 */ /* 0x001fc800078e0006 */
[----:B------:R-:W-:Y:S02]  /*2cc0*/  IMAD.MOV.U32 R6, RZ, RZ, R2 ;  /* 0x000000ffff067224 */ /* 0x000fe400078e0002 */
[----:B------:R-:W-:-:S05]  /*2cd0*/  IMAD.MOV.U32 R7, RZ, RZ, RZ ;  /* 0x000000ffff077224 */ /* 0x000fca00078e00ff */
[----:B------:R0:W-:Y:S02]  /*2ce0*/  REDG.E.ADD.64.STRONG.GPU desc[UR20][R8.64+0x400], R6 ;  /* 0x000400060800798e */ /* 0x0001e4000c12e514 */
.L_x_200:
[----:B------:R-:W-:Y:S05]  /*2cf0*/  BSYNC.RECONVERGENT B1 ;  /* 0x0000000000017941 */ /* 0x000fea0003800200 */
.L_x_199:
[----:B------:R-:W-:Y:S04]  /*2d00*/  BSSY.RECONVERGENT B1, `(.L_x_201) ;  /* 0x0000009000017945 */ /* 0x000fe80003800200 */
[----:B------:R-:W-:Y:S05]  /*2d10*/  @!P1 BRA `(.L_x_202) ;  /* 0x00000000001c9947 */ /* 0x000fea0003800000 */
[----:B0-----:R-:W0:Y:S01]  /*2d20*/  LDC.64 R6, c[0x0][0x380] ;  /* 0x0000e000ff067b82 */ /* 0x001e220000000a00 */
[----:B------:R-:W-:-:S04]  /*2d30*/  IMAD R2, R3, 0x100, R4 ;  /* 0x0000010003027824 */ /* 0x000fc800078e0204 */
[----:B------:R-:W-:-:S04]  /*2d40*/  VIADD R9, R2, 0x100 ;  /* 0x0000010002097836 */ /* 0x000fc80000000000 */
[----:B0-----:R-:W-:-:S04]  /*2d50*/  IMAD.WIDE.U32 R8, R9, 0x8, R6 ;  /* 0x0000000809087825 */ /* 0x001fc800078e0006 */
[----:B------:R-:W-:Y:S02]  /*2d60*/  HFMA2 R7, -RZ, RZ, 0, 0 ;  /* 0x00000000ff077431 */ /* 0x000fe400000001ff */
[----:B------:R-:W-:-:S05]  /*2d70*/  IMAD.MOV.U32 R6, RZ, RZ, R5 ;  /* 0x000000ffff067224 */ /* 0x000fca00078e0005 */
[----:B------:R1:W-:Y:S02]  /*2d80*/  REDG.E.ADD.64.STRONG.GPU desc[UR20][R8.64+0x400], R6 ;  /* 0x000400060800798e */ /* 0x0003e4000c12e514 */
.L_x_202:
[----:B------:R-:W-:Y:S05]  /*2d90*/  BSYNC.RECONVERGENT B1 ;  /* 0x0000000000017941 */ /* 0x000fea0003800200 */
.L_x_201:
[----:B------:R-:W-:-:S07]  /*2da0*/  VIADD R3, R3, 0x2 ;  /* 0x0000000203037836 */ /* 0x000fce0000000000 */
.L_x_198:
[----:B------:R-:W-:-:S09]  /*2db0*/  UISETP.NE.AND UP0, UPT, UR9, URZ, UPT ;  /* 0x000000ff0900728c */ /* 0x000fd2000bf05270 */
[----:B------:R-:W-:Y:S05]  /*2dc0*/  BRA.U !UP0, `(.L_x_136) ;  /* 0x0000000108287547 */ /* 0x000fea000b800000 */
[----:B------:R-:W-:-:S05]  /*2dd0*/  IMAD R2, R3, 0x400, R0 ;  /* 0x0000040003027824 */ /* 0x000fca00078e0200 */
[----:B------:R-:W5:Y:S02]  /*2de0*/  LDS R5, [R2+0x200] ;  /* 0x0002000002057984 */ /* 0x000f640000000800 */
[----:B-----5:R-:W-:-:S13]  /*2df0*/  ISETP.NE.AND P0, PT, R5, RZ, PT ;  /* 0x000000ff0500720c */ /* 0x020fda0003f05270 */
[----:B------:R-:W-:Y:S05]  /*2e00*/  @!P0 BRA `(.L_x_136) ;  /* 0x0000000000188947 */ /* 0x000fea0003800000 */
[----:B01234-:R-:W0:Y:S01]  /*2e10*/  LDC.64 R6, c[0x0][0x380] ;  /* 0x0000e000ff067b82 */ /* 0x01fe220000000a00 */
[----:B------:R-:W-:-:S04]  /*2e20*/  IMAD R3, R3, 0x100, R4 ;  /* 0x0000010003037824 */ /* 0x000fc800078e0204 */
[----:B0-----:R-:W-:-:S04]  /*2e30*/  IMAD.WIDE.U32 R2, R3, 0x8, R6 ;  /* 0x0000000803027825 */ /* 0x001fc800078e0006 */
[----:B------:R-:W-:Y:S02]  /*2e40*/  IMAD.MOV.U32 R6, RZ, RZ, R5 ;  /* 0x000000ffff067224 */ /* 0x000fe400078e0005 */
[----:B------:R-:W-:-:S05]  /*2e50*/  IMAD.MOV.U32 R7, RZ, RZ, RZ ;  /* 0x000000ffff077224 */ /* 0x000fca00078e00ff */
[----:B------:R0:W-:Y:S02]  /*2e60*/  REDG.E.ADD.64.STRONG.GPU desc[UR20][R2.64+0x400], R6 ;  /* 0x000400060200798e */ /* 0x0001e4000c12e514 */
.L_x_136:
[----:B------:R-:W-:Y:S05]  /*2e70*/  BSYNC.RECONVERGENT B0 ;  /* 0x0000000000007941 */ /* 0x000fea0003800200 */
.L_x_135:
[----:B------:R-:W-:Y:S01]  /*2e80*/  BAR.SYNC.DEFER_BLOCKING 0x0 ;  /* 0x0000000000007b1d */ /* 0x000fe20000010000 */
[----:B------:R-:W-:-:S04]  /*2e90*/  UIADD3 UR6, UP0, UPT, UR6, 0x1, URZ ;  /* 0x0000000106067890 */ /* 0x000fc8000ff1e0ff */
[----:B------:R-:W-:Y:S02]  /*2ea0*/  UIADD3.X UR7, UPT, UPT, URZ, UR7, URZ, UP0, !UPT ;  /* 0x00000007ff077290 */ /* 0x000fe400087fe4ff */
[----:B------:R-:W-:-:S04]  /*2eb0*/  UISETP.NE.U32.AND UP0, UPT, UR6, UR11, UPT ;  /* 0x0000000b0600728c */ /* 0x000fc8000bf05070 */
[----:B------:R-:W-:-:S09]  /*2ec0*/  UISETP.NE.AND.EX UP0, UPT, UR7, UR12, UPT, UP0 ;  /* 0x0000000c0700728c */ /* 0x000fd2000bf05300 */
[----:B------:R-:W-:Y:S05]  /*2ed0*/  BRA.U UP0, `(.L_x_203) ;  /* 0xffffffd100f07547 */ /* 0x000fea000b83ffff */
[----:B------:R-:W-:Y:S05]  /*2ee0*/  EXIT ;  /* 0x000000000000794d */ /* 0x000fea0003800000 */
.L_x_204:
        /* <DEDUP_REMOVED lines=9> */
.L_x_436:


//--------------------- .text._ZN3cub18CUB_300001_SM_10006detail10radix_sort31DeviceRadixSortSingleTileKernelINS1_5radix10policy_hubIiNS0_8NullTypeEyE10Policy1000ELNS0_9SortOrderE1EiS6_yNS1_21identity_decomposer_tEEEvPKT1_PSB_PKT2_PSF_T3_iiT4_ --------------------------
	.section	.text._ZN3cub18CUB_300001_SM_10006detail10radix_sort31DeviceRadixSortSingleTileKernelINS1_5radix10policy_hubIiNS0_8NullTypeEyE10Policy1000ELNS0_9SortOrderE1EiS6_yNS1_21identity_decomposer_tEEEvPKT1_PSB_PKT2_PSF_T3_iiT4_,"ax",@progbits
	.align	128
        .global         _ZN3cub18CUB_300001_SM_10006detail10radix_sort31DeviceRadixSortSingleTileKernelINS1_5radix10policy_hubIiNS0_8NullTypeEyE10Policy1000ELNS0_9SortOrderE1EiS6_yNS1_21identity_decomposer_tEEEvPKT1_PSB_PKT2_PSF_T3_iiT4_
        .type           _ZN3cub18CUB_300001_SM_10006detail10radix_sort31DeviceRadixSortSingleTileKernelINS1_5radix10policy_hubIiNS0_8NullTypeEyE10Policy1000ELNS0_9SortOrderE1EiS6_yNS1_21identity_decomposer_tEEEvPKT1_PSB_PKT2_PSF_T3_iiT4_,@function
        .size           _ZN3cub18CUB_300001_SM_10006detail10radix_sort31DeviceRadixSortSingleTileKernelINS1_5radix10policy_hubIiNS0_8NullTypeEyE10Policy1000ELNS0_9SortOrderE1EiS6_yNS1_21identity_decomposer_tEEEvPKT1_PSB_PKT2_PSF_T3_iiT4_,(.L_x_437 - _ZN3cub18CUB_300001_SM_10006detail10radix_sort31DeviceRadixSortSingleTileKernelINS1_5radix10policy_hubIiNS0_8NullTypeEyE10Policy1000ELNS0_9SortOrderE1EiS6_yNS1_21identity_decomposer_tEEEvPKT1_PSB_PKT2_PSF_T3_iiT4_)
        .other          _ZN3cub18CUB_300001_SM_10006detail10radix_sort31DeviceRadixSortSingleTileKernelINS1_5radix10policy_hubIiNS0_8NullTypeEyE10Policy1000ELNS0_9SortOrderE1EiS6_yNS1_21identity_decomposer_tEEEvPKT1_PSB_PKT2_PSF_T3_iiT4_,@"STO_CUDA_ENTRY STV_DEFAULT"
_ZN3cub18CUB_300001_SM_10006detail10radix_sort31DeviceRadixSortSingleTileKernelINS1_5radix10policy_hubIiNS0_8NullTypeEyE10Policy1000ELNS0_9SortOrderE1EiS6_yNS1_21identity_decomposer_tEEEvPKT1_PSB_PKT2_PSF_T3_iiT4_:
.text._ZN3cub18CUB_300001_SM_10006detail10radix_sort31DeviceRadixSortSingleTileKernelINS1_5radix10policy_hubIiNS0_8NullTypeEyE10Policy1000ELNS0_9SortOrderE1EiS6_yNS1_21identity_decomposer_tEEEvPKT1_PSB_PKT2_PSF_T3_iiT4_:
[----:B------:R-:W-:Y:S01]  /*0000*/  LDC R1, c[0x0][0x37c] ;  /* 0x0000df00ff017b82 */ /* 0x000fe20000000800 */
[----:B------:R-:W0:Y:S01]  /*0010*/  S2R R0, SR_TID.X ;  /* 0x0000000000007919 */ /* 0x000e220000002100 */
[----:B------:R-:W1:Y:S06]  /*0020*/  LDCU UR4, c[0x0][0x3a0] ;  /* 0x00007400ff0477ac */ /* 0x000e6c0008000800 */
[----:B------:R-:W2:Y:S01]  /*0030*/  LDC.64 R4, c[0x0][0x380] ;  /* 0x0000e000ff047b82 */ /* 0x000ea20000000a00 */
[----:B------:R-:W3:Y:S01]  /*0040*/  LDCU.64 UR8, c[0x0][0x358] ;  /* 0x00006b00ff0877ac */ /* 0x000ee20008000a00 */
[----:B------:R-:W-:Y:S01]  /*0050*/  IMAD.MOV.U32 R14, RZ, RZ, RZ ;  /* 0x000000ffff0e7224 */ /* 0x000fe200078e00ff */
[----:B------:R-:W-:-:S05]  /*0060*/  CS2R R20, SRZ ;  /* 0x0000000000147805 */ /* 0x000fca000001ff00 */
[----:B------:R-:W4:Y:S01]  /*0070*/  S2UR UR6, SR_CgaCtaId ;  /* 0x00000000000679c3 */ /* 0x000f220000008800 */
[----:B------:R-:W2:Y:S01]  /*0080*/  S2R R23, SR_LANEID ;  /* 0x0000000000177919 */ /* 0x000ea20000000000 */
[----:B------:R-:W-:Y:S01]  /*0090*/  CS2R R26, SRZ ;  /* 0x00000000001a7805 */ /* 0x000fe2000001ff00 */
[----:B------:R-:W1:Y:S01]  /*00a0*/  LDCU UR10, c[0x0][0x3ac] ;  /* 0x00007580ff0a77ac */ /* 0x000e620008000800 */
[----:B0-----:R-:W-:-:S04]  /*00b0*/  IMAD R7, R0, 0x13, RZ ;  /* 0x0000001300077824 */ /* 0x001fc800078e02ff */
[C---:B------:R-:W-:Y:S01]  /*00c0*/  VIADD R2, R7.reuse, 0x1 ;  /* 0x0000000107027836 */ /* 0x040fe20000000000 */
[C---:B-1----:R-:W-:Y:S01]  /*00d0*/  ISETP.GE.AND P1, PT, R7.reuse, UR4, PT ;  /* 0x0000000407007c0c */ /* 0x042fe2000bf26270 */
[----:B--2---:R-:W-:-:S03]  /*00e0*/  IMAD.WIDE.U32 R4, R7, 0x4, R4 ;  /* 0x0000000407047825 */ /* 0x004fc600078e0004 */
[----:B------:R-:W-:Y:S01]  /*00f0*/  ISETP.GE.AND P2, PT, R2, UR4, PT ;  /* 0x0000000402007c0c */ /* 0x000fe2000bf46270 */
[C---:B------:R-:W-:Y:S02]  /*0100*/  VIADD R2, R7.reuse, 0x2 ;  /* 0x0000000207027836 */ /* 0x040fe40000000000 */
[----:B------:R-:W-:-:S03]  /*0110*/  VIADD R3, R7, 0x3 ;  /* 0x0000000307037836 */ /* 0x000fc60000000000 */
[----:B------:R-:W-:Y:S01]  /*0120*/  ISETP.GE.AND P3, PT, R2, UR4, PT ;  /* 0x0000000402007c0c */ /* 0x000fe2000bf66270 */
[----:B------:R-:W-:Y:S01]  /*0130*/  VIADD R2, R7, 0x4 ;  /* 0x0000000407027836 */ /* 0x000fe20000000000 */
[----:B------:R-:W-:Y:S01]  /*0140*/  ISETP.GE.AND P4, PT, R3, UR4, PT ;  /* 0x0000000403007c0c */ /* 0x000fe2000bf86270 */
[----:B---3--:R-:W2:Y:S03]  /*0150*/  @!P1 LDG.E R12, desc[UR8][R4.64] ;  /* 0x00000008040c9981 */ /* 0x008ea6000c1e1900 */
[----:B------:R-:W-:Y:S01]  /*0160*/  ISETP.GE.AND P5, PT, R2, UR4, PT ;  /* 0x0000000402007c0c */ /* 0x000fe2000bfa6270 */
[----:B------:R-:W3:Y:S06]  /*0170*/  @!P2 LDG.E R6, desc[UR8][R4.64+0x4] ;  /* 0x000004080406a981 */ /* 0x000eec000c1e1900 */
[----:B------:R-:W5:Y:S04]  /*0180*/  @!P3 LDG.E R8, desc[UR8][R4.64+0x8] ;  /* 0x000008080408b981 */ /* 0x000f68000c1e1900 */
[----:B------:R-:W4:Y:S04]  /*0190*/  @!P4 LDG.E R9, desc[UR8][R4.64+0xc] ;  /* 0x00000c080409c981 */ /* 0x000f28000c1e1900 */
[----:B------:R-:W4:Y:S01]  /*01a0*/  @!P5 LDG.E R10, desc[UR8][R4.64+0x10] ;  /* 0x00001008040ad981 */ /* 0x000f22000c1e1900 */
[----:B------:R-:W-:-:S02]  /*01b0*/  VIADD R2, R7, 0x5 ;  /* 0x0000000507027836 */ /* 0x000fc40000000000 */
[C---:B------:R-:W-:Y:S02]  /*01c0*/  VIADD R3, R7.reuse, 0x6 ;  /* 0x0000000607037836 */ /* 0x040fe40000000000 */
[----:B------:R-:W-:Y:S01]  /*01d0*/  VIADD R11, R7, 0x7 ;  /* 0x00000007070b7836 */ /* 0x000fe20000000000 */
[----:B------:R-:W-:Y:S02]  /*01e0*/  ISETP.GE.AND P6, PT, R2, UR4, PT ;  /* 0x0000000402007c0c */ /* 0x000fe4000bfc6270 */
[----:B------:R-:W-:Y:S02]  /*01f0*/  ISETP.GE.AND P0, PT, R3, UR4, PT ;  /* 0x0000000403007c0c */ /* 0x000fe4000bf06270 */
[----:B------:R-:W-:Y:S01]  /*0200*/  CS2R R2, SRZ ;  /* 0x0000000000027805 */ /* 0x000fe2000001ff00 */
[----:B------:R-:W-:-:S08]  /*0210*/  VIADD R15, R7, 0xb ;  /* 0x0000000b070f7836 */ /* 0x000fd00000000000 */
[----:B------:R-:W4:Y:S01]  /*0220*/  @!P6 LDG.E R17, desc[UR8][R4.64+0x14] ;  /* 0x000014080411e981 */ /* 0x000f22000c1e1900 */
[----:B--2---:R-:W-:Y:S02]  /*0230*/  @!P1 LOP3.LUT R2, R12, 0x80000000, RZ, 0x3c, !PT ;  /* 0x800000000c029812 */ /* 0x004fe400078e3cff */
[----:B------:R-:W-:Y:S02]  /*0240*/  CS2R R12, SRZ ;  /* 0x00000000000c7805 */ /* 0x000fe4000001ff00 */
[----:B------:R-:W-:Y:S01]  /*0250*/  ISETP.GE.AND P1, PT, R11, UR4, PT ;  /* 0x000000040b007c0c */ /* 0x000fe2000bf26270 */
[C---:B------:R-:W-:Y:S01]  /*0260*/  VIADD R11, R7.reuse, 0x8 ;  /* 0x00000008070b7836 */ /* 0x040fe20000000000 */
[----:B---3--:R-:W-:Y:S01]  /*0270*/  @!P2 LOP3.LUT R3, R6, 0x80000000, RZ, 0x3c, !PT ;  /* 0x800000000603a812 */ /* 0x008fe200078e3cff */
[----:B------:R-:W-:-:S03]  /*0280*/  VIADD R6, R7, 0x9 ;  /* 0x0000000907067836 */ /* 0x000fc60000000000 */
[----:B------:R-:W-:Y:S01]  /*0290*/  ISETP.GE.AND P2, PT, R11, UR4, PT ;  /* 0x000000040b007c0c */ /* 0x000fe2000bf46270 */
[----:B------:R-:W-:Y:S01]  /*02a0*/  VIADD R11, R7, 0xa ;  /* 0x0000000a070b7836 */ /* 0x000fe20000000000 */
[----:B-----5:R-:W-:Y:S02]  /*02b0*/  @!P3 LOP3.LUT R12, R8, 0x80000000, RZ, 0x3c, !PT ;  /* 0x80000000080cb812 */ /* 0x020fe400078e3cff */
[----:B------:R-:W-:Y:S02]  /*02c0*/  ISETP.GE.AND P3, PT, R6, UR4, PT ;  /* 0x0000000406007c0c */ /* 0x000fe4000bf66270 */
[----:B----4-:R-:W-:Y:S01]  /*02d0*/  @!P4 LOP3.LUT R13, R9, 0x80000000, RZ, 0x3c, !PT ;  /* 0x80000000090dc812 */ /* 0x010fe200078e3cff */
[----:B------:R-:W2:Y:S01]  /*02e0*/  @!P0 LDG.E R6, desc[UR8][R4.64+0x18] ;  /* 0x0000180804068981 */ /* 0x000ea2000c1e1900 */
[----:B------:R-:W-:Y:S02]  /*02f0*/  ISETP.GE.AND P4, PT, R11, UR4, PT ;  /* 0x000000040b007c0c */ /* 0x000fe4000bf86270 */
[----:B------:R-:W-:Y:S01]  /*0300*/  @!P5 LOP3.LUT R14, R10, 0x80000000, RZ, 0x3c, !PT ;  /* 0x800000000a0ed812 */ /* 0x000fe200078e3cff */
[----:B------:R-:W3:Y:S01]  /*0310*/  @!P1 LDG.E R8, desc[UR8][R4.64+0x1c] ;  /* 0x00001c0804089981 */ /* 0x000ee2000c1e1900 */
[----:B------:R-:W-:-:S03]  /*0320*/  ISETP.GE.AND P5, PT, R15, UR4, PT ;  /* 0x000000040f007c0c */ /* 0x000fc6000bfa6270 */
[----:B------:R-:W4:Y:S04]  /*0330*/  @!P2 LDG.E R9, desc[UR8][R4.64+0x20] ;  /* 0x000020080409a981 */ /* 0x000f28000c1e1900 */
[----:B------:R-:W5:Y:S04]  /*0340*/  @!P3 LDG.E R10, desc[UR8][R4.64+0x24] ;  /* 0x00002408040ab981 */ /* 0x000f68000c1e1900 */
[----:B------:R-:W5:Y:S04]  /*0350*/  @!P4 LDG.E R11, desc[UR8][R4.64+0x28] ;  /* 0x00002808040bc981 */ /* 0x000f68000c1e1900 */
[----:B------:R-:W5:Y:S01]  /*0360*/  @!P5 LDG.E R22, desc[UR8][R4.64+0x2c] ;  /* 0x00002c080416d981 */ /* 0x000f62000c1e1900 */
[----:B------:R-:W-:-:S02]  /*0370*/  VIADD R16, R7, 0xc ;  /* 0x0000000c07107836 */ /* 0x000fc40000000000 */
[----:B------:R-:W-:Y:S01]  /*0380*/  IMAD.MOV.U32 R15, RZ, RZ, RZ ;  /* 0x000000ffff0f7224 */ /* 0x000fe200078e00ff */
[----:B------:R-:W-:Y:S01]  /*0390*/  @!P6 LOP3.LUT R15, R17, 0x80000000, RZ, 0x3c, !PT ;  /* 0x80000000110fe812 */ /* 0x000fe200078e3cff */
[C---:B------:R-:W-:Y:S01]  /*03a0*/  VIADD R18, R7.reuse, 0xd ;  /* 0x0000000d07127836 */ /* 0x040fe20000000000 */
[----:B------:R-:W-:Y:S01]  /*03b0*/  ISETP.GE.AND P6, PT, R16, UR4, PT ;  /* 0x0000000410007c0c */ /* 0x000fe2000bfc6270 */
[----:B------:R-:W-:Y:S01]  /*03c0*/  VIADD R19, R7, 0xe ;  /* 0x0000000e07137836 */ /* 0x000fe20000000000 */
[----:B------:R-:W-:-:S11]  /*03d0*/  CS2R R16, SRZ ;  /* 0x0000000000107805 */ /* 0x000fd6000001ff00 */
[----:B------:R-:W5:Y:S01]  /*03e0*/  @!P6 LDG.E R24, desc[UR8][R4.64+0x30] ;  /* 0x000030080418e981 */ /* 0x000f62000c1e1900 */
[----:B--2---:R-:W-:Y:S01]  /*03f0*/  @!P0 LOP3.LUT R16, R6, 0x80000000, RZ, 0x3c, !PT ;  /* 0x8000000006108812 */ /* 0x004fe200078e3cff */
[----:B------:R-:W-:Y:S01]  /*0400*/  VIADD R6, R7, 0xf ;  /* 0x0000000f07067836 */ /* 0x000fe20000000000 */
[----:B------:R-:W-:Y:S02]  /*0410*/  ISETP.GE.AND P0, PT, R18, UR4, PT ;  /* 0x0000000412007c0c */ /* 0x000fe4000bf06270 */
[----:B---3--:R-:W-:Y:S02]  /*0420*/  @!P1 LOP3.LUT R17, R8, 0x80000000, RZ, 0x3c, !PT ;  /* 0x8000000008119812 */ /* 0x008fe400078e3cff */
[----:B------:R-:W-:Y:S02]  /*0430*/  ISETP.GE.AND P1, PT, R19, UR4, PT ;  /* 0x0000000413007c0c */ /* 0x000fe4000bf26270 */
[----:B------:R-:W-:Y:S02]  /*0440*/  CS2R R18, SRZ ;  /* 0x0000000000127805 */ /* 0x000fe4000001ff00 */
[----:B----4-:R-:W-:Y:S01]  /*0450*/  @!P2 LOP3.LUT R18, R9, 0x80000000, RZ, 0x3c, !PT ;  /* 0x800000000912a812 */ /* 0x010fe200078e3cff */
[C---:B------:R-:W-:Y:S01]  /*0460*/  VIADD R8, R7.reuse, 0x10 ;  /* 0x0000001007087836 */ /* 0x040fe20000000000 */
[----:B------:R-:W-:Y:S01]  /*0470*/  ISETP.GE.AND P2, PT, R6, UR4, PT ;  /* 0x0000000406007c0c */ /* 0x000fe2000bf46270 */
[----:B------:R-:W-:-:S02]  /*0480*/  VIADD R6, R7, 0x11 ;  /* 0x0000001107067836 */ /* 0x000fc40000000000 */
[----:B------:R-:W-:Y:S01]  /*0490*/  VIADD R7, R7, 0x12 ;  /* 0x0000001207077836 */ /* 0x000fe20000000000 */
[----:B-----5:R-:W-:Y:S02]  /*04a0*/  @!P3 LOP3.LUT R19, R10, 0x80000000, RZ, 0x3c, !PT ;  /* 0x800000000a13b812 */ /* 0x020fe400078e3cff */
[----:B------:R-:W-:Y:S02]  /*04b0*/  @!P4 LOP3.LUT R20, R11, 0x80000000, RZ, 0x3c, !PT ;  /* 0x800000000b14c812 */ /* 0x000fe400078e3cff */
[----:B------:R-:W-:Y:S02]  /*04c0*/  ISETP.GE.AND P3, PT, R8, UR4, PT ;  /* 0x0000000408007c0c */ /* 0x000fe4000bf66270 */
[----:B------:R-:W-:Y:S02]  /*04d0*/  @!P5 LOP3.LUT R21, R22, 0x80000000, RZ, 0x3c, !PT ;  /* 0x800000001615d812 */ /* 0x000fe400078e3cff */
[----:B------:R-:W-:Y:S01]  /*04e0*/  ISETP.GE.AND P4, PT, R6, UR4, PT ;  /* 0x0000000406007c0c */ /* 0x000fe2000bf86270 */
[----:B------:R-:W2:Y:S01]  /*04f0*/  @!P2 LDG.E R8, desc[UR8][R4.64+0x3c] ;  /* 0x00003c080408a981 */ /* 0x000ea2000c1e1900 */
[----:B------:R-:W-:Y:S01]  /*0500*/  ISETP.GE.AND P5, PT, R7, UR4, PT ;  /* 0x0000000407007c0c */ /* 0x000fe2000bfa6270 */
[----:B------:R-:W0:Y:S02]  /*0510*/  LDCU.64 UR4, c[0x0][0x3a8] ;  /* 0x00007500ff0477ac */ /* 0x000e240008000a00 */
[----:B------:R-:W3:Y:S04]  /*0520*/  @!P0 LDG.E R6, desc[UR8][R4.64+0x34] ;  /* 0x0000340804068981 */ /* 0x000ee8000c1e1900 */
[----:B------:R-:W4:Y:S04]  /*0530*/  @!P1 LDG.E R7, desc[UR8][R4.64+0x38] ;  /* 0x0000380804079981 */ /* 0x000f28000c1e1900 */
[----:B------:R-:W5:Y:S04]  /*0540*/  @!P3 LDG.E R9, desc[UR8][R4.64+0x40] ;  /* 0x000040080409b981 */ /* 0x000f68000c1e1900 */
[----:B------:R-:W5:Y:S04]  /*0550*/  @!P4 LDG.E R10, desc[UR8][R4.64+0x44] ;  /* 0x00004408040ac981 */ /* 0x000f68000c1e1900 */
[----:B------:R-:W5:Y:S01]  /*0560*/  @!P5 LDG.E R11, desc[UR8][R4.64+0x48] ;  /* 0x00004808040bd981 */ /* 0x000f62000c1e1900 */
[----:B0-----:R-:W-:-:S02]  /*0570*/  UIADD3 UR7, UPT, UPT, UR4, 0x6, URZ ;  /* 0x0000000604077890 */ /* 0x001fc4000fffe0ff */
[----:B------:R-:W-:-:S03]  /*0580*/  UIADD3 UR5, UPT, UPT, -UR4, UR5, URZ ;  /* 0x0000000504057290 */ /* 0x000fc6000fffe1ff */
[----:B------:R-:W-:Y:S02]  /*0590*/  UMOV UR4, 0x400 ;  /* 0x0000040000047882 */ /* 0x000fe40000000000 */
[----:B------:R-:W-:Y:S01]  /*05a0*/  ULEA UR4, UR6, UR4, 0x18 ;  /* 0x0000000406047291 */ /* 0x000fe2000f8ec0ff */
[----:B------:R-:W-:-:S05]  /*05b0*/  IMAD.MOV.U32 R22, RZ, RZ, RZ ;  /* 0x000000ffff167224 */ /* 0x000fca00078e00ff */
[----:B------:R-:W-:Y:S02]  /*05c0*/  LEA R29, R0, UR4, 0x2 ;  /* 0x00000004001d7c11 */ /* 0x000fe4000f8e10ff */
[----:B------:R-:W-:Y:S02]  /*05d0*/  SHF.R.U32.HI R105, RZ, 0x5, R0 ;  /* 0x00000005ff697819 */ /* 0x000fe40000011600 */
[----:B------:R-:W-:Y:S01]  /*05e0*/  @!P6 LOP3.LUT R22, R24, 0x80000000, RZ, 0x3c, !PT ;  /* 0x800000001816e812 */ /* 0x000fe200078e3cff */
[C---:B------:R-:W-:Y:S01]  /*05f0*/  IMAD R31, R0.reuse, 0x80, R29 ;  /* 0x00000080001f7824 */ /* 0x040fe200078e021d */
[----:B------:R-:W-:Y:S01]  /*0600*/  CS2R R24, SRZ ;  /* 0x0000000000187805 */ /* 0x000fe2000001ff00 */
[----:B------:R-:W-:Y:S01]  /*0610*/  IMAD.MOV.U32 R28, RZ, RZ, RZ ;  /* 0x000000ffff1c7224 */ /* 0x000fe200078e00ff */
[----:B------:R-:W-:Y:S01]  /*0620*/  LEA R32, R105, UR4, 0x2 ;  /* 0x0000000469207c11 */ /* 0x000fe2000f8e10ff */
[----:B------:R-:W-:Y:S02]  /*0630*/  IMAD.MOV.U32 R30, RZ, RZ, RZ ;  /* 0x000000ffff1e7224 */ /* 0x000fe400078e00ff */
[----:B------:R-:W-:Y:S01]  /*0640*/  IMAD R33, R0, -0x38, R31 ;  /* 0xffffffc800217824 */ /* 0x000fe200078e021f */
[----:B------:R-:W-:Y:S01]  /*0650*/  BAR.SYNC.DEFER_BLOCKING 0x0 ;  /* 0x0000000000007b1d */ /* 0x000fe20000010000 */
[----:B--2---:R-:W-:-:S02]  /*0660*/  @!P2 LOP3.LUT R26, R8, 0x80000000, RZ, 0x3c, !PT ;  /* 0x80000000081aa812 */ /* 0x004fc400078e3cff */
[----:B---3--:R-:W-:Y:S02]  /*0670*/  @!P0 LOP3.LUT R24, R6, 0x80000000, RZ, 0x3c, !PT ;  /* 0x8000000006188812 */ /* 0x008fe400078e3cff */
[----:B----4-:R-:W-:Y:S02]  /*0680*/  @!P1 LOP3.LUT R25, R7, 0x80000000, RZ, 0x3c, !PT ;  /* 0x8000000007199812 */ /* 0x010fe400078e3cff */
[----:B-----5:R-:W-:Y:S02]  /*0690*/  @!P3 LOP3.LUT R27, R9, 0x80000000, RZ, 0x3c, !PT ;  /* 0x80000000091bb812 */ /* 0x020fe400078e3cff */
[----:B------:R-:W-:Y:S02]  /*06a0*/  @!P4 LOP3.LUT R28, R10, 0x80000000, RZ, 0x3c, !PT ;  /* 0x800000000a1cc812 */ /* 0x000fe400078e3cff */
[----:B------:R-:W-:-:S07]  /*06b0*/  @!P5 LOP3.LUT R30, R11, 0x80000000, RZ, 0x3c, !PT ;  /* 0x800000000b1ed812 */ /* 0x000fce00078e3cff */
.L_x_206:
[----:B------:R-:W-:Y:S01]  /*06c0*/  UISETP.LT.AND UP0, UPT, UR5, 0x6, UPT ;  /* 0x000000060500788c */ /* 0x000fe2000bf01270 */
[----:B------:R-:W-:Y:S01]  /*06d0*/  STS [R29], RZ ;  /* 0x000000ff1d007388 */ /* 0x000fe20000000800 */
[----:B------:R-:W-:Y:S01]  /*06e0*/  UIADD3 UR6, UPT, UPT, UR7, -0x6, URZ ;  /* 0xfffffffa07067890 */ /* 0x000fe2000fffe0ff */
[----:B------:R-:W-:Y:S01]  /*06f0*/  ISETP.NE.AND P1, PT, R23, 0x1f, PT ;  /* 0x0000001f1700780c */ /* 0x000fe20003f25270 */
[----:B------:R-:W-:Y:S01]  /*0700*/  USEL UR4, UR5, 0x6, UP0 ;  /* 0x0000000605047887 */ /* 0x000fe20008000000 */
[----:B------:R-:W-:Y:S01]  /*0710*/  STS [R29+0x400], RZ ;  /* 0x000400ff1d007388 */ /* 0x000fe20000000800 */
[C---:B------:R-:W-:Y:S01]  /*0720*/  ISETP.NE.AND P2, PT, R105.reuse, 0x6, PT ;  /* 0x000000066900780c */ /* 0x040fe20003f45270 */
[----:B------:R-:W-:Y:S01]  /*0730*/  UISETP.GE.AND UP0, UPT, UR7, UR10, UPT ;  /* 0x0000000a0700728c */ /* 0x000fe2000bf06270 */
[----:B0-2---:R-:W-:Y:S01]  /*0740*/  SHF.R.U32.HI R4, RZ, UR6, R2 ;  /* 0x00000006ff047c19 */ /* 0x005fe20008011602 */
[----:B------:R-:W-:Y:S01]  /*0750*/  UBMSK UR4, URZ, UR4 ;  /* 0x00000004ff04729b */ /* 0x000fe20008000000 */
[----:B------:R-:W-:Y:S01]  /*0760*/  STS [R29+0x800], RZ ;  /* 0x000800ff1d007388 */ /* 0x000fe20000000800 */
[----:B------:R-:W-:-:S03]  /*0770*/  ISETP.NE.AND P3, PT, R105, 0x7, PT ;  /* 0x000000076900780c */ /* 0x000fc60003f65270 */
[----:B------:R-:W-:Y:S01]  /*0780*/  STS [R29+0xc00], RZ ;  /* 0x000c00ff1d007388 */ /* 0x000fe20000000800 */
[----:B------:R-:W-:-:S03]  /*0790*/  LOP3.LUT R4, R4, UR4, RZ, 0xc0, !PT ;  /* 0x0000000404047c12 */ /* 0x000fc6000f8ec0ff */
[----:B------:R-:W-:Y:S02]  /*07a0*/  STS [R29+0x1000], RZ ;  /* 0x001000ff1d007388 */ /* 0x000fe40000000800 */
[----:B------:R-:W-:Y:S01]  /*07b0*/  IMAD.SHL.U32 R5, R4, 0x400, RZ ;  /* 0x0000040004057824 */ /* 0x000fe200078e00ff */
[----:B------:R-:W-:Y:S01]  /*07c0*/  SHF.R.U32.HI R4, RZ, 0x4, R4 ;  /* 0x00000004ff047819 */ /* 0x000fe20000011604 */
[----:B------:R-:W-:Y:S03]  /*07d0*/  STS [R29+0x1400], RZ ;  /* 0x001400ff1d007388 */ /* 0x000fe60000000800 */
[----:B------:R-:W-:Y:S01]  /*07e0*/  LOP3.LUT R36, R5, 0x7c00, RZ, 0xc, !PT ;  /* 0x00007c0005247812 */ /* 0x000fe200078e0cff */
[----:B------:R-:W-:Y:S01]  /*07f0*/  STS [R29+0x1800], RZ ;  /* 0x001800ff1d007388 */ /* 0x000fe20000000800 */
[----:B------:R-:W-:-:S03]  /*0800*/  LOP3.LUT R4, R4, 0xffffffe, RZ, 0xc0, !PT ;  /* 0x0ffffffe04047812 */ /* 0x000fc600078ec0ff */
[----:B------:R-:W-:Y:S01]  /*0810*/  STS [R29+0x1c00], RZ ;  /* 0x001c00ff1d007388 */ /* 0x000fe20000000800 */
[----:B------:R-:W-:Y:S02]  /*0820*/  IADD3 R36, PT, PT, -R4, R29, R36 ;  /* 0x0000001d04247210 */ /* 0x000fe40007ffe124 */
[----:B------:R-:W-:Y:S01]  /*0830*/  SHF.R.U32.HI R4, RZ, UR6, R3 ;  /* 0x00000006ff047c19 */ /* 0x000fe20008011603 */
[----:B------:R-:W-:Y:S03]  /*0840*/  STS [R29+0x2000], RZ ;  /* 0x002000ff1d007388 */ /* 0x000fe60000000800 */
[----:B------:R-:W-:Y:S01]  /*0850*/  LOP3.LUT R4, R4, UR4, RZ, 0xc0, !PT ;  /* 0x0000000404047c12 */ /* 0x000fe2000f8ec0ff */
[----:B------:R-:W-:Y:S03]  /*0860*/  STS [R29+0x2400], RZ ;  /* 0x002400ff1d007388 */ /* 0x000fe60000000800 */
[----:B------:R-:W-:Y:S01]  /*0870*/  SHF.R.U32.HI R6, RZ, 0x4, R4 ;  /* 0x00000004ff067819 */ /* 0x000fe20000011604 */
[----:B------:R-:W-:Y:S01]  /*0880*/  STS [R29+0x2800], RZ ;  /* 0x002800ff1d007388 */ /* 0x000fe20000000800 */
[----:B------:R-:W-:-:S02]  /*0890*/  IMAD.SHL.U32 R5, R4, 0x400, RZ ;  /* 0x0000040004057824 */ /* 0x000fc400078e00ff */
[----:B------:R-:W-:Y:S01]  /*08a0*/  LOP3.LUT R6, R6, 0xffffffe, RZ, 0xc0, !PT ;  /* 0x0ffffffe06067812 */ /* 0x000fe200078ec0ff */
[----:B------:R-:W-:Y:S02]  /*08b0*/  STS [R29+0x2c00], RZ ;  /* 0x002c00ff1d007388 */ /* 0x000fe40000000800 */
[----:B------:R-:W-:Y:S02]  /*08c0*/  LOP3.LUT R4, R5, 0x7c00, RZ, 0xc, !PT ;  /* 0x00007c0005047812 */ /* 0x000fe400078e0cff */
[----:B------:R-:W-:Y:S02]  /*08d0*/  STS [R29+0x3000], RZ ;  /* 0x003000ff1d007388 */ /* 0x000fe40000000800 */
[----:B------:R-:W-:Y:S02]  /*08e0*/  IADD3 R37, PT, PT, -R6, R29, R4 ;  /* 0x0000001d06257210 */ /* 0x000fe40007ffe104 */
[----:B------:R-:W-:Y:S01]  /*08f0*/  STS [R29+0x3400], RZ ;  /* 0x003400ff1d007388 */ /* 0x000fe20000000800 */
[----:B------:R-:W-:-:S03]  /*0900*/  SHF.R.U32.HI R4, RZ, UR6, R12 ;  /* 0x00000006ff047c19 */ /* 0x000fc6000801160c */
        /* <DEDUP_REMOVED lines=10> */
[----:B------:R-:W-:-:S03]  /*09b0*/  IADD3 R39, PT, PT, -R39, R29, R6 ;  /* 0x0000001d27277210 */ /* 0x000fc60007ffe106 */
[----:B------:R-:W-:Y:S04]  /*09c0*/  STS [R29+0x4c00], RZ ;  /* 0x004c00ff1d007388 */ /* 0x000fe80000000800 */
        /* <DEDUP_REMOVED lines=13> */
[----:B------:R-:W0:Y:S02]  /*0aa0*/  LDS.U16 R34, [R36+0x2] ;  /* 0x0000020024227984 */ /* 0x000e240000000400 */
[----:B0-----:R-:W-:-:S05]  /*0ab0*/  VIADD R5, R34, 0x1 ;  /* 0x0000000122057836 */ /* 0x001fca0000000000 */
[----:B------:R0:W-:Y:S04]  /*0ac0*/  STS.U16 [R36+0x2], R5 ;  /* 0x0000020524007388 */ /* 0x0001e80000000400 */
[----:B------:R-:W1:Y:S01]  /*0ad0*/  LDS.U16 R38, [R37+0x2] ;  /* 0x0000020025267984 */ /* 0x000e620000000400 */
[----:B0-----:R-:W-:-:S04]  /*0ae0*/  SHF.R.U32.HI R5, RZ, UR6, R13 ;  /* 0x00000006ff057c19 */ /* 0x001fc8000801160d */
[----:B------:R-:W-:-:S05]  /*0af0*/  LOP3.LUT R5, R5, UR4, RZ, 0xc0, !PT ;  /* 0x0000000405057c12 */ /* 0x000fca000f8ec0ff */
[----:B------:R-:W-:Y:S01]  /*0b00*/  IMAD.SHL.U32 R6, R5, 0x400, RZ ;  /* 0x0000040005067824 */ /* 0x000fe200078e00ff */
[----:B------:R-:W-:-:S04]  /*0b10*/  SHF.R.U32.HI R5, RZ, 0x4, R5 ;  /* 0x00000004ff057819 */ /* 0x000fc80000011605 */
[----:B------:R-:W-:Y:S02]  /*0b20*/  LOP3.LUT R8, R6, 0x7c00, RZ, 0xc, !PT ;  /* 0x00007c0006087812 */ /* 0x000fe400078e0cff */
[----:B------:R-:W-:-:S04]  /*0b30*/  LOP3.LUT R5, R5, 0xffffffe, RZ, 0xc0, !PT ;  /* 0x0ffffffe05057812 */ /* 0x000fc800078ec0ff */
[----:B------:R-:W-:Y:S01]  /*0b40*/  IADD3 R41, PT, PT, -R5, R29, R8 ;  /* 0x0000001d05297210 */ /* 0x000fe20007ffe108 */
[----:B-1----:R-:W-:-:S05]  /*0b50*/  VIADD R4, R38, 0x1 ;  /* 0x0000000126047836 */ /* 0x002fca0000000000 */
[----:B------:R0:W-:Y:S04]  /*0b60*/  STS.U16 [R37+0x2], R4 ;  /* 0x0000020425007388 */ /* 0x0001e80000000400 */
[----:B------:R-:W1:Y:S01]  /*0b70*/  LDS.U16 R40, [R39+0x2] ;  /* 0x0000020027287984 */ /* 0x000e620000000400 */
[----:B0-----:R-:W-:-:S04]  /*0b80*/  SHF.R.U32.HI R4, RZ, UR6, R14 ;  /* 0x00000006ff047c19 */ /* 0x001fc8000801160e */
[----:B------:R-:W-:-:S05]  /*0b90*/  LOP3.LUT R4, R4, UR4, RZ, 0xc0, !PT ;  /* 0x0000000404047c12 */ /* 0x000fca000f8ec0ff */
[----:B------:R-:W-:Y:S01]  /*0ba0*/  IMAD.SHL.U32 R5, R4, 0x400, RZ ;  /* 0x0000040004057824 */ /* 0x000fe200078e00ff */
[----:B------:R-:W-:-:S04]  /*0bb0*/  SHF.R.U32.HI R4, RZ, 0x4, R4 ;  /* 0x00000004ff047819 */ /* 0x000fc80000011604 */
[----:B------:R-:W-:Y:S02]  /*0bc0*/  LOP3.LUT R8, R5, 0x7c00, RZ, 0xc, !PT ;  /* 0x00007c0005087812 */ /* 0x000fe400078e0cff */
[----:B------:R-:W-:Y:S02]  /*0bd0*/  LOP3.LUT R43, R4, 0xffffffe, RZ, 0xc0, !PT ;  /* 0x0ffffffe042b7812 */ /* 0x000fe400078ec0ff */
[----:B------:R-:W-:Y:S02]  /*0be0*/  SHF.R.U32.HI R5, RZ, UR6, R15 ;  /* 0x00000006ff057c19 */ /* 0x000fe4000801160f */
[----:B------:R-:W-:Y:S02]  /*0bf0*/  IADD3 R43, PT, PT, -R43, R29, R8 ;  /* 0x0000001d2b2b7210 */ /* 0x000fe40007ffe108 */
[----:B------:R-:W-:Y:S01]  /*0c00*/  LOP3.LUT R5, R5, UR4, RZ, 0xc0, !PT ;  /* 0x0000000405057c12 */ /* 0x000fe2000f8ec0ff */
[----:B-1----:R-:W-:-:S05]  /*0c10*/  VIADD R6, R40, 0x1 ;  /* 0x0000000128067836 */ /* 0x002fca0000000000 */
[----:B------:R0:W-:Y:S04]  /*0c20*/  STS.U16 [R39+0x2], R6 ;  /* 0x0000020627007388 */ /* 0x0001e80000000400 */
[----:B------:R-:W1:Y:S01]  /*0c30*/  LDS.U16 R42, [R41+0x2] ;  /* 0x00000200292a7984 */ /* 0x000e620000000400 */
[----:B0-----:R-:W-:Y:S01]  /*0c40*/  IMAD.SHL.U32 R6, R5, 0x400, RZ ;  /* 0x0000040005067824 */ /* 0x001fe200078e00ff */
        /* <DEDUP_REMOVED lines=127> */
[----:B0-----:R-:W-:Y:S01]  /*1440*/  SHF.R.U32.HI R4, RZ, UR6, R30 ;  /* 0x00000006ff047c19 */ /* 0x001fe2000801161e */
[----:B------:R-:W0:Y:S03]  /*1450*/  S2UR UR6, SR_CgaCtaId ;  /* 0x00000000000679c3 */ /* 0x000e260000008800 */
[----:B------:R-:W-:Y:S01]  /*1460*/  LOP3.LUT R4, R4, UR4, RZ, 0xc0, !PT ;  /* 0x0000000404047c12 */ /* 0x000fe2000f8ec0ff */
[----:B------:R-:W-:-:S04]  /*1470*/  UMOV UR4, 0x400 ;  /* 0x0000040000047882 */ /* 0x000fc80000000000 */
[----:B------:R-:W-:Y:S01]  /*1480*/  IMAD.SHL.U32 R5, R4, 0x400, RZ ;  /* 0x0000040004057824 */ /* 0x000fe200078e00ff */
[----:B------:R-:W-:-:S04]  /*1490*/  SHF.R.U32.HI R4, RZ, 0x4, R4 ;  /* 0x00000004ff047819 */ /* 0x000fc80000011604 */
[----:B------:R-:W-:Y:S02]  /*14a0*/  LOP3.LUT R8, R5, 0x7c00, RZ, 0xc, !PT ;  /* 0x00007c0005087812 */ /* 0x000fe400078e0cff */
[----:B------:R-:W-:-:S04]  /*14b0*/  LOP3.LUT R71, R4, 0xffffffe, RZ, 0xc0, !PT ;  /* 0x0ffffffe04477812 */ /* 0x000fc800078ec0ff */
[----:B------:R-:W-:Y:S01]  /*14c0*/  IADD3 R71, PT, PT, -R71, R29, R8 ;  /* 0x0000001d47477210 */ /* 0x000fe20007ffe108 */
[----:B0-----:R-:W-:Y:S01]  /*14d0*/  ULEA UR4, UR6, UR4, 0x18 ;  /* 0x0000000406047291 */ /* 0x001fe2000f8ec0ff */
[----:B-1----:R-:W-:-:S05]  /*14e0*/  VIADD R6, R68, 0x1 ;  /* 0x0000000144067836 */ /* 0x002fca0000000000 */
[----:B------:R-:W-:Y:S04]  /*14f0*/  STS.U16 [R67+0x2], R6 ;  /* 0x0000020643007388 */ /* 0x000fe80000000400 */
[----:B------:R-:W0:Y:S02]  /*1500*/  LDS.U16 R70, [R69+0x2] ;  /* 0x0000020045467984 */ /* 0x000e240000000400 */
[----:B0-----:R-:W-:-:S05]  /*1510*/  VIADD R4, R70, 0x1 ;  /* 0x0000000146047836 */ /* 0x001fca0000000000 */
[----:B------:R-:W-:Y:S04]  /*1520*/  STS.U16 [R69+0x2], R4 ;  /* 0x0000020445007388 */ /* 0x000fe80000000400 */
[----:B------:R-:W0:Y:S02]  /*1530*/  LDS.U16 R72, [R71+0x2] ;  /* 0x0000020047487984 */ /* 0x000e240000000400 */
[----:B0-----:R-:W-:-:S05]  /*1540*/  VIADD R6, R72, 0x1 ;  /* 0x0000000148067836 */ /* 0x001fca0000000000 */
[----:B------:R-:W-:Y:S01]  /*1550*/  STS.U16 [R71+0x2], R6 ;  /* 0x0000020647007388 */ /* 0x000fe20000000400 */
[----:B------:R-:W-:Y:S06]  /*1560*/  BAR.SYNC.DEFER_BLOCKING 0x0 ;  /* 0x0000000000007b1d */ /* 0x000fec0000010000 */
[----:B------:R-:W-:Y:S04]  /*1570*/  LDS R73, [R31] ;  /* 0x000000001f497984 */ /* 0x000fe80000000800 */
[----:B------:R-:W0:Y:S04]  /*1580*/  LDS R74, [R31+0x4] ;  /* 0x000004001f4a7984 */ /* 0x000e280000000800 */
        /* <DEDUP_REMOVED lines=13> */
[----:B------:R-:W1:Y:S01]  /*1660*/  LDS R86, [R31+0x34] ;  /* 0x000034001f567984 */ /* 0x000e620000000800 */
[----:B--2---:R-:W-:-:S03]  /*1670*/  IMAD.IADD R76, R76, 0x1, R75 ;  /* 0x000000014c4c7824 */ /* 0x004fc600078e024b */
[----:B------:R-:W2:Y:S01]  /*1680*/  LDS R87, [R31+0x38] ;  /* 0x000038001f577984 */ /* 0x000ea20000000800 */
[----:B---3--:R-:W-:-:S03]  /*1690*/  IMAD.IADD R77, R77, 0x1, R76 ;  /* 0x000000014d4d7824 */ /* 0x008fc600078e024c */
[----:B------:R-:W3:Y:S01]  /*16a0*/  LDS R88, [R31+0x3c] ;  /* 0x00003c001f587984 */ /* 0x000ee20000000800 */
[----:B----4-:R-:W-:-:S03]  /*16b0*/  IMAD.IADD R78, R78, 0x1, R77 ;  /* 0x000000014e4e7824 */ /* 0x010fc600078e024d */
[----:B------:R-:W4:Y:S01]  /*16c0*/  LDS R89, [R31+0x40] ;  /* 0x000040001f597984 */ /* 0x000f220000000800 */
[----:B-----5:R-:W-:-:S03]  /*16d0*/  IMAD.IADD R79, R79, 0x1, R78 ;  /* 0x000000014f4f7824 */ /* 0x020fc600078e024e */
[----:B------:R-:W5:Y:S01]  /*16e0*/  LDS R90, [R31+0x44] ;  /* 0x000044001f5a7984 */ /* 0x000f620000000800 */
[----:B------:R-:W-:-:S03]  /*16f0*/  IMAD.IADD R80, R80, 0x1, R79 ;  /* 0x0000000150507824 */ /* 0x000fc600078e024f */
        /* <DEDUP_REMOVED lines=29> */
[----:B------:R-:W-:-:S04]  /*18d0*/  IMAD.IADD R95, R95, 0x1, R94 ;  /* 0x000000015f5f7824 */ /* 0x000fc800078e025e */
[----:B0-----:R-:W-:-:S04]  /*18e0*/  IMAD.IADD R96, R96, 0x1, R95 ;  /* 0x0000000160607824 */ /* 0x001fc800078e025f */
[----:B-1----:R-:W-:-:S04]  /*18f0*/  IMAD.IADD R97, R97, 0x1, R96 ;  /* 0x0000000161617824 */ /* 0x002fc800078e0260 */
[----:B--2---:R-:W-:-:S04]  /*1900*/  IMAD.IADD R98, R98, 0x1, R97 ;  /* 0x0000000162627824 */ /* 0x004fc800078e0261 */
[----:B---3--:R-:W-:-:S04]  /*1910*/  IMAD.IADD R99, R99, 0x1, R98 ;  /* 0x0000000163637824 */ /* 0x008fc800078e0262 */
[----:B----4-:R-:W-:-:S04]  /*1920*/  IMAD.IADD R100, R100, 0x1, R99 ;  /* 0x0000000164647824 */ /* 0x010fc800078e0263 */
[----:B-----5:R-:W-:-:S04]  /*1930*/  IMAD.IADD R101, R101, 0x1, R100 ;  /* 0x0000000165657824 */ /* 0x020fc800078e0264 */
[----:B------:R-:W-:-:S04]  /*1940*/  IMAD.IADD R102, R102, 0x1, R101 ;  /* 0x0000000166667824 */ /* 0x000fc800078e0265 */
[----:B------:R-:W-:-:S04]  /*1950*/  IMAD.IADD R103, R103, 0x1, R102 ;  /* 0x0000000167677824 */ /* 0x000fc800078e0266 */
[----:B------:R-:W-:-:S04]  /*1960*/  IMAD.IADD R104, R104, 0x1, R103 ;  /* 0x0000000168687824 */ /* 0x000fc800078e0267 */
[----:B------:R-:W-:-:S05]  /*1970*/  IMAD.IADD R106, R5, 0x1, R104 ;  /* 0x00000001056a7824 */ /* 0x000fca00078e0268 */
        /* <DEDUP_REMOVED lines=8> */
[----:B------:R-:W0:Y:S02]  /*1a00*/  SHFL.UP P0, R107, R108, 0x10, RZ ;  /* 0x060000006c6b7989 */ /* 0x000e2400000000ff */
[----:B0-----:R-:W-:Y:S01]  /*1a10*/  @P0 IMAD.IADD R107, R108, 0x1, R107 ;  /* 0x000000016c6b0824 */ /* 0x001fe200078e026b */
[----:B------:R-:W-:-:S03]  /*1a20*/  ISETP.NE.AND P0, PT, R105, 0x1, PT ;  /* 0x000000016900780c */ /* 0x000fc60003f05270 */
[----:B------:R-:W-:Y:S01]  /*1a30*/  IMAD.IADD R106, R107, 0x1, -R106 ;  /* 0x000000016b6a7824 */ /* 0x000fe200078e0a6a */
[----:B------:R-:W-:Y:S01]  /*1a40*/  @!P1 STS [R32+0x8400], R107 ;  /* 0x0084006b20009388 */ /* 0x000fe20000000800 */
[----:B------:R-:W-:Y:S01]  /*1a50*/  BAR.SYNC.DEFER_BLOCKING 0x0 ;  /* 0x0000000000007b1d */ /* 0x000fe20000010000 */
[----:B------:R-:W-:-:S05]  /*1a60*/  ISETP.NE.AND P1, PT, R105, 0x4, PT ;  /* 0x000000046900780c */ /* 0x000fca0003f25270 */
[----:B------:R-:W0:Y:S04]  /*1a70*/  LDS.128 R4, [UR4+0x8400] ;  /* 0x00840004ff047984 */ /* 0x000e280008000c00 */
[----:B------:R-:W1:Y:S01]  /*1a80*/  LDS.128 R8, [UR4+0x8410] ;  /* 0x00841004ff087984 */ /* 0x000e620008000c00 */
[C---:B0-----:R-:W-:Y:S01]  /*1a90*/  SEL R35, R4.reuse, R35, !P0 ;  /* 0x0000002304237207 */ /* 0x041fe20004000000 */
[----:B------:R-:W-:Y:S01]  /*1aa0*/  IMAD.IADD R5, R4, 0x1, R5 ;  /* 0x0000000104057824 */ /* 0x000fe200078e0205 */
[----:B------:R-:W-:-:S03]  /*1ab0*/  ISETP.NE.AND P0, PT, R105, 0x2, PT ;  /* 0x000000026900780c */ /* 0x000fc60003f05270 */
[----:B------:R-:W-:Y:S01]  /*1ac0*/  IMAD.IADD R6, R6, 0x1, R5 ;  /* 0x0000000106067824 */ /* 0x000fe200078e0205 */
[----:B------:R-:W-:Y:S02]  /*1ad0*/  SEL R35, R5, R35, !P0 ;  /* 0x0000002305237207 */ /* 0x000fe40004000000 */
[----:B------:R-:W-:Y:S01]  /*1ae0*/  ISETP.NE.AND P0, PT, R105, 0x3, PT ;  /* 0x000000036900780c */ /* 0x000fe20003f05270 */
[----:B------:R-:W-:-:S03]  /*1af0*/  IMAD.IADD R7, R7, 0x1, R6 ;  /* 0x0000000107077824 */ /* 0x000fc600078e0206 */
[----:B------:R-:W-:Y:S01]  /*1b00*/  SEL R35, R6, R35, !P0 ;  /* 0x0000002306237207 */ /* 0x000fe20004000000 */
[----:B-1----:R-:W-:Y:S01]  /*1b10*/  IMAD.IADD R8, R7, 0x1, R8 ;  /* 0x0000000107087824 */ /* 0x002fe200078e0208 */
[----:B------:R-:W-:Y:S02]  /*1b20*/  ISETP.NE.AND P0, PT, R105, 0x5, PT ;  /* 0x000000056900780c */ /* 0x000fe40003f05270 */
[----:B------:R-:W-:Y:S01]  /*1b30*/  SEL R35, R7, R35, !P1 ;  /* 0x0000002307237207 */ /* 0x000fe20004800000 */
[----:B------:R-:W-:Y:S01]  /*1b40*/  IMAD.IADD R9, R9, 0x1, R8 ;  /* 0x0000000109097824 */ /* 0x000fe200078e0208 */
[----:B------:R-:W-:Y:S02]  /*1b50*/  ISETP.NE.AND P1, PT, R23, RZ, PT ;  /* 0x000000ff1700720c */ /* 0x000fe40003f25270 */
[----:B------:R-:W-:Y:S01]  /*1b60*/  SEL R35, R8, R35, !P0 ;  /* 0x0000002308237207 */ /* 0x000fe20004000000 */
[----:B------:R-:W-:Y:S01]  /*1b70*/  IMAD.IADD R10, R10, 0x1, R9 ;  /* 0x000000010a0a7824 */ /* 0x000fe200078e0209 */
[----:B------:R-:W-:-:S02]  /*1b80*/  ISETP.GT.U32.AND P0, PT, R0, 0x1f, PT ;  /* 0x0000001f0000780c */ /* 0x000fc40003f04070 */
[----:B------:R-:W-:Y:S01]  /*1b90*/  SEL R35, R9, R35, !P2 ;  /* 0x0000002309237207 */ /* 0x000fe20005000000 */
[----:B------:R-:W-:Y:S01]  /*1ba0*/  IMAD.IADD R11, R11, 0x1, R10 ;  /* 0x000000010b0b7824 */ /* 0x000fe200078e020a */
[----:B------:R-:W-:Y:S02]  /*1bb0*/  ISETP.GT.U32.OR P2, PT, R0, 0x1f, P1 ;  /* 0x0000001f0000780c */ /* 0x000fe40000f44470 */
[----:B------:R-:W-:Y:S02]  /*1bc0*/  SEL R4, R106, RZ, P1 ;  /* 0x000000ff6a047207 */ /* 0x000fe40000800000 */
[----:B------:R-:W-:-:S05]  /*1bd0*/  SEL R35, R10, R35, !P3 ;  /* 0x000000230a237207 */ /* 0x000fca0005800000 */
[----:B------:R-:W-:Y:S01]  /*1be0*/  @P0 IMAD.IADD R106, R35, 0x1, R4 ;  /* 0x00000001236a0824 */ /* 0x000fe200078e0204 */
[----:B------:R-:W-:-:S03]  /*1bf0*/  ISETP.NE.AND P0, PT, R0, RZ, PT ;  /* 0x000000ff0000720c */ /* 0x000fc60003f05270 */
[----:B------:R-:W-:-:S05]  /*1c00*/  @!P2 IMAD.U32 R106, R11, 0x10000, RZ ;  /* 0x000100000b6aa824 */ /* 0x000fca00078e00ff */
[----:B------:R-:W-:Y:S01]  /*1c10*/  @!P2 STS [UR4+0x8428], R106 ;  /* 0x0084286aff00a988 */ /* 0x000fe20008000804 */
[----:B------:R-:W-:Y:S06]  /*1c20*/  BAR.SYNC.DEFER_BLOCKING 0x0 ;  /* 0x0000000000007b1d */ /* 0x000fec0000010000 */
[----:B------:R-:W0:Y:S02]  /*1c30*/  LDS R4, [UR4+0x8428] ;  /* 0x00842804ff047984 */ /* 0x000e240008000800 */
[----:B0-----:R-:W-:-:S05]  /*1c40*/  SEL R5, R4, RZ, P0 ;  /* 0x000000ff04057207 */ /* 0x001fca0000000000 */
[----:B------:R-:W-:-:S04]  /*1c50*/  IMAD.IADD R4, R5, 0x1, R106 ;  /* 0x0000000105047824 */ /* 0x000fc800078e026a */
[--C-:B------:R-:W-:Y:S01]  /*1c60*/  IMAD.IADD R6, R73, 0x1, R4.reuse ;  /* 0x0000000149067824 */ /* 0x100fe200078e0204 */
[----:B------:R-:W-:Y:S01]  /*1c70*/  STS [R31], R4 ;  /* 0x000000041f007388 */ /* 0x000fe20000000800 */
[--C-:B------:R-:W-:Y:S02]  /*1c80*/  IMAD.IADD R74, R74, 0x1, R4.reuse ;  /* 0x000000014a4a7824 */ /* 0x100fe400078e0204 */
[--C-:B------:R-:W-:Y:S01]  /*1c90*/  IMAD.IADD R8, R75, 0x1, R4.reuse ;  /* 0x000000014b087824 */ /* 0x100fe200078e0204 */
[----:B------:R-:W-:Y:S01]  /*1ca0*/  STS [R31+0x4], R6 ;  /* 0x000004061f007388 */ /* 0x000fe20000000800 */
[--C-:B------:R-:W-:Y:S02]  /*1cb0*/  IMAD.IADD R76, R76, 0x1, R4.reuse ;  /* 0x000000014c4c7824 */ /* 0x100fe400078e0204 */
[--C-:B------:R-:W-:Y:S01]  /*1cc0*/  IMAD.IADD R10, R77, 0x1, R4.reuse ;  /* 0x000000014d0a7824 */ /* 0x100fe200078e0204 */
[----:B------:R-:W-:Y:S01]  /*1cd0*/  STS [R31+0x8], R74 ;  /* 0x0000084a1f007388 */ /* 0x000fe20000000800 */
[----:B------:R-:W-:-:S02]  /*1ce0*/  IMAD.IADD R78, R78, 0x1, R4 ;  /* 0x000000014e4e7824 */ /* 0x000fc400078e0204 */
[--C-:B------:R-:W-:Y:S01]  /*1cf0*/  IMAD.IADD R106, R79, 0x1, R4.reuse ;  /* 0x000000014f6a7824 */ /* 0x100fe200078e0204 */
[----:B------:R-:W-:Y:S01]  /*1d00*/  STS [R31+0xc], R8 ;  /* 0x00000c081f007388 */ /* 0x000fe20000000800 */
        /* <DEDUP_REMOVED lines=36> */
[----:B------:R-:W-:-:S03]  /*1f50*/  IMAD.IADD R104, R104, 0x1, R4 ;  /* 0x0000000168687824 */ /* 0x000fc600078e0204 */
[----:B------:R-:W-:Y:S04]  /*1f60*/  STS [R31+0x40], R88 ;  /* 0x000040581f007388 */ /* 0x000fe80000000800 */
        /* <DEDUP_REMOVED lines=15> */
[----:B------:R-:W-:Y:S01]  /*2060*/  STS [R31+0x80], R104 ;  /* 0x000080681f007388 */ /* 0x000fe20000000800 */
[----:B------:R-:W-:Y:S06]  /*2070*/  BAR.SYNC.DEFER_BLOCKING 0x0 ;  /* 0x0000000000007b1d */ /* 0x000fec0000010000 */
[----:B------:R-:W0:Y:S04]  /*2080*/  LDS.U16 R5, [R36+0x2] ;  /* 0x0000020024057984 */ /* 0x000e280000000400 */
[----:B------:R-:W1:Y:S04]  /*2090*/  LDS.U16 R37, [R37+0x2] ;  /* 0x0000020025257984 */ /* 0x000e680000000400 */
[----:B------:R-:W2:Y:S04]  /*20a0*/  LDS.U16 R39, [R39+0x2] ;  /* 0x0000020027277984 */ /* 0x000ea80000000400 */
[----:B------:R-:W3:Y:S04]  /*20b0*/  LDS.U16 R41, [R41+0x2] ;  /* 0x0000020029297984 */ /* 0x000ee80000000400 */
[----:B------:R-:W4:Y:S04]  /*20c0*/  LDS.U16 R43, [R43+0x2] ;  /* 0x000002002b2b7984 */ /* 0x000f280000000400 */
[----:B------:R-:W5:Y:S04]  /*20d0*/  LDS.U16 R45, [R45+0x2] ;  /* 0x000002002d2d7984 */ /* 0x000f680000000400 */
[----:B------:R-:W5:Y:S04]  /*20e0*/  LDS.U16 R47, [R47+0x2] ;  /* 0x000002002f2f7984 */ /* 0x000f680000000400 */
[----:B------:R-:W5:Y:S04]  /*20f0*/  LDS.U16 R49, [R49+0x2] ;  /* 0x0000020031317984 */ /* 0x000f680000000400 */
[----:B------:R-:W5:Y:S04]  /*2100*/  LDS.U16 R51, [R51+0x2] ;  /* 0x0000020033337984 */ /* 0x000f680000000400 */
[----:B------:R-:W5:Y:S04]  /*2110*/  LDS.U16 R53, [R53+0x2] ;  /* 0x0000020035357984 */ /* 0x000f680000000400 */
[----:B------:R-:W5:Y:S01]  /*2120*/  LDS.U16 R55, [R55+0x2] ;  /* 0x0000020037377984 */ /* 0x000f620000000400 */
[----:B0-----:R-:W-:-:S03]  /*2130*/  IMAD.IADD R5, R34, 0x1, R5 ;  /* 0x0000000122057824 */ /* 0x001fc600078e0205 */
[----:B------:R-:W0:Y:S01]  /*2140*/  LDS.U16 R57, [R57+0x2] ;  /* 0x0000020039397984 */ /* 0x000e220000000400 */
[----:B-1----:R-:W-:-:S03]  /*2150*/  IMAD.IADD R37, R38, 0x1, R37 ;  /* 0x0000000126257824 */ /* 0x002fc600078e0225 */
[----:B------:R-:W1:Y:S01]  /*2160*/  LDS.U16 R59, [R59+0x2] ;  /* 0x000002003b3b7984 */ /* 0x000e620000000400 */
[----:B--2---:R-:W-:-:S03]  /*2170*/  IMAD.IADD R39, R40, 0x1, R39 ;  /* 0x0000000128277824 */ /* 0x004fc600078e0227 */
[----:B------:R-:W2:Y:S01]  /*2180*/  LDS.U16 R61, [R61+0x2] ;  /* 0x000002003d3d7984 */ /* 0x000ea20000000400 */
[----:B---3--:R-:W-:-:S03]  /*2190*/  IMAD.IADD R41, R42, 0x1, R41 ;  /* 0x000000012a297824 */ /* 0x008fc600078e0229 */
[----:B------:R-:W3:Y:S01]  /*21a0*/  LDS.U16 R63, [R63+0x2] ;  /* 0x000002003f3f7984 */ /* 0x000ee20000000400 */
[----:B----4-:R-:W-:-:S03]  /*21b0*/  IMAD.IADD R43, R44, 0x1, R43 ;  /* 0x000000012c2b7824 */ /* 0x010fc600078e022b */
[----:B------:R-:W4:Y:S01]  /*21c0*/  LDS.U16 R65, [R65+0x2] ;  /* 0x0000020041417984 */ /* 0x000f220000000400 */
[----:B-----5:R-:W-:-:S03]  /*21d0*/  IMAD.IADD R45, R46, 0x1, R45 ;  /* 0x000000012e2d7824 */ /* 0x020fc600078e022d */
[----:B------:R-:W5:Y:S01]  /*21e0*/  LDS.U16 R67, [R67+0x2] ;  /* 0x0000020043437984 */ /* 0x000f620000000400 */
[----:B------:R-:W-:-:S03]  /*21f0*/  IMAD.IADD R47, R48, 0x1, R47 ;  /* 0x00000001302f7824 */ /* 0x000fc600078e022f */
[----:B------:R-:W5:Y:S01]  /*2200*/  LDS.U16 R69, [R69+0x2] ;  /* 0x0000020045457984 */ /* 0x000f620000000400 */
[----:B------:R-:W-:-:S03]  /*2210*/  IMAD.IADD R49, R50, 0x1, R49 ;  /* 0x0000000132317824 */ /* 0x000fc600078e0231 */
[----:B------:R-:W5:Y:S01]  /*2220*/  LDS.U16 R71, [R71+0x2] ;  /* 0x0000020047477984 */ /* 0x000f620000000400 */
[----:B------:R-:W-:Y:S02]  /*2230*/  IMAD.IADD R51, R52, 0x1, R51 ;  /* 0x0000000134337824 */ /* 0x000fe400078e0233 */
[----:B------:R-:W-:Y:S02]  /*2240*/  IMAD.IADD R53, R54, 0x1, R53 ;  /* 0x0000000136357824 */ /* 0x000fe400078e0235 */
[----:B------:R-:W-:Y:S02]  /*2250*/  IMAD.IADD R55, R56, 0x1, R55 ;  /* 0x0000000138377824 */ /* 0x000fe400078e0237 */
[----:B0-----:R-:W-:Y:S02]  /*2260*/  IMAD.IADD R57, R58, 0x1, R57 ;  /* 0x000000013a397824 */ /* 0x001fe400078e0239 */
[----:B-1----:R-:W-:Y:S02]  /*2270*/  IMAD.IADD R59, R60, 0x1, R59 ;  /* 0x000000013c3b7824 */ /* 0x002fe400078e023b */
[----:B--2---:R-:W-:-:S02]  /*2280*/  IMAD.IADD R61, R62, 0x1, R61 ;  /* 0x000000013e3d7824 */ /* 0x004fc400078e023d */
[----:B---3--:R-:W-:Y:S02]  /*2290*/  IMAD.IADD R63, R64, 0x1, R63 ;  /* 0x00000001403f7824 */ /* 0x008fe400078e023f */
[----:B----4-:R-:W-:Y:S02]  /*22a0*/  IMAD.IADD R65, R66, 0x1, R65 ;  /* 0x0000000142417824 */ /* 0x010fe400078e0241 */
[----:B-----5:R-:W-:Y:S02]  /*22b0*/  IMAD.IADD R67, R68, 0x1, R67 ;  /* 0x0000000144437824 */ /* 0x020fe400078e0243 */
[----:B------:R-:W-:Y:S02]  /*22c0*/  IMAD.IADD R69, R70, 0x1, R69 ;  /* 0x0000000146457824 */ /* 0x000fe400078e0245 */
[----:B------:R-:W-:Y:S01]  /*22d0*/  IMAD.IADD R71, R72, 0x1, R71 ;  /* 0x0000000148477824 */ /* 0x000fe200078e0247 */
[----:B------:R-:W-:Y:S06]  /*22e0*/  BAR.SYNC.DEFER_BLOCKING 0x0 ;  /* 0x0000000000007b1d */ /* 0x000fec0000010000 */
[----:B------:R-:W-:Y:S05]  /*22f0*/  BRA.U UP0, `(.L_x_205) ;  /* 0x0000000100f87547 */ /* 0x000fea000b800000 */
[----:B------:R-:W-:Y:S01]  /*2300*/  LEA R5, R5, UR4, 0x2 ;  /* 0x0000000405057c11 */ /* 0x000fe2000f8e10ff */
[----:B------:R-:W-:Y:S01]  /*2310*/  UIADD3 UR7, UPT, UPT, UR7, 0x6, URZ ;  /* 0x0000000607077890 */ /* 0x000fe2000fffe0ff */
[----:B------:R-:W-:Y:S01]  /*2320*/  LEA R4, R37, UR4, 0x2 ;  /* 0x0000000425047c11 */ /* 0x000fe2000f8e10ff */
[----:B------:R-:W-:Y:S01]  /*2330*/  UIADD3 UR5, UPT, UPT, UR5, -0x6, URZ ;  /* 0xfffffffa05057890 */ /* 0x000fe2000fffe0ff */
[----:B------:R-:W-:Y:S01]  /*2340*/  LEA R7, R39, UR4, 0x2 ;  /* 0x0000000427077c11 */ /* 0x000fe2000f8e10ff */
[----:B------:R0:W-:Y:S01]  /*2350*/  STS [R5], R2 ;  /* 0x0000000205007388 */ /* 0x0001e20000000800 */
[----:B------:R-:W-:Y:S02]  /*2360*/  LEA R6, R41, UR4, 0x2 ;  /* 0x0000000429067c11 */ /* 0x000fe4000f8e10ff */
[----:B------:R-:W-:Y:S01]  /*2370*/  LEA R9, R43, UR4, 0x2 ;  /* 0x000000042b097c11 */ /* 0x000fe2000f8e10ff */
[----:B------:R1:W-:Y:S01]  /*2380*/  STS [R4], R3 ;  /* 0x0000000304007388 */ /* 0x0003e20000000800 */
[----:B------:R-:W-:-:S02]  /*2390*/  LEA R8, R45, UR4, 0x2 ;  /* 0x000000042d087c11 */ /* 0x000fc4000f8e10ff */
[----:B------:R-:W-:Y:S01]  /*23a0*/  LEA R11, R47, UR4, 0x2 ;  /* 0x000000042f0b7c11 */ /* 0x000fe2000f8e10ff */
[----:B------:R2:W-:Y:S01]  /*23b0*/  STS [R7], R12 ;  /* 0x0000000c07007388 */ /* 0x0005e20000000800 */
[----:B------:R-:W-:Y:S02]  /*23c0*/  LEA R10, R49, UR4, 0x2 ;  /* 0x00000004310a7c11 */ /* 0x000fe4000f8e10ff */
[----:B0-----:R-:W-:Y:S01]  /*23d0*/  LEA R5, R51, UR4, 0x2 ;  /* 0x0000000433057c11 */ /* 0x001fe2000f8e10ff */
[----:B------:R0:W-:Y:S01]  /*23e0*/  STS [R6], R13 ;  /* 0x0000000d06007388 */ /* 0x0001e20000000800 */
[----:B------:R-:W-:Y:S02]  /*23f0*/  LEA R2, R53, UR4, 0x2 ;  /* 0x0000000435027c11 */ /* 0x000fe4000f8e10ff */
[----:B-1----:R-:W-:Y:S01]  /*2400*/  LEA R3, R55, UR4, 0x2 ;  /* 0x0000000437037c11 */ /* 0x002fe2000f8e10ff */
[----:B------:R1:W-:Y:S01]  /*2410*/  STS [R9], R14 ;  /* 0x0000000e09007388 */ /* 0x0003e20000000800 */
[----:B------:R-:W-:-:S02]  /*2420*/  LEA R4, R57, UR4, 0x2 ;  /* 0x0000000439047c11 */ /* 0x000fc4000f8e10ff */
[----:B--2---:R-:W-:Y:S01]  /*2430*/  LEA R7, R59, UR4, 0x2 ;  /* 0x000000043b077c11 */ /* 0x004fe2000f8e10ff */
[----:B------:R2:W-:Y:S01]  /*2440*/  STS [R8], R15 ;  /* 0x0000000f08007388 */ /* 0x0005e20000000800 */
[----:B0-----:R-:W-:-:S03]  /*2450*/  LEA R6, R63, UR4, 0x2 ;  /* 0x000000043f067c11 */ /* 0x001fc6000f8e10ff */
[----:B------:R0:W-:Y:S01]  /*2460*/  STS [R11], R16 ;  /* 0x000000100b007388 */ /* 0x0001e20000000800 */
[----:B-1----:R-:W-:-:S03]  /*2470*/  LEA R9, R61, UR4, 0x2 ;  /* 0x000000043d097c11 */ /* 0x002fc6000f8e10ff */
[----:B------:R-:W-:Y:S01]  /*2480*/  STS [R10], R17 ;  /* 0x000000110a007388 */ /* 0x000fe20000000800 */
[----:B--2---:R-:W-:-:S03]  /*2490*/  LEA R8, R67, UR4, 0x2 ;  /* 0x0000000443087c11 */ /* 0x004fc6000f8e10ff */
[----:B------:R1:W-:Y:S01]  /*24a0*/  STS [R5], R18 ;  /* 0x0000001205007388 */ /* 0x0003e20000000800 */
[----:B0-----:R-:W-:-:S03]  /*24b0*/  LEA R11, R65, UR4, 0x2 ;  /* 0x00000004410b7c11 */ /* 0x001fc6000f8e10ff */
[----:B------:R0:W-:Y:S04]  /*24c0*/  STS [R2], R19 ;  /* 0x0000001302007388 */ /* 0x0001e80000000800 */
[----:B------:R2:W-:Y:S01]  /*24d0*/  STS [R3], R20 ;  /* 0x0000001403007388 */ /* 0x0005e20000000800 */
[----:B-1----:R-:W-:-:S03]  /*24e0*/  LEA R5, R69, UR4, 0x2 ;  /* 0x0000000445057c11 */ /* 0x002fc6000f8e10ff */
[----:B------:R2:W-:Y:S01]  /*24f0*/  STS [R4], R21 ;  /* 0x0000001504007388 */ /* 0x0005e20000000800 */
[----:B0-----:R-:W-:-:S03]  /*2500*/  LEA R19, R71, UR4, 0x2 ;  /* 0x0000000447137c11 */ /* 0x001fc6000f8e10ff */
[----:B------:R2:W-:Y:S04]  /*2510*/  STS [R7], R22 ;  /* 0x0000001607007388 */ /* 0x0005e80000000800 */
[----:B------:R2:W-:Y:S04]  /*2520*/  STS [R9], R24 ;  /* 0x0000001809007388 */ /* 0x0005e80000000800 */
[----:B------:R2:W-:Y:S04]  /*2530*/  STS [R6], R25 ;  /* 0x0000001906007388 */ /* 0x0005e80000000800 */
[----:B------:R2:W-:Y:S04]  /*2540*/  STS [R11], R26 ;  /* 0x0000001a0b007388 */ /* 0x0005e80000000800 */
[----:B------:R2:W-:Y:S04]  /*2550*/  STS [R8], R27 ;  /* 0x0000001b08007388 */ /* 0x0005e80000000800 */
[----:B------:R2:W-:Y:S04]  /*2560*/  STS [R5], R28 ;  /* 0x0000001c05007388 */ /* 0x0005e80000000800 */
[----:B------:R2:W-:Y:S01]  /*2570*/  STS [R19], R30 ;  /* 0x0000001e13007388 */ /* 0x0005e20000000800 */
[----:B------:R-:W-:Y:S06]  /*2580*/  BAR.SYNC.DEFER_BLOCKING 0x0 ;  /* 0x0000000000007b1d */ /* 0x000fec0000010000 */
[----:B------:R2:W0:Y:S04]  /*2590*/  LDS R2, [R33] ;  /* 0x0000000021027984 */ /* 0x0004280000000800 */
[----:B------:R2:W1:Y:S04]  /*25a0*/  LDS R3, [R33+0x4] ;  /* 0x0000040021037984 */ /* 0x0004680000000800 */
[----:B------:R2:W3:Y:S04]  /*25b0*/  LDS R12, [R33+0x8] ;  /* 0x00000800210c7984 */ /* 0x0004e80000000800 */
[----:B------:R2:W4:Y:S04]  /*25c0*/  LDS R13, [R33+0xc] ;  /* 0x00000c00210d7984 */ /* 0x0005280000000800 */
[----:B------:R2:W0:Y:S04]  /*25d0*/  LDS R14, [R33+0x10] ;  /* 0x00001000210e7984 */ /* 0x0004280000000800 */
        /* <DEDUP_REMOVED lines=13> */
[----:B------:R2:W0:Y:S01]  /*26b0*/  LDS R30, [R33+0x48] ;  /* 0x00004800211e7984 */ /* 0x0004220000000800 */
[----:B------:R-:W-:Y:S06]  /*26c0*/  BAR.SYNC.DEFER_BLOCKING 0x0 ;  /* 0x0000000000007b1d */ /* 0x000fec0000010000 */
[----:B-1-34-:R-:W-:Y:S05]  /*26d0*/  BRA `(.L_x_206) ;  /* 0xffffffdc00f87947 */ /* 0x01afea000383ffff */
.L_x_205:
[----:B------:R-:W-:Y:S01]  /*26e0*/  LEA R5, R5, UR4, 0x2 ;  /* 0x0000000405057c11 */ /* 0x000fe2000f8e10ff */
[C---:B------:R-:W-:Y:S01]  /*26f0*/  IMAD R33, R0.reuse, -0x48, R33 ;  /* 0xffffffb800217824 */ /* 0x040fe200078e0221 */
[----:B------:R-:W-:Y:S01]  /*2700*/  LEA R4, R37, UR4, 0x2 ;  /* 0x0000000425047c11 */ /* 0x000fe2000f8e10ff */
[C---:B------:R-:W-:Y:S01]  /*2710*/  VIADD R7, R0.reuse, 0x100 ;  /* 0x0000010000077836 */ /* 0x040fe20000000000 */
[----:B------:R-:W-:Y:S01]  /*2720*/  LEA R39, R39, UR4, 0x2 ;  /* 0x0000000427277c11 */ /* 0x000fe2000f8e10ff */
[----:B------:R0:W-:Y:S01]  /*2730*/  STS [R5], R2 ;  /* 0x0000000205007388 */ /* 0x0001e20000000800 */
[----:B------:R-:W-:Y:S01]  /*2740*/  LEA R6, R41, UR4, 0x2 ;  /* 0x0000000429067c11 */ /* 0x000fe2000f8e10ff */
[----:B------:R-:W-:Y:S01]  /*2750*/  VIADD R9, R0, 0x200 ;  /* 0x0000020000097836 */ /* 0x000fe20000000000 */
[----:B------:R-:W-:Y:S01]  /*2760*/  LEA R43, R43, UR4, 0x2 ;  /* 0x000000042b2b7c11 */ /* 0x000fe2000f8e10ff */
[----:B------:R1:W-:Y:S01]  /*2770*/  STS [R4], R3 ;  /* 0x0000000304007388 */ /* 0x0003e20000000800 */
[----:B------:R-:W-:-:S02]  /*2780*/  LEA R8, R45, UR4, 0x2 ;  /* 0x000000042d087c11 */ /* 0x000fc4000f8e10ff */
[----:B------:R-:W-:Y:S01]  /*2790*/  LEA R47, R47, UR4, 0x2 ;  /* 0x000000042f2f7c11 */ /* 0x000fe2000f8e10ff */
[----:B------:R-:W-:Y:S01]  /*27a0*/  STS [R39], R12 ;  /* 0x0000000c27007388 */ /* 0x000fe20000000800 */
[----:B------:R-:W-:Y:S02]  /*27b0*/  LEA R10, R49, UR4, 0x2 ;  /* 0x00000004310a7c11 */ /* 0x000fe4000f8e10ff */
[----:B------:R-:W-:Y:S01]  /*27c0*/  LEA R51, R51, UR4, 0x2 ;  /* 0x0000000433337c11 */ /* 0x000fe2000f8e10ff */
[----:B------:R2:W-:Y:S01]  /*27d0*/  STS [R6], R13 ;  /* 0x0000000d06007388 */ /* 0x0005e20000000800 */
[----:B0-----:R-:W-:Y:S02]  /*27e0*/  LEA R2, R53, UR4, 0x2 ;  /* 0x0000000435027c11 */ /* 0x001fe4000f8e10ff */
[----:B------:R-:W-:Y:S01]  /*27f0*/  LEA R55, R55, UR4, 0x2 ;  /* 0x0000000437377c11 */ /* 0x000fe2000f8e10ff */
[----:B------:R0:W-:Y:S01]  /*2800*/  STS [R43], R14 ;  /* 0x0000000e2b007388 */ /* 0x0001e20000000800 */
[----:B-1----:R-:W-:-:S02]  /*2810*/  LEA R4, R57, UR4, 0x2 ;  /* 0x0000000439047c11 */ /* 0x002fc4000f8e10ff */
[----:B------:R-:W-:Y:S01]  /*2820*/  LEA R59, R59, UR4, 0x2 ;  /* 0x000000043b3b7c11 */ /* 0x000fe2000f8e10ff */
[----:B------:R1:W-:Y:S01]  /*2830*/  STS [R8], R15 ;  /* 0x0000000f08007388 */ /* 0x0003e20000000800 */
[----:B------:R-:W-:Y:S01]  /*2840*/  LEA R61, R61, UR4, 0x2 ;  /* 0x000000043d3d7c11 */ /* 0x000fe2000f8e10ff */
[C---:B--2---:R-:W-:Y:S01]  /*2850*/  VIADD R13, R0.reuse, 0x500 ;  /* 0x00000500000d7836 */ /* 0x044fe20000000000 */
[----:B------:R-:W-:Y:S01]  /*2860*/  LEA R6, R63, UR4, 0x2 ;  /* 0x000000043f067c11 */ /* 0x000fe2000f8e10ff */
[----:B------:R2:W-:Y:S01]  /*2870*/  STS [R47], R16 ;  /* 0x000000102f007388 */ /* 0x0005e20000000800 */
[----:B------:R-:W-:Y:S01]  /*2880*/  LEA R65, R65, UR4, 0x2 ;  /* 0x0000000441417c11 */ /* 0x000fe2000f8e10ff */
[C---:B0-----:R-:W-:Y:S01]  /*2890*/  VIADD R14, R0.reuse, 0x600 ;  /* 0x00000600000e7836 */ /* 0x041fe20000000000 */
[----:B------:R-:W-:Y:S01]  /*28a0*/  LEA R69, R69, UR4, 0x2 ;  /* 0x0000000445457c11 */ /* 0x000fe2000f8e10ff */
[----:B------:R0:W-:Y:S01]  /*28b0*/  STS [R10], R17 ;  /* 0x000000110a007388 */ /* 0x0001e20000000800 */
[----:B------:R-:W-:Y:S01]  /*28c0*/  LEA R71, R71, UR4, 0x2 ;  /* 0x0000000447477c11 */ /* 0x000fe2000f8e10ff */
[C---:B-1----:R-:W-:Y:S01]  /*28d0*/  VIADD R15, R0.reuse, 0x700 ;  /* 0x00000700000f7836 */ /* 0x042fe20000000000 */
[----:B------:R-:W-:Y:S01]  /*28e0*/  LEA R8, R67, UR4, 0x2 ;  /* 0x0000000443087c11 */ /* 0x000fe2000f8e10ff */
[----:B------:R-:W-:Y:S01]  /*28f0*/  STS [R51], R18 ;  /* 0x0000001233007388 */ /* 0x000fe20000000800 */
[----:B------:R-:W1:Y:S01]  /*2900*/  LDCU.64 UR4, c[0x0][0x3a0] ;  /* 0x00007400ff0477ac */ /* 0x000e620008000a00 */
[C---:B------:R-:W-:Y:S01]  /*2910*/  LOP3.LUT R12, R0.reuse, 0x400, RZ, 0xfc, !PT ;  /* 0x00000400000c7812 */ /* 0x040fe200078efcff */
[C---:B--2---:R-:W-:Y:S01]  /*2920*/  VIADD R16, R0.reuse, 0xd00 ;  /* 0x00000d0000107836 */ /* 0x044fe20000000000 */
[----:B------:R2:W-:Y:S01]  /*2930*/  STS [R2], R19 ;  /* 0x0000001302007388 */ /* 0x0005e20000000800 */
[----:B0-----:R-:W-:-:S03]  /*2940*/  VIADD R10, R0, 0x300 ;  /* 0x00000300000a7836 */ /* 0x001fc60000000000 */
[----:B------:R-:W-:Y:S04]  /*2950*/  STS [R55], R20 ;  /* 0x0000001437007388 */ /* 0x000fe80000000800 */
[----:B------:R-:W-:Y:S01]  /*2960*/  STS [R4], R21 ;  /* 0x0000001504007388 */ /* 0x000fe20000000800 */
[----:B--2---:R-:W0:Y:S03]  /*2970*/  LDC.64 R2, c[0x0][0x388] ;  /* 0x0000e200ff027b82 */ /* 0x004e260000000a00 */
[----:B------:R-:W-:Y:S01]  /*2980*/  STS [R59], R22 ;  /* 0x000000163b007388 */ /* 0x000fe20000000800 */
[----:B-1----:R-:W-:-:S03]  /*2990*/  ISETP.GE.U32.AND P2, PT, R7, UR4, PT ;  /* 0x0000000407007c0c */ /* 0x002fc6000bf46070 */
[----:B------:R-:W-:Y:S01]  /*29a0*/  STS [R61], R24 ;  /* 0x000000183d007388 */ /* 0x000fe20000000800 */
[----:B------:R-:W-:Y:S02]  /*29b0*/  ISETP.GE.U32.AND P3, PT, R9, UR4, PT ;  /* 0x0000000409007c0c */ /* 0x000fe4000bf66070 */
[----:B------:R-:W-:Y:S01]  /*29c0*/  ISETP.GE.U32.AND P6, PT, R10, UR4, PT ;  /* 0x000000040a007c0c */ /* 0x000fe2000bfc6070 */
[----:B------:R-:W-:Y:S01]  /*29d0*/  STS [R6], R25 ;  /* 0x0000001906007388 */ /* 0x000fe20000000800 */
[----:B------:R-:W-:Y:S02]  /*29e0*/  ISETP.GE.U32.AND.EX P3, PT, RZ, UR5, PT, P3 ;  /* 0x00000005ff007c0c */ /* 0x000fe4000bf66130 */
[----:B------:R-:W-:Y:S01]  /*29f0*/  ISETP.GE.U32.AND.EX P2, PT, RZ, UR5, PT, P2 ;  /* 0x00000005ff007c0c */ /* 0x000fe2000bf46120 */
[----:B------:R-:W-:Y:S01]  /*2a00*/  STS [R65], R26 ;  /* 0x0000001a41007388 */ /* 0x000fe20000000800 */
[----:B------:R-:W-:Y:S02]  /*2a10*/  ISETP.GE.U32.AND P1, PT, R13, UR4, PT ;  /* 0x000000040d007c0c */ /* 0x000fe4000bf26070 */
[----:B------:R-:W-:Y:S01]  /*2a20*/  ISETP.GE.U32.AND.EX P6, PT, RZ, UR5, PT, P6 ;  /* 0x00000005ff007c0c */ /* 0x000fe2000bfc6160 */
[----:B------:R-:W-:Y:S01]  /*2a30*/  STS [R8], R27 ;  /* 0x0000001b08007388 */ /* 0x000fe20000000800 */
[----:B------:R-:W-:-:S02]  /*2a40*/  ISETP.GE.U32.AND.EX P1, PT, RZ, UR5, PT, P1 ;  /* 0x00000005ff007c0c */ /* 0x000fc4000bf26110 */
[----:B------:R-:W-:Y:S01]  /*2a50*/  ISETP.GE.U32.AND P5, PT, R12, UR4, PT ;  /* 0x000000040c007c0c */ /* 0x000fe2000bfa6070 */
[----:B------:R-:W-:Y:S01]  /*2a60*/  STS [R69], R28 ;  /* 0x0000001c45007388 */ /* 0x000fe20000000800 */
[----:B------:R-:W-:Y:S01]  /*2a70*/  ISETP.GE.U32.AND P4, PT, R15, UR4, PT ;  /* 0x000000040f007c0c */ /* 0x000fe2000bf86070 */
[----:B0-----:R-:W-:Y:S01]  /*2a80*/  IMAD.WIDE.U32 R2, R0, 0x4, R2 ;  /* 0x0000000400027825 */ /* 0x001fe200078e0002 */
[----:B------:R-:W-:Y:S01]  /*2a90*/  ISETP.GE.U32.AND.EX P5, PT, RZ, UR5, PT, P5 ;  /* 0x00000005ff007c0c */ /* 0x000fe2000bfa6150 */
[----:B------:R-:W-:Y:S01]  /*2aa0*/  STS [R71], R30 ;  /* 0x0000001e47007388 */ /* 0x000fe20000000800 */
[----:B------:R-:W-:Y:S01]  /*2ab0*/  BAR.SYNC.DEFER_BLOCKING 0x0 ;  /* 0x0000000000007b1d */ /* 0x000fe20000010000 */
[----:B------:R-:W-:Y:S01]  /*2ac0*/  ISETP.GE.U32.AND P0, PT, R14, UR4, PT ;  /* 0x000000040e007c0c */ /* 0x000fe2000bf06070 */
[C---:B------:R-:W-:Y:S01]  /*2ad0*/  VIADD R14, R0.reuse, 0x900 ;  /* 0x00000900000e7836 */ /* 0x040fe20000000000 */
[----:B------:R-:W-:Y:S02]  /*2ae0*/  LOP3.LUT R12, R0, 0x800, RZ, 0xfc, !PT ;  /* 0x00000800000c7812 */ /* 0x000fe400078efcff */
[----:B------:R-:W-:-:S02]  /*2af0*/  ISETP.GE.U32.AND.EX P0, PT, RZ, UR5, PT, P0 ;  /* 0x00000005ff007c0c */ /* 0x000fc4000bf06100 */
[----:B------:R-:W-:Y:S01]  /*2b00*/  ISETP.GE.U32.AND.EX P4, PT, RZ, UR5, PT, P4 ;  /* 0x00000005ff007c0c */ /* 0x000fe2000bf86140 */
[----:B------:R-:W0:Y:S04]  /*2b10*/  LDS R5, [R33+0x800] ;  /* 0x0008000021057984 */ /* 0x000e280000000800 */
[----:B------:R-:W1:Y:S04]  /*2b20*/  LDS R4, [R33+0x400] ;  /* 0x0004000021047984 */ /* 0x000e680000000800 */
[----:B------:R-:W2:Y:S04]  /*2b30*/  LDS R6, [R33+0xc00] ;  /* 0x000c000021067984 */ /* 0x000ea80000000800 */
[----:B------:R-:W3:Y:S04]  /*2b40*/  LDS R8, [R33+0x1400] ;  /* 0x0014000021087984 */ /* 0x000ee80000000800 */
[----:B------:R-:W4:Y:S04]  /*2b50*/  LDS R7, [R33+0x1000] ;  /* 0x0010000021077984 */ /* 0x000f280000000800 */
[----:B------:R-:W5:Y:S04]  /*2b60*/  LDS R9, [R33+0x1800] ;  /* 0x0018000021097984 */ /* 0x000f680000000800 */
[----:B------:R-:W5:Y:S01]  /*2b70*/  LDS R10, [R33+0x1c00] ;  /* 0x001c0000210a7984 */ /* 0x000f620000000800 */
[----:B0-----:R-:W-:-:S03]  /*2b80*/  @!P3 LOP3.LUT R13, R5, 0x80000000, RZ, 0x3c, !PT ;  /* 0x80000000050db812 */ /* 0x001fc600078e3cff */
[----:B------:R-:W-:Y:S01]  /*2b90*/  LDS R5, [R33+0x2400] ;  /* 0x0024000021057984 */ /* 0x000fe20000000800 */
[----:B-1----:R-:W-:-:S03]  /*2ba0*/  @!P2 LOP3.LUT R11, R4, 0x80000000, RZ, 0x3c, !PT ;  /* 0x80000000040ba812 */ /* 0x002fc600078e3cff */
[----:B------:R-:W0:Y:S01]  /*2bb0*/  LDS R4, [R33+0x2000] ;  /* 0x0020000021047984 */ /* 0x000e220000000800 */
[----:B--2---:R-:W-:-:S03]  /*2bc0*/  @!P6 LOP3.LUT R15, R6, 0x80000000, RZ, 0x3c, !PT ;  /* 0x80000000060fe812 */ /* 0x004fc600078e3cff */
[----:B------:R-:W-:Y:S01]  /*2bd0*/  @!P2 STG.E desc[UR8][R2.64+0x400], R11 ;  /* 0x0004000b0200a986 */ /* 0x000fe2000c101908 */
[----:B------:R-:W-:Y:S01]  /*2be0*/  ISETP.GE.U32.AND P2, PT, R12, UR4, PT ;  /* 0x000000040c007c0c */ /* 0x000fe2000bf46070 */
[----:B------:R-:W-:Y:S01]  /*2bf0*/  VIADD R12, R0, 0xa00 ;  /* 0x00000a00000c7836 */ /* 0x000fe20000000000 */
[----:B---3--:R-:W-:Y:S01]  /*2c00*/  @!P1 LOP3.LUT R19, R8, 0x80000000, RZ, 0x3c, !PT ;  /* 0x8000000008139812 */ /* 0x008fe200078e3cff */
[----:B------:R-:W-:Y:S01]  /*2c10*/  LDS R11, [R33+0x2800] ;  /* 0x00280000210b7984 */ /* 0x000fe20000000800 */
[----:B------:R-:W-:Y:S02]  /*2c20*/  ISETP.GE.U32.AND.EX P2, PT, RZ, UR5, PT, P2 ;  /* 0x00000005ff007c0c */ /* 0x000fe4000bf46120 */
[----:B----4-:R-:W-:Y:S01]  /*2c30*/  @!P5 LOP3.LUT R17, R7, 0x80000000, RZ, 0x3c, !PT ;  /* 0x800000000711d812 */ /* 0x010fe200078e3cff */
[----:B------:R-:W-:Y:S01]  /*2c40*/  LDS R6, [R33+0x2c00] ;  /* 0x002c000021067984 */ /* 0x000fe20000000800 */
[----:B-----5:R-:W-:-:S03]  /*2c50*/  @!P0 LOP3.LUT R21, R9, 0x80000000, RZ, 0x3c, !PT ;  /* 0x8000000009158812 */ /* 0x020fc600078e3cff */
[----:B------:R-:W-:Y:S01]  /*2c60*/  @!P1 STG.E desc[UR8][R2.64+0x1400], R19 ;  /* 0x0014001302009986 */ /* 0x000fe2000c101908 */
[----:B------:R-:W-:-:S03]  /*2c70*/  ISETP.GE.U32.AND P1, PT, R0, UR4, PT ;  /* 0x0000000400007c0c */ /* 0x000fc6000bf26070 */
[----:B------:R-:W1:Y:S01]  /*2c80*/  LDS R7, [R33+0x3000] ;  /* 0x0030000021077984 */ /* 0x000e620000000800 */
[----:B------:R-:W-:-:S03]  /*2c90*/  ISETP.GE.U32.AND.EX P1, PT, RZ, UR5, PT, P1 ;  /* 0x00000005ff007c0c */ /* 0x000fc6000bf26110 */
[----:B------:R-:W-:Y:S01]  /*2ca0*/  @!P3 STG.E desc[UR8][R2.64+0x800], R13 ;  /* 0x0008000d0200b986 */ /* 0x000fe2000c101908 */
[----:B------:R-:W-:Y:S01]  /*2cb0*/  ISETP.GE.U32.AND P3, PT, R14, UR4, PT ;  /* 0x000000040e007c0c */ /* 0x000fe2000bf66070 */
[----:B------:R-:W-:Y:S02]  /*2cc0*/  VIADD R14, R0, 0xb00 ;  /* 0x00000b00000e7836 */ /* 0x000fe40000000000 */
[----:B------:R2:W-:Y:S01]  /*2cd0*/  @!P6 STG.E desc[UR8][R2.64+0xc00], R15 ;  /* 0x000c000f0200e986 */ /* 0x0005e2000c101908 */
[----:B------:R-:W-:Y:S02]  /*2ce0*/  ISETP.GE.U32.AND P6, PT, R12, UR4, PT ;  /* 0x000000040c007c0c */ /* 0x000fe4000bfc6070 */
[----:B------:R-:W-:Y:S01]  /*2cf0*/  LOP3.LUT R12, R0, 0xc00, RZ, 0xfc, !PT ;  /* 0x00000c00000c7812 */ /* 0x000fe200078efcff */
[----:B------:R0:W-:Y:S01]  /*2d00*/  @!P5 STG.E desc[UR8][R2.64+0x1000], R17 ;  /* 0x001000110200d986 */ /* 0x0001e2000c101908 */
[----:B------:R-:W-:Y:S02]  /*2d10*/  ISETP.GE.U32.AND.EX P3, PT, RZ, UR5, PT, P3 ;  /* 0x00000005ff007c0c */ /* 0x000fe4000bf66130 */
[----:B------:R-:W-:Y:S01]  /*2d20*/  ISETP.GE.U32.AND P5, PT, R14, UR4, PT ;  /* 0x000000040e007c0c */ /* 0x000fe2000bfa6070 */
[----:B------:R-:W-:Y:S01]  /*2d30*/  @!P0 STG.E desc[UR8][R2.64+0x1800], R21 ;  /* 0x0018001502008986 */ /* 0x000fe2000c101908 */
[----:B------:R-:W-:-:S02]  /*2d40*/  ISETP.GE.U32.AND P0, PT, R12, UR4, PT ;  /* 0x000000040c007c0c */ /* 0x000fc4000bf06070 */
[----:B--2---:R-:W-:Y:S01]  /*2d50*/  @!P4 LOP3.LUT R15, R10, 0x80000000, RZ, 0x3c, !PT ;  /* 0x800000000a0fc812 */ /* 0x004fe200078e3cff */
[----:B------:R-:W2:Y:S01]  /*2d60*/  LDS R8, [R33+0x3400] ;  /* 0x0034000021087984 */ /* 0x000ea20000000800 */
[----:B------:R-:W-:Y:S02]  /*2d70*/  ISETP.GE.U32.AND.EX P0, PT, RZ, UR5, PT, P0 ;  /* 0x00000005ff007c0c */ /* 0x000fe4000bf06100 */
[----:B0-----:R-:W-:Y:S01]  /*2d80*/  @!P2 LOP3.LUT R17, R4, 0x80000000, RZ, 0x3c, !PT ;  /* 0x800000000411a812 */ /* 0x001fe200078e3cff */
[----:B------:R-:W0:Y:S02]  /*2d90*/  LDS R9, [R33+0x3800] ;  /* 0x0038000021097984 */ /* 0x000e240000000800 */
[----:B------:R-:W-:Y:S01]  /*2da0*/  @!P3 LOP3.LUT R5, R5, 0x80000000, RZ, 0x3c, !PT ;  /* 0x800000000505b812 */ /* 0x000fe200078e3cff */
[----:B------:R-:W-:Y:S01]  /*2db0*/  VIADD R4, R0, 0xe00 ;  /* 0x00000e0000047836 */ /* 0x000fe20000000000 */
[----:B------:R-:W3:Y:S04]  /*2dc0*/  LDS R10, [R33+0x3c00] ;  /* 0x003c0000210a7984 */ /* 0x000ee80000000800 */
[----:B------:R-:W4:Y:S04]  /*2dd0*/  LDS R12, [R33+0x4000] ;  /* 0x00400000210c7984 */ /* 0x000f280000000800 */
[----:B------:R-:W5:Y:S01]  /*2de0*/  LDS R13, [R33+0x4400] ;  /* 0x00440000210d7984 */ /* 0x000f620000000800 */
[----:B-1----:R-:W-:-:S03]  /*2df0*/  @!P0 LOP3.LUT R7, R7, 0x80000000, RZ, 0x3c, !PT ;  /* 0x8000000007078812 */ /* 0x002fc600078e3cff */
[----:B------:R-:W1:Y:S04]  /*2e00*/  @!P1 LDS R14, [R33] ;  /* 0x00000000210e9984 */ /* 0x000e680000000800 */
[----:B------:R2:W-:Y:S01]  /*2e10*/  @!P4 STG.E desc[UR8][R2.64+0x1c00], R15 ;  /* 0x001c000f0200c986 */ /* 0x0005e2000c101908 */
[----:B------:R-:W-:Y:S02]  /*2e20*/  ISETP.GE.U32.AND.EX P4, PT, RZ, UR5, PT, P6 ;  /* 0x00000005ff007c0c */ /* 0x000fe4000bf86160 */
[----:B------:R-:W-:Y:S01]  /*2e30*/  ISETP.GE.U32.AND.EX P6, PT, RZ, UR5, PT, P5 ;  /* 0x00000005ff007c0c */ /* 0x000fe2000bfc6150 */
[----:B------:R-:W-:Y:S01]  /*2e40*/  @!P3 STG.E desc[UR8][R2.64+0x2400], R5 ;  /* 0x002400050200b986 */ /* 0x000fe2000c101908 */
[----:B------:R-:W-:-:S03]  /*2e50*/  ISETP.GE.U32.AND P5, PT, R16, UR4, PT ;  /* 0x0000000410007c0c */ /* 0x000fc6000bfa6070 */
[----:B------:R0:W-:Y:S01]  /*2e60*/  @!P2 STG.E desc[UR8][R2.64+0x2000], R17 ;  /* 0x002000110200a986 */ /* 0x0001e2000c101908 */
[----:B------:R-:W-:Y:S02]  /*2e70*/  ISETP.GE.U32.AND P2, PT, R4, UR4, PT ;  /* 0x0000000404007c0c */ /* 0x000fe4000bf46070 */
[C---:B------:R-:W-:Y:S01]  /*2e80*/  LOP3.LUT R4, R0.reuse, 0x1000, RZ, 0xfc, !PT ;  /* 0x0000100000047812 */ /* 0x040fe200078efcff */
[----:B--2---:R-:W-:Y:S01]  /*2e90*/  VIADD R15, R0, 0xf00 ;  /* 0x00000f00000f7836 */ /* 0x004fe20000000000 */
[----:B------:R-:W-:Y:S01]  /*2ea0*/  ISETP.GE.U32.AND.EX P5, PT, RZ, UR5, PT, P5 ;  /* 0x00000005ff007c0c */ /* 0x000fe2000bfa6150 */
[----:B------:R-:W-:Y:S01]  /*2eb0*/  @!P0 STG.E desc[UR8][R2.64+0x3000], R7 ;  /* 0x0030000702008986 */ /* 0x000fe2000c101908 */
[----:B------:R-:W-:Y:S02]  /*2ec0*/  @!P4 LOP3.LUT R11, R11, 0x80000000, RZ, 0x3c, !PT ;  /* 0x800000000b0bc812 */ /* 0x000fe400078e3cff */
[----:B------:R-:W-:Y:S02]  /*2ed0*/  ISETP.GE.U32.AND P3, PT, R15, UR4, PT ;  /* 0x000000040f007c0c */ /* 0x000fe4000bf66070 */
[----:B------:R-:W-:Y:S01]  /*2ee0*/  @!P6 LOP3.LUT R15, R6, 0x80000000, RZ, 0x3c, !PT ;  /* 0x80000000060fe812 */ /* 0x000fe200078e3cff */
[----:B------:R-:W-:Y:S01]  /*2ef0*/  VIADD R6, R0, 0x1100 ;  /* 0x0000110000067836 */ /* 0x000fe20000000000 */
[----:B------:R3:W-:Y:S01]  /*2f00*/  @!P4 STG.E desc[UR8][R2.64+0x2800], R11 ;  /* 0x0028000b0200c986 */ /* 0x0007e2000c101908 */
[----:B------:R-:W-:Y:S01]  /*2f10*/  ISETP.GE.U32.AND P4, PT, R4, UR4, PT ;  /* 0x0000000404007c0c */ /* 0x000fe2000bf86070 */
[----:B------:R-:W-:Y:S01]  /*2f20*/  VIADD R0, R0, 0x1200 ;  /* 0x0000120000007836 */ /* 0x000fe20000000000 */
[----:B------:R-:W-:Y:S01]  /*2f30*/  ISETP.GE.U32.AND.EX P2, PT, RZ, UR5, PT, P2 ;  /* 0x00000005ff007c0c */ /* 0x000fe2000bf46120 */
[----:B------:R4:W-:Y:S01]  /*2f40*/  @!P6 STG.E desc[UR8][R2.64+0x2c00], R15 ;  /* 0x002c000f0200e986 */ /* 0x0009e2000c101908 */
[----:B------:R-:W-:-:S02]  /*2f50*/  ISETP.GE.U32.AND P6, PT, R6, UR4, PT ;  /* 0x0000000406007c0c */ /* 0x000fc4000bfc6070 */
[----:B------:R-:W-:Y:S02]  /*2f60*/  ISETP.GE.U32.AND.EX P3, PT, RZ, UR5, PT, P3 ;  /* 0x00000005ff007c0c */ /* 0x000fe4000bf66130 */
[----:B------:R-:W-:Y:S02]  /*2f70*/  ISETP.GE.U32.AND.EX P4, PT, RZ, UR5, PT, P4 ;  /* 0x00000005ff007c0c */ /* 0x000fe4000bf86140 */
[----:B------:R-:W-:Y:S02]  /*2f80*/  ISETP.GE.U32.AND.EX P6, PT, RZ, UR5, PT, P6 ;  /* 0x00000005ff007c0c */ /* 0x000fe4000bfc6160 */
[----:B------:R-:W-:Y:S02]  /*2f90*/  ISETP.GE.U32.AND P0, PT, R0, UR4, PT ;  /* 0x0000000400007c0c */ /* 0x000fe4000bf06070 */
[----:B0-----:R-:W-:Y:S02]  /*2fa0*/  @!P5 LOP3.LUT R17, R8, 0x80000000, RZ, 0x3c, !PT ;  /* 0x800000000811d812 */ /* 0x001fe400078e3cff */
[----:B------:R-:W-:-:S02]  /*2fb0*/  ISETP.GE.U32.AND.EX P0, PT, RZ, UR5, PT, P0 ;  /* 0x00000005ff007c0c */ /* 0x000fc4000bf06100 */
[----:B------:R-:W-:Y:S01]  /*2fc0*/  @!P2 LOP3.LUT R9, R9, 0x80000000, RZ, 0x3c, !PT ;  /* 0x800000000909a812 */ /* 0x000fe200078e3cff */
[----:B------:R0:W-:Y:S01]  /*2fd0*/  @!P5 STG.E desc[UR8][R2.64+0x3400], R17 ;  /* 0x003400110200d986 */ /* 0x0001e2000c101908 */
[----:B---3--:R-:W-:Y:S02]  /*2fe0*/  @!P3 LOP3.LUT R11, R10, 0x80000000, RZ, 0x3c, !PT ;  /* 0x800000000a0bb812 */ /* 0x008fe400078e3cff */
[----:B----4-:R-:W-:Y:S01]  /*2ff0*/  @!P4 LOP3.LUT R15, R12, 0x80000000, RZ, 0x3c, !PT ;  /* 0x800000000c0fc812 */ /* 0x010fe200078e3cff */
[----:B------:R0:W-:Y:S01]  /*3000*/  @!P2 STG.E desc[UR8][R2.64+0x3800], R9 ;  /* 0x003800090200a986 */ /* 0x0001e2000c101908 */
[----:B-----5:R-:W-:Y:S02]  /*3010*/  @!P6 LOP3.LUT R13, R13, 0x80000000, RZ, 0x3c, !PT ;  /* 0x800000000d0de812 */ /* 0x020fe400078e3cff */
[----:B-1----:R-:W-:Y:S01]  /*3020*/  @!P1 LOP3.LUT R5, R14, 0x80000000, RZ, 0x3c, !PT ;  /* 0x800000000e059812 */ /* 0x002fe200078e3cff */
[----:B------:R0:W-:Y:S04]  /*3030*/  @!P3 STG.E desc[UR8][R2.64+0x3c00], R11 ;  /* 0x003c000b0200b986 */ /* 0x0001e8000c101908 */
[----:B------:R0:W-:Y:S04]  /*3040*/  @!P4 STG.E desc[UR8][R2.64+0x4000], R15 ;  /* 0x0040000f0200c986 */ /* 0x0001e8000c101908 */
[----:B------:R0:W-:Y:S04]  /*3050*/  @!P6 STG.E desc[UR8][R2.64+0x4400], R13 ;  /* 0x0044000d0200e986 */ /* 0x0001e8000c101908 */
[----:B------:R0:W-:Y:S01]  /*3060*/  @!P1 STG.E desc[UR8][R2.64], R5 ;  /* 0x0000000502009986 */ /* 0x0001e2000c101908 */
[----:B------:R-:W-:Y:S05]  /*3070*/  @P0 EXIT ;  /* 0x000000000000094d */ /* 0x000fea0003800000 */
[----:B------:R-:W0:Y:S02]  /*3080*/  LDS R33, [R33+0x4800] ;  /* 0x0048000021217984 */ /* 0x000e240000000800 */
[----:B0-----:R-:W-:-:S05]  /*3090*/  LOP3.LUT R5, R33, 0x80000000, RZ, 0x3c, !PT ;  /* 0x8000000021057812 */ /* 0x001fca00078e3cff */
[----:B------:R-:W-:Y:S01]  /*30a0*/  STG.E desc[UR8][R2.64+0x4800], R5 ;  /* 0x0048000502007986 */ /* 0x000fe2000c101908 */
[----:B------:R-:W-:Y:S05]  /*30b0*/  EXIT ;  /* 0x000000000000794d */ /* 0x000fea0003800000 */
.L_x_207:
        /* <DEDUP_REMOVED lines=12> */
.L_x_437:


//--------------------- .text._ZN3cub18CUB_300001_SM_10006detail10radix_sort29DeviceRadixSortOnesweepKernelINS1_5radix10policy_hubIiNS0_8NullTypeEyE10Policy1000ELNS0_9SortOrderE0EiS6_yiiNS1_21identity_decomposer_tEEEvPT5_SC_PT3_PKSD_PT1_PKSH_PT2_PKSL_T4_iiT6_ --------------------------
	.section	.text._ZN3cub18CUB_300001_SM_10006detail10radix_sort29DeviceRadixSortOnesweepKernelINS1_5radix10policy_hubIiNS0_8NullTypeEyE10Policy1000ELNS0_9SortOrderE0EiS6_yiiNS1_21identity_decomposer_tEEEvPT5_SC_PT3_PKSD_PT1_PKSH_PT2_PKSL_T4_iiT6_,"ax",@progbits
	.align	128
        .global         _ZN3cub18CUB_300001_SM_10006detail10radix_sort29DeviceRadixSortOnesweepKernelINS1_5radix10policy_hubIiNS0_8NullTypeEyE10Policy1000ELNS0_9SortOrderE0EiS6_yiiNS1_21identity_decomposer_tEEEvPT5_SC_PT3_PKSD_PT1_PKSH_PT2_PKSL_T4_iiT6_
        .type           _ZN3cub18CUB_300001_SM_10006detail10radix_sort29DeviceRadixSortOnesweepKernelINS1_5radix10policy_hubIiNS0_8NullTypeEyE10Policy1000ELNS0_9SortOrderE0EiS6_yiiNS1_21identity_decomposer_tEEEvPT5_SC_PT3_PKSD_PT1_PKSH_PT2_PKSL_T4_iiT6_,@function
        .size           _ZN3cub18CUB_300001_SM_10006detail10radix_sort29DeviceRadixSortOnesweepKernelINS1_5radix10policy_hubIiNS0_8NullTypeEyE10Policy1000ELNS0_9SortOrderE0EiS6_yiiNS1_21identity_decomposer_tEEEvPT5_SC_PT3_PKSD_PT1_PKSH_PT2_PKSL_T4_iiT6_,(.L_x_438 - _ZN3cub18CUB_300001_SM_10006detail10radix_sort29DeviceRadixSortOnesweepKernelINS1_5radix10policy_hubIiNS0_8NullTypeEyE10Policy1000ELNS0_9SortOrderE0EiS6_yiiNS1_21identity_decomposer_tEEEvPT5_SC_PT3_PKSD_PT1_PKSH_PT2_PKSL_T4_iiT6_)
        .other          _ZN3cub18CUB_300001_SM_10006detail10radix_sort29DeviceRadixSortOnesweepKernelINS1_5radix10policy_hubIiNS0_8NullTypeEyE10Policy1000ELNS0_9SortOrderE0EiS6_yiiNS1_21identity_decomposer_tEEEvPT5_SC_PT3_PKSD_PT1_PKSH_PT2_PKSL_T4_iiT6_,@"STO_CUDA_ENTRY STV_DEFAULT"
_ZN3cub18CUB_300001_SM_10006detail10radix_sort29DeviceRadixSortOnesweepKernelINS1_5radix10policy_hubIiNS0_8NullTypeEyE10Policy1000ELNS0_9SortOrderE0EiS6_yiiNS1_21identity_decomposer_tEEEvPT5_SC_PT3_PKSD_PT1_PKSH_PT2_PKSL_T4_iiT6_:
.text._ZN3cub18CUB_300001_SM_10006detail10radix_sort29DeviceRadixSortOnesweepKernelINS1_5radix10policy_hubIiNS0_8NullTypeEyE10Policy1000ELNS0_9SortOrderE0EiS6_yiiNS1_21identity_decomposer_tEEEvPT5_SC_PT3_PKSD_PT1_PKSH_PT2_PKSL_T4_iiT6_:
        /* <DEDUP_REMOVED lines=13> */
.L_x_209:
[----:B------:R-:W-:Y:S05]  /*00d0*/  BSYNC.RECONVERGENT B0 ;  /* 0x0000000000007941 */ /* 0x000fea0003800200 */
.L_x_208:
        /* <DEDUP_REMOVED lines=41> */
.L_x_210:
[C---:B------:R-:W-:Y:S01]  /*0370*/  LOP3.LUT R0, R3.reuse, 0x1f, RZ, 0xc0, !PT ;  /* 0x0000001f03007812 */ /* 0x040fe200078ec0ff */
[----:B------:R-:W1:Y:S01]  /*0380*/  LDCU.64 UR12, c[0x0][0x3a8] ;  /* 0x00007500ff0c77ac */ /* 0x000e620008000a00 */
[----:B------:R-:W-:Y:S01]  /*0390*/  LOP3.LUT R5, R3, 0x3e0, RZ, 0xc0, !PT ;  /* 0x000003e003057812 */ /* 0x000fe200078ec0ff */
[----:B------:R-:W-:Y:S01]  /*03a0*/  IMAD.MOV.U32 R44, RZ, RZ, 0x7fffffff ;  /* 0x7fffffffff2c7424 */ /* 0x000fe200078e00ff */
[----:B------:R-:W-:Y:S01]  /*03b0*/  UIADD3 UR5, UPT, UPT, -UR6, UR5, URZ ;  /* 0x0000000506057290 */ /* 0x000fe2000fffe1ff */
[----:B------:R-:W-:Y:S02]  /*03c0*/  IMAD.MOV.U32 R42, RZ, RZ, 0x7fffffff ;  /* 0x7fffffffff2a7424 */ /* 0x000fe400078e00ff */
[----:B------:R-:W-:Y:S02]  /*03d0*/  IMAD R7, R5, 0x13, R0 ;  /* 0x0000001305077824 */ /* 0x000fe400078e0200 */
[----:B------:R-:W-:Y:S02]  /*03e0*/  IMAD.MOV.U32 R43, RZ, RZ, 0x7fffffff ;  /* 0x7fffffffff2b7424 */ /* 0x000fe400078e00ff */
        /* <DEDUP_REMOVED lines=17> */
[----:B------:R-:W-:Y:S01]  /*0500*/  IMAD.MOV.U32 R8, RZ, RZ, 0x7fffffff ;  /* 0x7fffffffff087424 */ /* 0x000fe200078e00ff */
        /* <DEDUP_REMOVED lines=9> */
[----:B------:R-:W-:-:S03]  /*05a0*/  IMAD.MOV.U32 R10, RZ, RZ, 0x7fffffff ;  /* 0x7fffffffff0a7424 */ /* 0x000fc600078e00ff */
[----:B------:R-:W-:Y:S01]  /*05b0*/  ISETP.GE.AND P4, PT, R0, UR5, PT ;  /* 0x0000000500007c0c */ /* 0x000fe2000bf86270 */
[C---:B------:R-:W-:Y:S01]  /*05c0*/  VIADD R0, R7.reuse, 0x180 ;  /* 0x0000018007007836 */ /* 0x040fe20000000000 */
[----:B------:R1:W5:Y:S01]  /*05d0*/  @!P2 LDG.E R43, desc[UR8][R4.64+0x80] ;  /* 0x00008008042ba981 */ /* 0x000362000c1e1900 */
[----:B------:R-:W-:Y:S01]  /*05e0*/  ISETP.GE.AND P2, PT, R6, UR5, PT ;  /* 0x0000000506007c0c */ /* 0x000fe2000bf46270 */
[----:B------:R-:W-:Y:S02]  /*05f0*/  IMAD.MOV.U32 R12, RZ, RZ, 0x7fffffff ;  /* 0x7fffffffff0c7424 */ /* 0x000fe400078e00ff */
[----:B------:R1:W5:Y:S01]  /*0600*/  @!P6 LDG.E R10, desc[UR8][R4.64+0x280] ;  /* 0x00028008040ae981 */ /* 0x000362000c1e1900 */
[----:B------:R-:W-:Y:S01]  /*0610*/  ISETP.GE.AND P6, PT, R0, UR5, PT ;  /* 0x0000000500007c0c */ /* 0x000fe2000bfc6270 */
[C---:B------:R-:W-:Y:S02]  /*0620*/  VIADD R0, R7.reuse, 0x1a0 ;  /* 0x000001a007007836 */ /* 0x040fe40000000000 */
[----:B------:R-:W-:Y:S01]  /*0630*/  IMAD.MOV.U32 R9, RZ, RZ, 0x7fffffff ;  /* 0x7fffffffff097424 */ /* 0x000fe200078e00ff */
[----:B------:R1:W5:Y:S01]  /*0640*/  @!P0 LDG.E R12, desc[UR8][R4.64+0x300] ;  /* 0x00030008040c8981 */ /* 0x000362000c1e1900 */
[----:B------:R-:W-:Y:S01]  /*0650*/  VIADD R6, R7, 0x160 ;  /* 0x0000016007067836 */ /* 0x000fe20000000000 */
[----:B------:R-:W-:Y:S01]  /*0660*/  ISETP.GE.AND P0, PT, R0, UR5, PT ;  /* 0x0000000500007c0c */ /* 0x000fe2000bf06270 */
[----:B------:R-:W-:-:S02]  /*0670*/  IMAD.MOV.U32 R14, RZ, RZ, 0x7fffffff ;  /* 0x7fffffffff0e7424 */ /* 0x000fc400078e00ff */
[C---:B------:R-:W-:Y:S01]  /*0680*/  VIADD R0, R7.reuse, 0x1e0 ;  /* 0x000001e007007836 */ /* 0x040fe20000000000 */
[----:B------:R1:W5:Y:S01]  /*0690*/  @!P5 LDG.E R9, desc[UR8][R4.64+0x200] ;  /* 0x000200080409d981 */ /* 0x000362000c1e1900 */
[----:B------:R-:W-:Y:S01]  /*06a0*/  ISETP.GE.AND P5, PT, R6, UR5, PT ;  /* 0x0000000506007c0c */ /* 0x000fe2000bfa6270 */
[----:B------:R-:W-:Y:S02]  /*06b0*/  IMAD.MOV.U32 R13, RZ, RZ, 0x7fffffff ;  /* 0x7fffffffff0d7424 */ /* 0x000fe400078e00ff */
[----:B------:R1:W5:Y:S01]  /*06c0*/  @!P2 LDG.E R14, desc[UR8][R4.64+0x400] ;  /* 0x00040008040ea981 */ /* 0x000362000c1e1900 */
[----:B------:R-:W-:Y:S01]  /*06d0*/  IMAD.MOV.U32 R15, RZ, RZ, 0x7fffffff ;  /* 0x7fffffffff0f7424 */ /* 0x000fe200078e00ff */
[----:B------:R-:W-:Y:S01]  /*06e0*/  ISETP.GE.AND P2, PT, R0, UR5, PT ;  /* 0x0000000500007c0c */ /* 0x000fe2000bf46270 */
[C---:B------:R-:W-:Y:S01]  /*06f0*/  VIADD R6, R7.reuse, 0x1c0 ;  /* 0x000001c007067836 */ /* 0x040fe20000000000 */
[----:B------:R1:W5:Y:S01]  /*0700*/  @!P1 LDG.E R13, desc[UR8][R4.64+0x380] ;  /* 0x00038008040d9981 */ /* 0x000362000c1e1900 */
[----:B------:R-:W-:-:S02]  /*0710*/  VIADD R0, R7, 0x200 ;  /* 0x0000020007007836 */ /* 0x000fc40000000000 */
[----:B------:R-:W-:Y:S01]  /*0720*/  IMAD.MOV.U32 R16, RZ, RZ, 0x7fffffff ;  /* 0x7fffffffff107424 */ /* 0x000fe200078e00ff */
[----:B------:R1:W5:Y:S01]  /*0730*/  @!P3 LDG.E R15, desc[UR8][R4.64+0x480] ;  /* 0x00048008040fb981 */ /* 0x000362000c1e1900 */
[----:B------:R-:W-:Y:S01]  /*0740*/  IMAD.MOV.U32 R17, RZ, RZ, 0x7fffffff ;  /* 0x7fffffffff117424 */ /* 0x000fe200078e00ff */
        /* <DEDUP_REMOVED lines=8> */
[----:B------:R-:W-:-:S02]  /*07d0*/  IMAD.MOV.U32 R18, RZ, RZ, 0x7fffffff ;  /* 0x7fffffffff127424 */ /* 0x000fc400078e00ff */
[----:B------:R-:W-:Y:S02]  /*07e0*/  IMAD.MOV.U32 R19, RZ, RZ, 0x7fffffff ;  /* 0x7fffffffff137424 */ /* 0x000fe400078e00ff */
[----:B------:R-:W-:Y:S02]  /*07f0*/  IMAD.MOV.U32 R20, RZ, RZ, 0x7fffffff ;  /* 0x7fffffffff147424 */ /* 0x000fe400078e00ff */
[----:B------:R-:W-:Y:S01]  /*0800*/  IMAD.MOV.U32 R21, RZ, RZ, 0x7fffffff ;  /* 0x7fffffffff157424 */ /* 0x000fe200078e00ff */
[----:B------:R1:W5:Y:S01]  /*0810*/  @!P6 LDG.E R18, desc[UR8][R4.64+0x600] ;  /* 0x000600080412e981 */ /* 0x000362000c1e1900 */
[----:B------:R-:W-:Y:S02]  /*0820*/  IMAD.MOV.U32 R22, RZ, RZ, 0x7fffffff ;  /* 0x7fffffffff167424 */ /* 0x000fe400078e00ff */
[----:B------:R-:W-:Y:S01]  /*0830*/  IMAD.MOV.U32 R23, RZ, RZ, 0x7fffffff ;  /* 0x7fffffffff177424 */ /* 0x000fe200078e00ff */
[----:B------:R1:W5:Y:S01]  /*0840*/  @!P0 LDG.E R19, desc[UR8][R4.64+0x680] ;  /* 0x0006800804138981 */ /* 0x000362000c1e1900 */
[----:B------:R-:W-:-:S03]  /*0850*/  IMAD.MOV.U32 R24, RZ, RZ, 0x7fffffff ;  /* 0x7fffffffff187424 */ /* 0x000fc600078e00ff */
[----:B------:R1:W5:Y:S04]  /*0860*/  @!P1 LDG.E R20, desc[UR8][R4.64+0x700] ;  /* 0x0007000804149981 */ /* 0x000368000c1e1900 */
[----:B------:R1:W5:Y:S04]  /*0870*/  @!P2 LDG.E R21, desc[UR8][R4.64+0x780] ;  /* 0x000780080415a981 */ /* 0x000368000c1e1900 */
[----:B------:R1:W5:Y:S04]  /*0880*/  @!P3 LDG.E R22, desc[UR8][R4.64+0x800] ;  /* 0x000800080416b981 */ /* 0x000368000c1e1900 */
[----:B------:R1:W5:Y:S04]  /*0890*/  @!P4 LDG.E R23, desc[UR8][R4.64+0x880] ;  /* 0x000880080417c981 */ /* 0x000368000c1e1900 */
[----:B------:R1:W5:Y:S02]  /*08a0*/  @!P5 LDG.E R24, desc[UR8][R4.64+0x900] ;  /* 0x000900080418d981 */ /* 0x000364000c1e1900 */
.L_x_211:
        /* <DEDUP_REMOVED lines=20> */
.L_x_214:
        /* <DEDUP_REMOVED lines=21> */
.L_x_213:
[----:B------:R-:W-:Y:S05]  /*0b40*/  BSYNC.RECONVERGENT B0 ;  /* 0x0000000000007941 */ /* 0x000fea0003800200 */
.L_x_212:
        /* <DEDUP_REMOVED lines=18> */
.L_x_218:
[----:B------:R-:W-:Y:S05]  /*0c70*/  BSYNC.RECONVERGENT B1 ;  /* 0x0000000000017941 */ /* 0x000fea0003800200 */
.L_x_217:
        /* <DEDUP_REMOVED lines=14> */
.L_x_219:
[----:B------:R-:W-:Y:S01]  /*0d60*/  VIADD R6, R6, 0x1 ;  /* 0x0000000106067836 */ /* 0x000fe20000000000 */
[----:B------:R0:W-:Y:S04]  /*0d70*/  STS [R5], RZ ;  /* 0x000000ff05007388 */ /* 0x0001e80000000800 */
[----:B------:R-:W-:Y:S01]  /*0d80*/  ISETP.NE.AND P0, PT, R6, RZ, PT ;  /* 0x000000ff0600720c */ /* 0x000fe20003f05270 */
[----:B0-----:R-:W-:-:S12]  /*0d90*/  VIADD R5, R5, 0x80 ;  /* 0x0000008005057836 */ /* 0x001fd80000000000 */
[----:B------:R-:W-:Y:S05]  /*0da0*/  @P0 BRA `(.L_x_219) ;  /* 0xfffffffc00ec0947 */ /* 0x000fea000383ffff */
.L_x_216:
[----:B------:R-:W-:Y:S05]  /*0db0*/  BSYNC.RECONVERGENT B0 ;  /* 0x0000000000007941 */ /* 0x000fea0003800200 */
.L_x_215:
        /* <DEDUP_REMOVED lines=139> */
.L_x_221:
[----:B------:R-:W-:Y:S05]  /*1670*/  BSYNC.RECONVERGENT B0 ;  /* 0x0000000000007941 */ /* 0x000fea0003800200 */
.L_x_220:
        /* <DEDUP_REMOVED lines=31> */
.L_x_230:
[----:B0-----:R-:W0:Y:S01]  /*1870*/  LDC.64 R6, c[0x0][0x380] ;  /* 0x0000e000ff067b82 */ /* 0x001e220000000a00 */
[----:B------:R-:W-:Y:S01]  /*1880*/  VIADD R31, R28, 0xffffffff ;  /* 0xffffffff1c1f7836 */ /* 0x000fe20000000000 */
[----:B------:R-:W-:Y:S03]  /*1890*/  BSSY B2, `(.L_x_227) ;  /* 0x0000008000027945 */ /* 0x000fe60003800000 */
[----:B------:R-:W-:-:S04]  /*18a0*/  IMAD R29, R31, 0x100, R3 ;  /* 0x000001001f1d7824 */ /* 0x000fc800078e0203 */
[----:B0-----:R-:W-:-:S07]  /*18b0*/  IMAD.WIDE R6, R29, 0x4, R6 ;  /* 0x000000041d067825 */ /* 0x001fce00078e0206 */
.L_x_228:
[----:B------:R-:W-:Y:S05]  /*18c0*/  YIELD ;  /* 0x0000000000007946 */ /* 0x000fea0003800000 */
[----:B------:R0:W-:Y:S06]  /*18d0*/  MEMBAR.SC.CTA ;  /* 0x0000000000007992 */ /* 0x0001ec0000000000 */
[----:B0-----:R-:W2:Y:S02]  /*18e0*/  LDG.E.STRONG.SYS R29, desc[UR8][R6.64] ;  /* 0x00000008061d7981 */ /* 0x001ea4000c1f5900 */
[----:B--2---:R-:W-:-:S13]  /*18f0*/  ISETP.NE.AND P0, PT, R29, RZ, PT ;  /* 0x000000ff1d00720c */ /* 0x004fda0003f05270 */
[----:B------:R-:W-:Y:S05]  /*1900*/  @!P0 BRA `(.L_x_228) ;  /* 0xfffffffc00ec8947 */ /* 0x000fea000383ffff */
[----:B------:R-:W-:Y:S05]  /*1910*/  BSYNC B2 ;  /* 0x0000000000027941 */ /* 0x000fea0003800000 */
.L_x_227:
[----:B------:R-:W-:Y:S01]  /*1920*/  BSSY.RECONVERGENT B2, `(.L_x_229) ;  /* 0x0000006000027945 */ /* 0x000fe20003800200 */
[C---:B------:R-:W-:Y:S02]  /*1930*/  ISETP.GT.AND P0, PT, R29.reuse, -0x1, PT ;  /* 0xffffffff1d00780c */ /* 0x040fe40003f04270 */
[----:B------:R-:W-:Y:S01]  /*1940*/  LOP3.LUT R29, R29, 0x3fffffff, RZ, 0xc0, !PT ;  /* 0x3fffffff1d1d7812 */ /* 0x000fe200078ec0ff */
[----:B------:R-:W-:Y:S05]  /*1950*/  WARPSYNC.EXCLUSIVE R25 ;  /* 0x0000000019007348 */ /* 0x000fea0003a00000 */
[----:B------:R-:W-:-:S05]  /*1960*/  IMAD.IADD R26, R29, 0x1, R26 ;  /* 0x000000011d1a7824 */ /* 0x000fca00078e021a */
[----:B------:R-:W-:-:S07]  /*1970*/  VOTE.ANY R25, PT, P0 ;  /* 0x0000000000197806 */ /* 0x000fce00000e0100 */
[----:B------:R-:W-:Y:S05]  /*1980*/  BSYNC.RECONVERGENT B2 ;  /* 0x0000000000027941 */ /* 0x000fea0003800200 */
.L_x_229:
[----:B------:R-:W-:Y:S01]  /*1990*/  ISETP.GT.U32.AND P1, PT, R28, 0x1, PT ;  /* 0x000000011c00780c */ /* 0x000fe20003f24070 */
[----:B------:R-:W-:-:S12]  /*19a0*/  IMAD.MOV.U32 R28, RZ, RZ, R31 ;  /* 0x000000ffff1c7224 */ /* 0x000fd800078e001f */
[----:B------:R-:W-:Y:S05]  /*19b0*/  @P0 BRA P1, `(.L_x_230) ;  /* 0xfffffffc00ac0947 */ /* 0x000fea000083ffff */
[----:B------:R-:W-:Y:S05]  /*19c0*/  BSYNC B0 ;  /* 0x0000000000007941 */ /* 0x000fea0003800000 */
.L_x_226:
[----:B------:R1:W2:Y:S02]  /*19d0*/  LDS.64 R6, [R11+0x7200] ;  /* 0x007200000b067984 */ /* 0x0002a40000000a00 */
.L_x_225:
[C---:B------:R-:W-:Y:S01]  /*19e0*/  IMAD.IADD R29, R26.reuse, 0x1, -R27 ;  /* 0x000000011a1d7824 */ /* 0x040fe200078e0a1b */
[----:B------:R-:W-:-:S04]  /*19f0*/  LOP3.LUT R25, R26, 0x80000000, RZ, 0xfc, !PT ;  /* 0x800000001a197812 */ /* 0x000fc800078efcff */
[C---:B0-2---:R-:W-:Y:S01]  /*1a00*/  IADD3 R6, P0, PT, R29.reuse, R6, RZ ;  /* 0x000000061d067210 */ /* 0x045fe20007f1e0ff */
[----:B------:R0:W-:Y:S03]  /*1a10*/  STG.E.STRONG.SYS desc[UR8][R4.64], R25 ;  /* 0x0000001904007986 */ /* 0x0001e6000c115908 */
[----:B------:R-:W-:-:S05]  /*1a20*/  LEA.HI.X.SX32 R7, R29, R7, 0x1, P0 ;  /* 0x000000071d077211 */ /* 0x000fca00000f0eff */
[----:B------:R0:W-:Y:S04]  /*1a30*/  STS.64 [R11+0x7200], R6 ;  /* 0x007200060b007388 */ /* 0x0001e80000000a00 */
.L_x_224:
[----:B------:R-:W-:Y:S05]  /*1a40*/  BSYNC B1 ;  /* 0x0000000000017941 */ /* 0x000fea0003800000 */
.L_x_223:
        /* <DEDUP_REMOVED lines=15> */
.L_x_231:
        /* <DEDUP_REMOVED lines=33> */
.L_x_232:
        /* <DEDUP_REMOVED lines=68> */
.L_x_222:
        /* <DEDUP_REMOVED lines=39> */
.L_x_326:
        /* <DEDUP_REMOVED lines=25> */
.L_x_233:
        /* <DEDUP_REMOVED lines=45> */
.L_x_236:
[----:B------:R-:W-:Y:S05]  /*2860*/  BSYNC.RECONVERGENT B0 ;  /* 0x0000000000007941 */ /* 0x000fea0003800200 */
.L_x_235:
        /* <DEDUP_REMOVED lines=41> */
.L_x_238:
[----:B------:R-:W-:Y:S05]  /*2b00*/  BSYNC.RECONVERGENT B0 ;  /* 0x0000000000007941 */ /* 0x000fea0003800200 */
.L_x_237:
        /* <DEDUP_REMOVED lines=37> */
.L_x_240:
[----:B------:R-:W-:Y:S05]  /*2d60*/  BSYNC.RECONVERGENT B0 ;  /* 0x0000000000007941 */ /* 0x000fea0003800200 */
.L_x_239:
        /* <DEDUP_REMOVED lines=37> */
.L_x_242:
[----:B------:R-:W-:Y:S05]  /*2fc0*/  BSYNC.RECONVERGENT B0 ;  /* 0x0000000000007941 */ /* 0x000fea0003800200 */
.L_x_241:
        /* <DEDUP_REMOVED lines=37> */
.L_x_244:
[----:B------:R-:W-:Y:S05]  /*3220*/  BSYNC.RECONVERGENT B0 ;  /* 0x0000000000007941 */ /* 0x000fea0003800200 */
.L_x_243:
        /* <DEDUP_REMOVED lines=37> */
.L_x_246:
[----:B------:R-:W-:Y:S05]  /*3480*/  BSYNC.RECONVERGENT B0 ;  /* 0x0000000000007941 */ /* 0x000fea0003800200 */
.L_x_245:
        /* <DEDUP_REMOVED lines=37> */
.L_x_248:
[----:B------:R-:W-:Y:S05]  /*36e0*/  BSYNC.RECONVERGENT B0 ;  /* 0x0000000000007941 */ /* 0x000fea0003800200 */
.L_x_247:
        /* <DEDUP_REMOVED lines=35> */
.L_x_250:
[----:B------:R-:W-:Y:S05]  /*3920*/  BSYNC.RECONVERGENT B0 ;  /* 0x0000000000007941 */ /* 0x000fea0003800200 */
.L_x_249:
        /* <DEDUP_REMOVED lines=35> */
.L_x_252:
[----:B------:R-:W-:Y:S05]  /*3b60*/  BSYNC.RECONVERGENT B0 ;  /* 0x0000000000007941 */ /* 0x000fea0003800200 */
.L_x_251:
        /* <DEDUP_REMOVED lines=37> */
.L_x_254:
[----:B------:R-:W-:Y:S05]  /*3dc0*/  BSYNC.RECONVERGENT B0 ;  /* 0x0000000000007941 */ /* 0x000fea0003800200 */
.L_x_253:
        /* <DEDUP_REMOVED lines=37> */
.L_x_256:
[----:B------:R-:W-:Y:S05]  /*4020*/  BSYNC.RECONVERGENT B0 ;  /* 0x0000000000007941 */ /* 0x000fea0003800200 */
.L_x_255:
        /* <DEDUP_REMOVED lines=37> */
.L_x_258:
[----:B------:R-:W-:Y:S05]  /*4280*/  BSYNC.RECONVERGENT B0 ;  /* 0x0000000000007941 */ /* 0x000fea0003800200 */
.L_x_257:
        /* <DEDUP_REMOVED lines=39> */
.L_x_260:
[----:B------:R-:W-:Y:S05]  /*4500*/  BSYNC.RECONVERGENT B0 ;  /* 0x0000000000007941 */ /* 0x000fea0003800200 */
.L_x_259:
        /* <DEDUP_REMOVED lines=39> */
.L_x_262:
[----:B------:R-:W-:Y:S05]  /*4780*/  BSYNC.RECONVERGENT B0 ;  /* 0x0000000000007941 */ /* 0x000fea0003800200 */
.L_x_261:
        /* <DEDUP_REMOVED lines=39> */
.L_x_264:
[----:B------:R-:W-:Y:S05]  /*4a00*/  BSYNC.RECONVERGENT B0 ;  /* 0x0000000000007941 */ /* 0x000fea0003800200 */
.L_x_263:
        /* <DEDUP_REMOVED lines=39> */
.L_x_266:
[----:B------:R-:W-:Y:S05]  /*4c80*/  BSYNC.RECONVERGENT B0 ;  /* 0x0000000000007941 */ /* 0x000fea0003800200 */
.L_x_265:
        /* <DEDUP_REMOVED lines=39> */
.L_x_268:
[----:B------:R-:W-:Y:S05]  /*4f00*/  BSYNC.RECONVERGENT B0 ;  /* 0x0000000000007941 */ /* 0x000fea0003800200 */
.L_x_267:
        /* <DEDUP_REMOVED lines=39> */
.L_x_270:
[----:B------:R-:W-:Y:S05]  /*5180*/  BSYNC.RECONVERGENT B0 ;  /* 0x0000000000007941 */ /* 0x000fea0003800200 */
.L_x_269:
        /* <DEDUP_REMOVED lines=39> */
.L_x_272:
[----:B------:R-:W-:Y:S05]  /*5400*/  BSYNC.RECONVERGENT B0 ;  /* 0x0000000000007941 */ /* 0x000fea0003800200 */
.L_x_271:
        /* <DEDUP_REMOVED lines=35> */
.L_x_274:
[----:B------:R-:W-:Y:S05]  /*5640*/  BSYNC.RECONVERGENT B0 ;  /* 0x0000000000007941 */ /* 0x000fea0003800200 */
.L_x_273:
        /* <DEDUP_REMOVED lines=67> */
.L_x_282:
[----:B-1----:R-:W1:Y:S01]  /*5a80*/  LDC.64 R4, c[0x0][0x380] ;  /* 0x0000e000ff047b82 */ /* 0x002e620000000a00 */
[----:B------:R-:W-:Y:S01]  /*5a90*/  VIADD R11, R7, 0xffffffff ;  /* 0xffffffff070b7836 */ /* 0x000fe20000000000 */
[----:B------:R-:W-:Y:S03]  /*5aa0*/  BSSY B2, `(.L_x_279) ;  /* 0x0000008000027945 */ /* 0x000fe60003800000 */
[----:B------:R-:W-:-:S04]  /*5ab0*/  IMAD R9, R11, 0x100, R3 ;  /* 0x000001000b097824 */ /* 0x000fc800078e0203 */
[----:B-1----:R-:W-:-:S07]  /*5ac0*/  IMAD.WIDE R4, R9, 0x4, R4 ;  /* 0x0000000409047825 */ /* 0x002fce00078e0204 */
.L_x_280:
[----:B------:R-:W-:Y:S05]  /*5ad0*/  YIELD ;  /* 0x0000000000007946 */ /* 0x000fea0003800000 */
[----:B------:R1:W-:Y:S06]  /*5ae0*/  MEMBAR.SC.CTA ;  /* 0x0000000000007992 */ /* 0x0003ec0000000000 */
[----:B-1----:R-:W2:Y:S02]  /*5af0*/  LDG.E.STRONG.SYS R8, desc[UR8][R4.64] ;  /* 0x0000000804087981 */ /* 0x002ea4000c1f5900 */
[----:B--2---:R-:W-:-:S13]  /*5b00*/  ISETP.NE.AND P0, PT, R8, RZ, PT ;  /* 0x000000ff0800720c */ /* 0x004fda0003f05270 */
[----:B------:R-:W-:Y:S05]  /*5b10*/  @!P0 BRA `(.L_x_280) ;  /* 0xfffffffc00ec8947 */ /* 0x000fea000383ffff */
[----:B------:R-:W-:Y:S05]  /*5b20*/  BSYNC B2 ;  /* 0x0000000000027941 */ /* 0x000fea0003800000 */
.L_x_279:
[----:B------:R-:W-:Y:S01]  /*5b30*/  BSSY.RECONVERGENT B2, `(.L_x_281) ;  /* 0x0000006000027945 */ /* 0x000fe20003800200 */
[C---:B------:R-:W-:Y:S02]  /*5b40*/  ISETP.GT.AND P0, PT, R8.reuse, -0x1, PT ;  /* 0xffffffff0800780c */ /* 0x040fe40003f04270 */
[----:B------:R-:W-:Y:S01]  /*5b50*/  LOP3.LUT R5, R8, 0x3fffffff, RZ, 0xc0, !PT ;  /* 0x3fffffff08057812 */ /* 0x000fe200078ec0ff */
[----:B------:R-:W-:Y:S05]  /*5b60*/  WARPSYNC.EXCLUSIVE R6 ;  /* 0x0000000006007348 */ /* 0x000fea0003a00000 */
[----:B------:R-:W-:-:S05]  /*5b70*/  IMAD.IADD R0, R5, 0x1, R0 ;  /* 0x0000000105007824 */ /* 0x000fca00078e0200 */
[----:B------:R-:W-:-:S07]  /*5b80*/  VOTE.ANY R6, PT, P0 ;  /* 0x0000000000067806 */ /* 0x000fce00000e0100 */
[----:B------:R-:W-:Y:S05]  /*5b90*/  BSYNC.RECONVERGENT B2 ;  /* 0x0000000000027941 */ /* 0x000fea0003800200 */
.L_x_281:
[----:B------:R-:W-:Y:S01]  /*5ba0*/  ISETP.GT.U32.AND P1, PT, R7, 0x1, PT ;  /* 0x000000010700780c */ /* 0x000fe20003f24070 */
[----:B------:R-:W-:-:S12]  /*5bb0*/  IMAD.MOV.U32 R7, RZ, RZ, R11 ;  /* 0x000000ffff077224 */ /* 0x000fd800078e000b */
[----:B------:R-:W-:Y:S05]  /*5bc0*/  @P0 BRA P1, `(.L_x_282) ;  /* 0xfffffffc00ac0947 */ /* 0x000fea000083ffff */
[----:B------:R-:W-:Y:S05]  /*5bd0*/  BSYNC B0 ;  /* 0x0000000000007941 */ /* 0x000fea0003800000 */
.L_x_278:
[----:B------:R2:W3:Y:S02]  /*5be0*/  LDS.64 R4, [R13+0x7200] ;  /* 0x007200000d047984 */ /* 0x0004e40000000a00 */
.L_x_277:
        /* <DEDUP_REMOVED lines=10> */
.L_x_276:
[----:B------:R-:W-:Y:S05]  /*5c90*/  BSYNC B1 ;  /* 0x0000000000017941 */ /* 0x000fea0003800000 */
.L_x_275:
        /* <DEDUP_REMOVED lines=20> */
.L_x_283:
        /* <DEDUP_REMOVED lines=234> */
.L_x_284:
        /* <DEDUP_REMOVED lines=31> */
.L_x_286:
[----:B------:R-:W-:Y:S05]  /*6e70*/  BSYNC.RECONVERGENT B0 ;  /* 0x0000000000007941 */ /* 0x000fea0003800200 */
.L_x_285:
        /* <DEDUP_REMOVED lines=18> */
.L_x_288:
[----:B------:R-:W-:Y:S05]  /*6fa0*/  BSYNC.RECONVERGENT B0 ;  /* 0x0000000000007941 */ /* 0x000fea0003800200 */
.L_x_287:
        /* <DEDUP_REMOVED lines=18> */
.L_x_290:
[----:B------:R-:W-:Y:S05]  /*70d0*/  BSYNC.RECONVERGENT B0 ;  /* 0x0000000000007941 */ /* 0x000fea0003800200 */
.L_x_289:
        /* <DEDUP_REMOVED lines=18> */
.L_x_292:
[----:B------:R-:W-:Y:S05]  /*7200*/  BSYNC.RECONVERGENT B0 ;  /* 0x0000000000007941 */ /* 0x000fea0003800200 */
.L_x_291:
        /* <DEDUP_REMOVED lines=18> */
.L_x_294:
[----:B------:R-:W-:Y:S05]  /*7330*/  BSYNC.RECONVERGENT B0 ;  /* 0x0000000000007941 */ /* 0x000fea0003800200 */
.L_x_293:
        /* <DEDUP_REMOVED lines=18> */
.L_x_296:
[----:B------:R-:W-:Y:S05]  /*7460*/  BSYNC.RECONVERGENT B0 ;  /* 0x0000000000007941 */ /* 0x000fea0003800200 */
.L_x_295:
        /* <DEDUP_REMOVED lines=18> */
.L_x_298:
[----:B------:R-:W-:Y:S05]  /*7590*/  BSYNC.RECONVERGENT B0 ;  /* 0x0000000000007941 */ /* 0x000fea0003800200 */
.L_x_297:
        /* <DEDUP_REMOVED lines=18> */
.L_x_300:
[----:B------:R-:W-:Y:S05]  /*76c0*/  BSYNC.RECONVERGENT B0 ;  /* 0x0000000000007941 */ /* 0x000fea0003800200 */
.L_x_299:
        /* <DEDUP_REMOVED lines=18> */
.L_x_302:
[----:B------:R-:W-:Y:S05]  /*77f0*/  BSYNC.RECONVERGENT B0 ;  /* 0x0000000000007941 */ /* 0x000fea0003800200 */
.L_x_301:
        /* <DEDUP_REMOVED lines=18> */
.L_x_304:
[----:B------:R-:W-:Y:S05]  /*7920*/  BSYNC.RECONVERGENT B0 ;  /* 0x0000000000007941 */ /* 0x000fea0003800200 */
.L_x_303:
        /* <DEDUP_REMOVED lines=18> */
.L_x_306:
[----:B------:R-:W-:Y:S05]  /*7a50*/  BSYNC.RECONVERGENT B0 ;  /* 0x0000000000007941 */ /* 0x000fea0003800200 */
.L_x_305:
        /* <DEDUP_REMOVED lines=17> */
.L_x_308:
[----:B------:R-:W-:Y:S05]  /*7b70*/  BSYNC.RECONVERGENT B0 ;  /* 0x0000000000007941 */ /* 0x000fea0003800200 */
.L_x_307:
        /* <DEDUP_REMOVED lines=16> */
.L_x_310:
[----:B------:R-:W-:Y:S05]  /*7c80*/  BSYNC.RECONVERGENT B0 ;  /* 0x0000000000007941 */ /* 0x000fea0003800200 */
.L_x_309:
        /* <DEDUP_REMOVED lines=16> */
.L_x_312:
[----:B------:R-:W-:Y:S05]  /*7d90*/  BSYNC.RECONVERGENT B0 ;  /* 0x0000000000007941 */ /* 0x000fea0003800200 */
.L_x_311:
        /* <DEDUP_REMOVED lines=16> */
.L_x_314:
[----:B------:R-:W-:Y:S05]  /*7ea0*/  BSYNC.RECONVERGENT B0 ;  /* 0x0000000000007941 */ /* 0x000fea0003800200 */
.L_x_313:
        /* <DEDUP_REMOVED lines=16> */
.L_x_316:
[----:B------:R-:W-:Y:S05]  /*7fb0*/  BSYNC.RECONVERGENT B0 ;  /* 0x0000000000007941 */ /* 0x000fea0003800200 */
.L_x_315:
        /* <DEDUP_REMOVED lines=16> */
.L_x_318:
[----:B------:R-:W-:Y:S05]  /*80c0*/  BSYNC.RECONVERGENT B0 ;  /* 0x0000000000007941 */ /* 0x000fea0003800200 */
.L_x_317:
        /* <DEDUP_REMOVED lines=16> */
.L_x_320:
[----:B------:R-:W-:Y:S05]  /*81d0*/  BSYNC.RECONVERGENT B0 ;  /* 0x0000000000007941 */ /* 0x000fea0003800200 */
.L_x_319:
        /* <DEDUP_REMOVED lines=18> */
.L_x_234:
[----:B------:R-:W-:Y:S02]  /*8300*/  IMAD.MOV.U32 R50, RZ, RZ, R19 ;  /* 0x000000ffff327224 */ /* 0x000fe400078e0013 */
[----:B------:R-:W-:Y:S02]  /*8310*/  IMAD.MOV.U32 R49, RZ, RZ, 0x1 ;  /* 0x00000001ff317424 */ /* 0x000fe400078e00ff */
[----:B------:R-:W-:Y:S02]  /*8320*/  IMAD.MOV.U32 R52, RZ, RZ, RZ ;  /* 0x000000ffff347224 */ /* 0x000fe400078e00ff */
[----:B------:R-:W-:-:S07]  /*8330*/  IMAD.MOV.U32 R47, RZ, RZ, -0x1 ;  /* 0xffffffffff2f7424 */ /* 0x000fce00078e00ff */
[----:B------:R-:W-:Y:S05]  /*8340*/  WARPSYNC.COLLECTIVE R47, `(.L_x_321) ;  /* 0x000000002f087348 */ /* 0x000fea0003c00000 */
[----:B------:R0:W1:Y:S02]  /*8350*/  SHFL.UP P0, R48, R50, R49, R52 ;  /* 0x0400003132307389 */ /* 0x0000640000000034 */
[----:B01----:R-:W-:Y:S05]  /*8360*/  ENDCOLLECTIVE ;  /* 0x000000000000791b */ /* 0x003fea0003800000 */
.L_x_321:
[----:B------:R-:W-:Y:S02]  /*8370*/  IMAD.MOV.U32 R49, RZ, RZ, 0x2 ;  /* 0x00000002ff317424 */ /* 0x000fe400078e00ff */
[----:B------:R-:W-:-:S04]  /*8380*/  IMAD.MOV.U32 R20, RZ, RZ, R48 ;  /* 0x000000ffff147224 */ /* 0x000fc800078e0030 */
[----:B------:R-:W-:-:S04]  /*8390*/  @P0 IMAD.IADD R20, R19, 0x1, R20 ;  /* 0x0000000113140824 */ /* 0x000fc800078e0214 */
[----:B------:R-:W-:-:S07]  /*83a0*/  IMAD.MOV.U32 R50, RZ, RZ, R20 ;  /* 0x000000ffff327224 */ /* 0x000fce00078e0014 */
[----:B------:R-:W-:Y:S05]  /*83b0*/  WARPSYNC.COLLECTIVE R47, `(.L_x_322) ;  /* 0x000000002f087348 */ /* 0x000fea0003c00000 */
[----:B------:R0:W1:Y:S02]  /*83c0*/  SHFL.UP P0, R48, R50, R49, R52 ;  /* 0x0400003132307389 */ /* 0x0000640000000034 */
[----:B01----:R-:W-:Y:S05]  /*83d0*/  ENDCOLLECTIVE ;  /* 0x000000000000791b */ /* 0x003fea0003800000 */
.L_x_322:
[----:B------:R-:W-:Y:S02]  /*83e0*/  IMAD.MOV.U32 R49, RZ, RZ, 0x4 ;  /* 0x00000004ff317424 */ /* 0x000fe400078e00ff */
[----:B------:R-:W-:-:S04]  /*83f0*/  IMAD.MOV.U32 R21, RZ, RZ, R48 ;  /* 0x000000ffff157224 */ /* 0x000fc800078e0030 */
[----:B------:R-:W-:-:S04]  /*8400*/  @P0 IMAD.IADD R21, R20, 0x1, R21 ;  /* 0x0000000114150824 */ /* 0x000fc800078e0215 */
[----:B------:R-:W-:-:S07]  /*8410*/  IMAD.MOV.U32 R50, RZ, RZ, R21 ;  /* 0x000000ffff327224 */ /* 0x000fce00078e0015 */
[----:B------:R-:W-:Y:S05]  /*8420*/  WARPSYNC.COLLECTIVE R47, `(.L_x_323) ;  /* 0x000000002f087348 */ /* 0x000fea0003c00000 */
[----:B------:R0:W1:Y:S02]  /*8430*/  SHFL.UP P0, R48, R50, R49, R52 ;  /* 0x0400003132307389 */ /* 0x0000640000000034 */
[----:B01----:R-:W-:Y:S05]  /*8440*/  ENDCOLLECTIVE ;  /* 0x000000000000791b */ /* 0x003fea0003800000 */
.L_x_323:
[----:B------:R-:W-:Y:S02]  /*8450*/  IMAD.MOV.U32 R49, RZ, RZ, 0x8 ;  /* 0x00000008ff317424 */ /* 0x000fe400078e00ff */
[----:B------:R-:W-:-:S04]  /*8460*/  IMAD.MOV.U32 R22, RZ, RZ, R48 ;  /* 0x000000ffff167224 */ /* 0x000fc800078e0030 */
[----:B------:R-:W-:-:S04]  /*8470*/  @P0 IMAD.IADD R22, R21, 0x1, R22 ;  /* 0x0000000115160824 */ /* 0x000fc800078e0216 */
[----:B------:R-:W-:-:S07]  /*8480*/  IMAD.MOV.U32 R50, RZ, RZ, R22 ;  /* 0x000000ffff327224 */ /* 0x000fce00078e0016 */
[----:B------:R-:W-:Y:S05]  /*8490*/  WARPSYNC.COLLECTIVE R47, `(.L_x_324) ;  /* 0x000000002f087348 */ /* 0x000fea0003c00000 */
[----:B------:R0:W1:Y:S02]  /*84a0*/  SHFL.UP P0, R48, R50, R49, R52 ;  /* 0x0400003132307389 */ /* 0x0000640000000034 */
[----:B01----:R-:W-:Y:S05]  /*84b0*/  ENDCOLLECTIVE ;  /* 0x000000000000791b */ /* 0x003fea0003800000 */
.L_x_324:
[----:B------:R-:W-:Y:S02]  /*84c0*/  IMAD.MOV.U32 R49, RZ, RZ, 0x10 ;  /* 0x00000010ff317424 */ /* 0x000fe400078e00ff */
[----:B------:R-:W-:-:S04]  /*84d0*/  IMAD.MOV.U32 R23, RZ, RZ, R48 ;  /* 0x000000ffff177224 */ /* 0x000fc800078e0030 */
[----:B------:R-:W-:-:S04]  /*84e0*/  @P0 IMAD.IADD R23, R22, 0x1, R23 ;  /* 0x0000000116170824 */ /* 0x000fc800078e0217 */
[----:B------:R-:W-:-:S07]  /*84f0*/  IMAD.MOV.U32 R50, RZ, RZ, R23 ;  /* 0x000000ffff327224 */ /* 0x000fce00078e0017 */
[----:B------:R-:W-:Y:S05]  /*8500*/  WARPSYNC.COLLECTIVE R47, `(.L_x_325) ;  /* 0x000000002f087348 */ /* 0x000fea0003c00000 */
[----:B------:R0:W1:Y:S02]  /*8510*/  SHFL.UP P0, R48, R50, R49, R52 ;  /* 0x0400003132307389 */ /* 0x0000640000000034 */
[----:B01----:R-:W-:Y:S05]  /*8520*/  ENDCOLLECTIVE ;  /* 0x000000000000791b */ /* 0x003fea0003800000 */
.L_x_325:
[----:B------:R-:W-:Y:S05]  /*8530*/  BRA `(.L_x_326) ;  /* 0xffffff9c00b07947 */ /* 0x000fea000383ffff */
.L_x_327:
        /* <DEDUP_REMOVED lines=12> */
.L_x_438:


//--------------------- .text._ZN3cub18CUB_300001_SM_10006detail10radix_sort33DeviceRadixSortExclusiveSumKernelINS1_5radix10policy_hubIiNS0_8NullTypeEyE10Policy1000EyEEvPT0_ --------------------------
	.section	.text._ZN3cub18CUB_300001_SM_10006detail10radix_sort33DeviceRadixSortExclusiveSumKernelINS1_5radix10policy_hubIiNS0_8NullTypeEyE10Policy1000EyEEvPT0_,"ax",@progbits
	.align	128
        .global         _ZN3cub18CUB_300001_SM_10006detail10radix_sort33DeviceRadixSortExclusiveSumKernelINS1_5radix10policy_hubIiNS0_8NullTypeEyE10Policy1000EyEEvPT0_
        .type           _ZN3cub18CUB_300001_SM_10006detail10radix_sort33DeviceRadixSortExclusiveSumKernelINS1_5radix10policy_hubIiNS0_8NullTypeEyE10Policy1000EyEEvPT0_,@function
        .size           _ZN3cub18CUB_300001_SM_10006detail10radix_sort33DeviceRadixSortExclusiveSumKernelINS1_5radix10policy_hubIiNS0_8NullTypeEyE10Policy1000EyEEvPT0_,(.L_x_439 - _ZN3cub18CUB_300001_SM_10006detail10radix_sort33DeviceRadixSortExclusiveSumKernelINS1_5radix10policy_hubIiNS0_8NullTypeEyE10Policy1000EyEEvPT0_)
        .other          _ZN3cub18CUB_300001_SM_10006detail10radix_sort33DeviceRadixSortExclusiveSumKernelINS1_5radix10policy_hubIiNS0_8NullTypeEyE10Policy1000EyEEvPT0_,@"STO_CUDA_ENTRY STV_DEFAULT"
_ZN3cub18CUB_300001_SM_10006detail10radix_sort33DeviceRadixSortExclusiveSumKernelINS1_5radix10policy_hubIiNS0_8NullTypeEyE10Policy1000EyEEvPT0_:
.text._ZN3cub18CUB_300001_SM_10006detail10radix_sort33DeviceRadixSortExclusiveSumKernelINS1_5radix10policy_hubIiNS0_8NullTypeEyE10Policy1000EyEEvPT0_:
[----:B------:R-:W-:Y:S01]  /*0000*/  LDC R1, c[0x0][0x37c] ;  /* 0x0000df00ff017b82 */ /* 0x000fe20000000800 */
[----:B------:R-:W0:Y:S07]  /*0010*/  S2R R18, SR_TID.X ;  /* 0x0000000000127919 */ /* 0x000e2e0000002100 */
[----:B------:R-:W1:Y:S01]  /*0020*/  LDC.64 R16, c[0x0][0x380] ;  /* 0x0000e000ff107b82 */ /* 0x000e620000000a00 */
[----:B------:R-:W2:Y:S01]  /*0030*/  LDCU.64 UR4, c[0x0][0x358] ;  /* 0x00006b00ff0477ac */ /* 0x000ea20008000a00 */
[----:B------:R-:W3:Y:S01]  /*0040*/  S2R R5, SR_CTAID.X ;  /* 0x0000000000057919 */ /* 0x000ee20000002500 */
[----:B0-----:R-:W-:Y:S01]  /*0050*/  ISETP.GT.U32.AND P1, PT, R18, 0xff, PT ;  /* 0x000000ff1200780c */ /* 0x001fe20003f24070 */
[----:B---3--:R-:W-:-:S04]  /*0060*/  IMAD R5, R5, 0x100, R18 ;  /* 0x0000010005057824 */ /* 0x008fc800078e0212 */
[----:B-1----:R-:W-:-:S08]  /*0070*/  IMAD.WIDE R16, R5, 0x8, R16 ;  /* 0x0000000805107825 */ /* 0x002fd000078e0210 */
[----:B--2---:R-:W2:Y:S01]  /*0080*/  @!P1 LDG.E.64 R2, desc[UR4][R16.64] ;  /* 0x0000000410029981 */ /* 0x004ea2000c1e1b00 */
[----:B------:R-:W-:Y:S02]  /*0090*/  MOV R0, 0x400 ;  /* 0x0000040000007802 */ /* 0x000fe40000000f00 */
[C---:B------:R-:W-:Y:S01]  /*00a0*/  ISETP.GT.U32.AND P0, PT, R18.reuse, 0x1f, PT ;  /* 0x0000001f1200780c */ /* 0x040fe20003f04070 */
[----:B------:R-:W0:Y:S02]  /*00b0*/  S2R R5, SR_CgaCtaId ;  /* 0x0000000000057919 */ /* 0x000e240000008800 */
[----:B0-----:R-:W-:Y:S02]  /*00c0*/  LEA R5, R5, R0, 0x18 ;  /* 0x0000000005057211 */ /* 0x001fe400078ec0ff */
[----:B------:R-:W-:-:S05]  /*00d0*/  LEA.HI R0, R18, R18, RZ, 0x1d ;  /* 0x0000001212007211 */ /* 0x000fca00078fe8ff */
[----:B------:R-:W-:-:S05]  /*00e0*/  IMAD R0, R0, 0x8, R5 ;  /* 0x0000000800007824 */ /* 0x000fca00078e0205 */
[----:B--2---:R0:W-:Y:S01]  /*00f0*/  STS.64 [R0+0x10], R2 ;  /* 0x0000100200007388 */ /* 0x0041e20000000a00 */
[----:B------:R-:W-:Y:S06]  /*0100*/  BAR.SYNC.DEFER_BLOCKING 0x0 ;  /* 0x0000000000007b1d */ /* 0x000fec0000010000 */
[----:B------:R-:W-:Y:S05]  /*0110*/  @P0 BRA `(.L_x_328) ;  /* 0x0000000400240947 */ /* 0x000fea0003800000 */
[----:B------:R-:W-:Y:S01]  /*0120*/  IMAD R18, R18, 0x48, R5 ;  /* 0x0000004812127824 */ /* 0x000fe200078e0205 */
[----:B------:R-:W-:-:S04]  /*0130*/  UMOV UR6, 0xffffffff ;  /* 0xffffffff00067882 */ /* 0x000fc80000000000 */
[----:B------:R-:W-:Y:S04]  /*0140*/  LDS.64 R14, [R18+0x10] ;  /* 0x00001000120e7984 */ /* 0x000fe80000000a00 */
[----:B------:R-:W-:Y:S04]  /*0150*/  LDS.64 R12, [R18+0x18] ;  /* 0x00001800120c7984 */ /* 0x000fe80000000a00 */
[----:B------:R-:W1:Y:S04]  /*0160*/  LDS.64 R10, [R18+0x20] ;  /* 0x00002000120a7984 */ /* 0x000e680000000a00 */
[----:B------:R-:W-:Y:S04]  /*0170*/  LDS.64 R8, [R18+0x28] ;  /* 0x0000280012087984 */ /* 0x000fe80000000a00 */
[----:B------:R-:W2:Y:S04]  /*0180*/  LDS.64 R6, [R18+0x30] ;  /* 0x0000300012067984 */ /* 0x000ea80000000a00 */
[----:B------:R-:W-:Y:S04]  /*0190*/  LDS.64 R4, [R18+0x38] ;  /* 0x0000380012047984 */ /* 0x000fe80000000a00 */
[----:B0-----:R-:W0:Y:S04]  /*01a0*/  LDS.64 R2, [R18+0x40] ;  /* 0x0000400012027984 */ /* 0x001e280000000a00 */
[----:B------:R-:W3:Y:S01]  /*01b0*/  LDS.64 R20, [R18+0x48] ;  /* 0x0000480012147984 */ /* 0x000ee20000000a00 */
[----:B-1----:R-:W-:-:S04]  /*01c0*/  IADD3 R19, P3, P4, R10, R12, R14 ;  /* 0x0000000c0a137210 */ /* 0x002fc80007c7e00e */
[----:B------:R-:W-:Y:S02]  /*01d0*/  IADD3.X R23, PT, PT, R11, R13, R15, P3, P4 ;  /* 0x0000000d0b177210 */ /* 0x000fe40001fe840f */
[----:B--2---:R-:W-:-:S04]  /*01e0*/  IADD3 R19, P0, P2, R6, R19, R8 ;  /* 0x0000001306137210 */ /* 0x004fc80007a1e008 */
[----:B------:R-:W-:Y:S02]  /*01f0*/  IADD3.X R23, PT, PT, R7, R23, R9, P0, P2 ;  /* 0x0000001707177210 */ /* 0x000fe400007e4409 */
[----:B0-----:R-:W-:-:S04]  /*0200*/  IADD3 R19, P3, P4, R2, R19, R4 ;  /* 0x0000001302137210 */ /* 0x001fc80007c7e004 */
[----:B---3--:R-:W-:Y:S02]  /*0210*/  IADD3 R20, P0, PT, R20, R19, RZ ;  /* 0x0000001314147210 */ /* 0x008fe40007f1e0ff */
[----:B------:R-:W-:-:S05]  /*0220*/  IADD3.X R19, PT, PT, R3, R23, R5, P3, P4 ;  /* 0x0000001703137210 */ /* 0x000fca0001fe8405 */
[----:B------:R-:W-:Y:S01]  /*0230*/  IMAD.X R19, R21, 0x1, R19, P0 ;  /* 0x0000000115137824 */ /* 0x000fe200000e0613 */
[----:B------:R-:W-:Y:S06]  /*0240*/  BRA.DIV UR6, `(.L_x_329) ;  /* 0x0000000206f07947 */ /* 0x000fec000b800000 */
[----:B------:R-:W0:Y:S04]  /*0250*/  SHFL.UP PT, R27, R20, 0x1, RZ ;  /* 0x04200000141b7989 */ /* 0x000e2800000e00ff */
[----:B------:R-:W1:Y:S01]  /*0260*/  SHFL.UP P0, R25, R19, 0x1, RZ ;  /* 0x0420000013197989 */ /* 0x000e6200000000ff */
[----:B0-----:R-:W-:-:S04]  /*0270*/  IADD3 R22, P2, PT, R27, R20, RZ ;  /* 0x000000141b167210 */ /* 0x001fc80007f5e0ff */
[----:B-1----:R-:W-:Y:S01]  /*0280*/  SEL R27, R22, R27, P0 ;  /* 0x0000001b161b7207 */ /* 0x002fe20000000000 */
[----:B------:R-:W-:-:S04]  /*0290*/  IMAD.X R26, R25, 0x1, R19, P2 ;  /* 0x00000001191a7824 */ /* 0x000fc800010e0613 */
[----:B------:R-:W0:Y:S01]  /*02a0*/  SHFL.UP PT, R28, R27, 0x2, RZ ;  /* 0x044000001b1c7989 */ /* 0x000e2200000e00ff */
[----:B------:R-:W-:-:S05]  /*02b0*/  SEL R26, R26, R25, P0 ;  /* 0x000000191a1a7207 */ /* 0x000fca0000000000 */
[----:B------:R-:W1:Y:S01]  /*02c0*/  SHFL.UP P0, R25, R26, 0x2, RZ ;  /* 0x044000001a197989 */ /* 0x000e6200000000ff */
[----:B0-----:R-:W-:-:S05]  /*02d0*/  IADD3 R21, P2, PT, R28, R27, RZ ;  /* 0x0000001b1c157210 */ /* 0x001fca0007f5e0ff */
[----:B-1----:R-:W-:Y:S01]  /*02e0*/  IMAD.X R22, R25, 0x1, R26, P2 ;  /* 0x0000000119167824 */ /* 0x002fe200010e061a */
[----:B------:R-:W-:-:S04]  /*02f0*/  SEL R28, R21, R28, P0 ;  /* 0x0000001c151c7207 */ /* 0x000fc80000000000 */
[----:B------:R-:W-:Y:S01]  /*0300*/  SEL R29, R22, R25, P0 ;  /* 0x00000019161d7207 */ /* 0x000fe20000000000 */
        /* <DEDUP_REMOVED lines=12> */
[----:B------:R0:W1:Y:S04]  /*03d0*/  SHFL.UP PT, R28, R27, 0x10, RZ ;  /* 0x060000001b1c7989 */ /* 0x00006800000e00ff */
[----:B------:R0:W2:Y:S02]  /*03e0*/  SHFL.UP P0, R25, R26, 0x10, RZ ;  /* 0x060000001a197989 */ /* 0x0000a400000000ff */
.L_x_340:
[----:B-1----:R-:W-:-:S04]  /*03f0*/  IADD3 R21, P2, PT, R28, R27, RZ ;  /* 0x0000001b1c157210 */ /* 0x002fc80007f5e0ff */
[----:B--2---:R-:W-:Y:S01]  /*0400*/  SEL R21, R21, R28, P0 ;  /* 0x0000001c15157207 */ /* 0x004fe20000000000 */
[----:B------:R-:W-:-:S05]  /*0410*/  IMAD.X R22, R25, 0x1, R26, P2 ;  /* 0x0000000119167824 */ /* 0x000fca00010e061a */
[----:B------:R-:W-:Y:S02]  /*0420*/  SEL R22, R22, R25, P0 ;  /* 0x0000001916167207 */ /* 0x000fe40000000000 */
[----:B------:R-:W-:-:S05]  /*0430*/  IADD3 R20, P0, PT, R21, -R20, RZ ;  /* 0x8000001415147210 */ /* 0x000fca0007f1e0ff */
[----:B------:R-:W-:Y:S01]  /*0440*/  IMAD.X R21, R22, 0x1, ~R19, P0 ;  /* 0x0000000116157824 */ /* 0x000fe200000e0e13 */
[----:B------:R-:W-:-:S04]  /*0450*/  IADD3 R14, P0, PT, R14, R20, RZ ;  /* 0x000000140e0e7210 */ /* 0x000fc80007f1e0ff */
[----:B------:R1:W-:Y:S01]  /*0460*/  STS.64 [R18+0x10], R20 ;  /* 0x0000101412007388 */ /* 0x0003e20000000a00 */
[----:B------:R-:W-:Y:S01]  /*0470*/  IMAD.X R15, R15, 0x1, R21, P0 ;  /* 0x000000010f0f7824 */ /* 0x000fe200000e0615 */
        /* <DEDUP_REMOVED lines=17> */
[----:B------:R-:W-:-:S05]  /*0590*/  IMAD.X R3, R3, 0x1, R5, P0 ;  /* 0x0000000103037824 */ /* 0x000fca00000e0605 */
[----:B------:R1:W-:Y:S03]  /*05a0*/  STS.64 [R18+0x48], R2 ;  /* 0x0000480212007388 */ /* 0x0003e60000000a00 */
.L_x_328:
[----:B------:R-:W-:Y:S05]  /*05b0*/  WARPSYNC.ALL ;  /* 0x0000000000007948 */ /* 0x000fea0003800000 */
[----:B------:R-:W-:Y:S06]  /*05c0*/  BAR.SYNC.DEFER_BLOCKING 0x0 ;  /* 0x0000000000007b1d */ /* 0x000fec0000010000 */
[----:B------:R-:W-:Y:S05]  /*05d0*/  @P1 EXIT ;  /* 0x000000000000194d */ /* 0x000fea0003800000 */
[----:B01----:R-:W0:Y:S04]  /*05e0*/  LDS.64 R2, [R0+0x10] ;  /* 0x0000100000027984 */ /* 0x003e280000000a00 */
[----:B0-----:R-:W-:Y:S01]  /*05f0*/  STG.E.64 desc[UR4][R16.64], R2 ;  /* 0x0000000210007986 */ /* 0x001fe2000c101b04 */
[----:B------:R-:W-:Y:S05]  /*0600*/  EXIT ;  /* 0x000000000000794d */ /* 0x000fea0003800000 */
.L_x_329:
[----:B------:R-:W-:Y:S02]  /*0610*/  IMAD.MOV.U32 R24, RZ, RZ, R20 ;  /* 0x000000ffff187224 */ /* 0x000fe400078e0014 */
[----:B------:R-:W-:Y:S02]  /*0620*/  IMAD.MOV.U32 R23, RZ, RZ, 0x1 ;  /* 0x00000001ff177424 */ /* 0x000fe400078e00ff */
[----:B------:R-:W-:Y:S02]  /*0630*/  IMAD.MOV.U32 R22, RZ, RZ, RZ ;  /* 0x000000ffff167224 */ /* 0x000fe400078e00ff */
[----:B------:R-:W-:-:S07]  /*0640*/  IMAD.MOV.U32 R21, RZ, RZ, -0x1 ;  /* 0xffffffffff157424 */ /* 0x000fce00078e00ff */
[----:B------:R-:W-:Y:S05]  /*0650*/  WARPSYNC.COLLECTIVE R21, `(.L_x_330) ;  /* 0x0000000015087348 */ /* 0x000fea0003c00000 */
[----:B------:R0:W1:Y:S02]  /*0660*/  SHFL.UP P0, R25, R24, R23, R22 ;  /* 0x0400001718197389 */ /* 0x0000640000000016 */
[----:B01----:R-:W-:Y:S05]  /*0670*/  ENDCOLLECTIVE ;  /* 0x000000000000791b */ /* 0x003fea0003800000 */
.L_x_330:
[----:B------:R-:W-:Y:S02]  /*0680*/  IMAD.MOV.U32 R24, RZ, RZ, R19 ;  /* 0x000000ffff187224 */ /* 0x000fe400078e0013 */
[----:B------:R-:W-:-:S07]  /*0690*/  IMAD.MOV.U32 R27, RZ, RZ, R25 ;  /* 0x000000ffff1b7224 */ /* 0x000fce00078e0019 */
[----:B------:R-:W-:Y:S05]  /*06a0*/  WARPSYNC.COLLECTIVE R21, `(.L_x_331) ;  /* 0x0000000015087348 */ /* 0x000fea0003c00000 */
[----:B------:R0:W1:Y:S02]  /*06b0*/  SHFL.UP P0, R25, R24, R23, R22 ;  /* 0x0400001718197389 */ /* 0x0000640000000016 */
[----:B01----:R-:W-:Y:S05]  /*06c0*/  ENDCOLLECTIVE ;  /* 0x000000000000791b */ /* 0x003fea0003800000 */
.L_x_331:
[----:B------:R-:W-:Y:S01]  /*06d0*/  IADD3 R26, P2, PT, R27, R20, RZ ;  /* 0x000000141b1a7210 */ /* 0x000fe20007f5e0ff */
[----:B------:R-:W-:-:S03]  /*06e0*/  IMAD.MOV.U32 R23, RZ, RZ, 0x2 ;  /* 0x00000002ff177424 */ /* 0x000fc600078e00ff */
[----:B------:R-:W-:Y:S01]  /*06f0*/  SEL R27, R26, R27, P0 ;  /* 0x0000001b1a1b7207 */ /* 0x000fe20000000000 */
[----:B------:R-:W-:-:S04]  /*0700*/  IMAD.X R26, R25, 0x1, R19, P2 ;  /* 0x00000001191a7824 */ /* 0x000fc800010e0613 */
[----:B------:R-:W-:Y:S01]  /*0710*/  IMAD.MOV.U32 R24, RZ, RZ, R27 ;  /* 0x000000ffff187224 */ /* 0x000fe200078e001b */
[----:B------:R-:W-:-:S07]  /*0720*/  SEL R26, R26, R25, P0 ;  /* 0x000000191a1a7207 */ /* 0x000fce0000000000 */
[----:B------:R-:W-:Y:S05]  /*0730*/  WARPSYNC.COLLECTIVE R21, `(.L_x_332) ;  /* 0x0000000015087348 */ /* 0x000fea0003c00000 */
[----:B------:R0:W1:Y:S02]  /*0740*/  SHFL.UP P0, R25, R24, R23, R22 ;  /* 0x0400001718197389 */ /* 0x0000640000000016 */
[----:B01----:R-:W-:Y:S05]  /*0750*/  ENDCOLLECTIVE ;  /* 0x000000000000791b */ /* 0x003fea0003800000 */
.L_x_332:
[----:B------:R-:W-:Y:S02]  /*0760*/  IMAD.MOV.U32 R24, RZ, RZ, R26 ;  /* 0x000000ffff187224 */ /* 0x000fe400078e001a */
[----:B------:R-:W-:-:S07]  /*0770*/  IMAD.MOV.U32 R28, RZ, RZ, R25 ;  /* 0x000000ffff1c7224 */ /* 0x000fce00078e0019 */
[----:B------:R-:W-:Y:S05]  /*0780*/  WARPSYNC.COLLECTIVE R21, `(.L_x_333) ;  /* 0x0000000015087348 */ /* 0x000fea0003c00000 */
[----:B------:R0:W1:Y:S02]  /*0790*/  SHFL.UP P0, R25, R24, R23, R22 ;  /* 0x0400001718197389 */ /* 0x0000640000000016 */
[----:B01----:R-:W-:Y:S05]  /*07a0*/  ENDCOLLECTIVE ;  /* 0x000000000000791b */ /* 0x003fea0003800000 */
.L_x_333:
        /* <DEDUP_REMOVED lines=9> */
.L_x_334:
[----:B------:R-:W-:Y:S02]  /*0840*/  IMAD.MOV.U32 R24, RZ, RZ, R29 ;  /* 0x000000ffff187224 */ /* 0x000fe400078e001d */
[----:B------:R-:W-:-:S07]  /*0850*/  IMAD.MOV.U32 R27, RZ, RZ, R25 ;  /* 0x000000ffff1b7224 */ /* 0x000fce00078e0019 */
[----:B------:R-:W-:Y:S05]  /*0860*/  WARPSYNC.COLLECTIVE R21, `(.L_x_335) ;  /* 0x0000000015087348 */ /* 0x000fea0003c00000 */
[----:B------:R0:W1:Y:S02]  /*0870*/  SHFL.UP P0, R25, R24, R23, R22 ;  /* 0x0400001718197389 */ /* 0x0000640000000016 */
[----:B01----:R-:W-:Y:S05]  /*0880*/  ENDCOLLECTIVE ;  /* 0x000000000000791b */ /* 0x003fea0003800000 */
.L_x_335:
        /* <DEDUP_REMOVED lines=9> */
.L_x_336:
[----:B------:R-:W-:Y:S02]  /*0920*/  IMAD.MOV.U32 R24, RZ, RZ, R29 ;  /* 0x000000ffff187224 */ /* 0x000fe400078e001d */
[----:B------:R-:W-:-:S07]  /*0930*/  IMAD.MOV.U32 R27, RZ, RZ, R25 ;  /* 0x000000ffff1b7224 */ /* 0x000fce00078e0019 */
[----:B------:R-:W-:Y:S05]  /*0940*/  WARPSYNC.COLLECTIVE R21, `(.L_x_337) ;  /* 0x0000000015087348 */ /* 0x000fea0003c00000 */
[----:B------:R0:W1:Y:S02]  /*0950*/  SHFL.UP P0, R25, R24, R23, R22 ;  /* 0x0400001718197389 */ /* 0x0000640000000016 */
[----:B01----:R-:W-:Y:S05]  /*0960*/  ENDCOLLECTIVE ;  /* 0x000000000000791b */ /* 0x003fea0003800000 */
.L_x_337:
        /* <DEDUP_REMOVED lines=9> */
.L_x_338:
[----:B------:R-:W-:Y:S02]  /*0a00*/  IMAD.MOV.U32 R24, RZ, RZ, R26 ;  /* 0x000000ffff187224 */ /* 0x000fe400078e001a */
[----:B------:R-:W-:-:S07]  /*0a10*/  IMAD.MOV.U32 R28, RZ, RZ, R25 ;  /* 0x000000ffff1c7224 */ /* 0x000fce00078e0019 */
[----:B------:R-:W-:Y:S05]  /*0a20*/  WARPSYNC.COLLECTIVE R21, `(.L_x_339) ;  /* 0x0000000015087348 */ /* 0x000fea0003c00000 */
[----:B------:R0:W1:Y:S02]  /*0a30*/  SHFL.UP P0, R25, R24, R23, R22 ;  /* 0x0400001718197389 */ /* 0x0000640000000016 */
[----:B01----:R-:W-:Y:S05]  /*0a40*/  ENDCOLLECTIVE ;  /* 0x000000000000791b */ /* 0x003fea0003800000 */
.L_x_339:
[----:B------:R-:W-:Y:S05]  /*0a50*/  BRA `(.L_x_340) ;  /* 0xfffffff800647947 */ /* 0x000fea000383ffff */
.L_x_341:
        /* <DEDUP_REMOVED lines=10> */
.L_x_439:


//--------------------- .text._ZN3cub18CUB_300001_SM_10006detail10radix_sort30DeviceRadixSortHistogramKernelINS1_5radix10policy_hubIiNS0_8NullTypeEyE10Policy1000ELNS0_9SortOrderE0EiyNS1_21identity_decomposer_tEEEvPT2_PKT1_SB_iiT3_ --------------------------
	.section	.text._ZN3cub18CUB_300001_SM_10006detail10radix_sort30DeviceRadixSortHistogramKernelINS1_5radix10policy_hubIiNS0_8NullTypeEyE10Policy1000ELNS0_9SortOrderE0EiyNS1_21identity_decomposer_tEEEvPT2_PKT1_SB_iiT3_,"ax",@progbits
	.align	128
        .global         _ZN3cub18CUB_300001_SM_10006detail10radix_sort30DeviceRadixSortHistogramKernelINS1_5radix10policy_hubIiNS0_8NullTypeEyE10Policy1000ELNS0_9SortOrderE0EiyNS1_21identity_decomposer_tEEEvPT2_PKT1_SB_iiT3_
        .type           _ZN3cub18CUB_300001_SM_10006detail10radix_sort30DeviceRadixSortHistogramKernelINS1_5radix10policy_hubIiNS0_8NullTypeEyE10Policy1000ELNS0_9SortOrderE0EiyNS1_21identity_decomposer_tEEEvPT2_PKT1_SB_iiT3_,@function
        .size           _ZN3cub18CUB_300001_SM_10006detail10radix_sort30DeviceRadixSortHistogramKernelINS1_5radix10policy_hubIiNS0_8NullTypeEyE10Policy1000ELNS0_9SortOrderE0EiyNS1_21identity_decomposer_tEEEvPT2_PKT1_SB_iiT3_,(.L_x_440 - _ZN3cub18CUB_300001_SM_10006detail10radix_sort30DeviceRadixSortHistogramKernelINS1_5radix10policy_hubIiNS0_8NullTypeEyE10Policy1000ELNS0_9SortOrderE0EiyNS1_21identity_decomposer_tEEEvPT2_PKT1_SB_iiT3_)
        .other          _ZN3cub18CUB_300001_SM_10006detail10radix_sort30DeviceRadixSortHistogramKernelINS1_5radix10policy_hubIiNS0_8NullTypeEyE10Policy1000ELNS0_9SortOrderE0EiyNS1_21identity_decomposer_tEEEvPT2_PKT1_SB_iiT3_,@"STO_CUDA_ENTRY STV_DEFAULT"
_ZN3cub18CUB_300001_SM_10006detail10radix_sort30DeviceRadixSortHistogramKernelINS1_5radix10policy_hubIiNS0_8NullTypeEyE10Policy1000ELNS0_9SortOrderE0EiyNS1_21identity_decomposer_tEEEvPT2_PKT1_SB_iiT3_:
.text._ZN3cub18CUB_300001_SM_10006detail10radix_sort30DeviceRadixSortHistogramKernelINS1_5radix10policy_hubIiNS0_8NullTypeEyE10Policy1000ELNS0_9SortOrderE0EiyNS1_21identity_decomposer_tEEEvPT2_PKT1_SB_iiT3_:
        /* <DEDUP_REMOVED lines=42> */
.L_x_425:
        /* <DEDUP_REMOVED lines=9> */
.L_x_345:
        /* <DEDUP_REMOVED lines=21> */
.L_x_344:
        /* <DEDUP_REMOVED lines=19> */
.L_x_347:
        /* <DEDUP_REMOVED lines=18> */
.L_x_346:
[----:B------:R-:W-:-:S13]  /*06d0*/  ISETP.GT.U32.AND P2, PT, R4, 0x7f, PT ;  /* 0x0000007f0400780c */ /* 0x000fda0003f44070 */
[----:B------:R-:W-:Y:S05]  /*06e0*/  @P2 BRA `(.L_x_343) ;  /* 0x0000000000e02947 */ /* 0x000fea0003800000 */
[----:B--23--:R-:W-:Y:S01]  /*06f0*/  HFMA2 R3, -RZ, RZ, 0, 0 ;  /* 0x00000000ff037431 */ /* 0x00cfe200000001ff */
[----:B------:R-:W-:Y:S06]  /*0700*/  @!P1 BRA `(.L_x_348) ;  /* 0x0000000000589947 */ /* 0x000fec0003800000 */
[----:B------:R-:W-:-:S07]  /*0710*/  IMAD.MOV.U32 R3, RZ, RZ, RZ ;  /* 0x000000ffff037224 */ /* 0x000fce00078e00ff */
.L_x_349:
        /* <DEDUP_REMOVED lines=21> */
.L_x_348:
        /* <DEDUP_REMOVED lines=14> */
.L_x_350:
        /* <DEDUP_REMOVED lines=18> */
.L_x_343:
[----:B------:R-:W-:Y:S05]  /*0a70*/  BSYNC.RECONVERGENT B0 ;  /* 0x0000000000007941 */ /* 0x000fea0003800200 */
.L_x_342:
        /* <DEDUP_REMOVED lines=16> */
.L_x_356:
        /* <DEDUP_REMOVED lines=36> */
.L_x_352:
        /* <DEDUP_REMOVED lines=11> */
[----:B------:R-:W-:-:S03]  /*0e70*/  IMAD.MOV.U32 R12, RZ, RZ, 0x7fffffff ;  /* 0x7fffffffff0c7424 */ /* 0x000fc600078e00ff */
[----:B------:R-:W-:Y:S01]  /*0e80*/  ISETP.GE.AND P5, PT, R5, UR17, PT ;  /* 0x0000001105007c0c */ /* 0x000fe2000bfa6270 */
[----:B------:R-:W-:Y:S01]  /*0e90*/  VIADD R5, R4, 0x300 ;  /* 0x0000030004057836 */ /* 0x000fe20000000000 */
[----:B------:R-:W-:-:S04]  /*0ea0*/  LEA R2, P0, R3, UR18, 0x2 ;  /* 0x0000001203027c11 */ /* 0x000fc8000f8010ff */
[----:B------:R-:W-:Y:S01]  /*0eb0*/  LEA.HI.X R3, R3, UR19, R6, 0x2, P0 ;  /* 0x0000001303037c11 */ /* 0x000fe200080f1406 */
[----:B------:R-:W-:Y:S01]  /*0ec0*/  IMAD.MOV.U32 R11, RZ, RZ, 0x7fffffff ;  /* 0x7fffffffff0b7424 */ /* 0x000fe200078e00ff */
[----:B------:R-:W-:-:S03]  /*0ed0*/  IADD3 R6, PT, PT, R4, 0x280, RZ ;  /* 0x0000028004067810 */ /* 0x000fc60007ffe0ff */
[----:B------:R1:W5:Y:S01]  /*0ee0*/  @!P1 LDG.E R12, desc[UR20][R2.64] ;  /* 0x00000014020c9981 */ /* 0x000362000c1e1900 */
[----:B------:R-:W-:Y:S01]  /*0ef0*/  ISETP.GE.AND P1, PT, R5, UR17, PT ;  /* 0x0000001105007c0c */ /* 0x000fe2000bf26270 */
[----:B------:R-:W-:Y:S01]  /*0f00*/  VIADD R5, R4, 0x380 ;  /* 0x0000038004057836 */ /* 0x000fe20000000000 */
[----:B------:R-:W-:Y:S01]  /*0f10*/  ISETP.GE.AND P0, PT, R6, UR17, PT ;  /* 0x0000001106007c0c */ /* 0x000fe2000bf06270 */
[----:B------:R-:W-:Y:S01]  /*0f20*/  IMAD.MOV.U32 R9, RZ, RZ, 0x7fffffff ;  /* 0x7fffffffff097424 */ /* 0x000fe200078e00ff */
[----:B------:R1:W5:Y:S02]  /*0f30*/  @!P2 LDG.E R11, desc[UR20][R2.64+0x200] ;  /* 0x00020014020ba981 */ /* 0x000364000c1e1900 */
[----:B------:R-:W-:Y:S01]  /*0f40*/  ISETP.GE.AND P2, PT, R5, UR17, PT ;  /* 0x0000001105007c0c */ /* 0x000fe2000bf46270 */
[----:B------:R-:W-:Y:S02]  /*0f50*/  VIADD R5, R4, 0x480 ;  /* 0x0000048004057836 */ /* 0x000fe40000000000 */
[----:B------:R-:W-:Y:S01]  /*0f60*/  IMAD.MOV.U32 R10, RZ, RZ, 0x7fffffff ;  /* 0x7fffffffff0a7424 */ /* 0x000fe200078e00ff */
[----:B------:R1:W5:Y:S01]  /*0f70*/  @!P4 LDG.E R9, desc[UR20][R2.64+0x600] ;  /* 0x000600140209c981 */ /* 0x000362000c1e1900 */
[----:B------:R-:W-:-:S02]  /*0f80*/  MOV R8, 0x7fffffff ;  /* 0x7fffffff00087802 */ /* 0x000fc40000000f00 */
[C---:B------:R-:W-:Y:S02]  /*0f90*/  LOP3.LUT R6, R4.reuse, 0x400, RZ, 0xfc, !PT ;  /* 0x0000040004067812 */ /* 0x040fe400078efcff */
[----:B------:R-:W-:Y:S01]  /*0fa0*/  ISETP.GE.AND P4, PT, R5, UR17, PT ;  /* 0x0000001105007c0c */ /* 0x000fe2000bf86270 */
[----:B------:R-:W-:Y:S01]  /*0fb0*/  VIADD R5, R4, 0x500 ;  /* 0x0000050004057836 */ /* 0x000fe20000000000 */
[----:B------:R1:W5:Y:S01]  /*0fc0*/  @!P3 LDG.E R10, desc[UR20][R2.64+0x400] ;  /* 0x00040014020ab981 */ /* 0x000362000c1e1900 */
[----:B------:R-:W-:Y:S01]  /*0fd0*/  ISETP.GE.AND P3, PT, R6, UR17, PT ;  /* 0x0000001106007c0c */ /* 0x000fe2000bf66270 */
[----:B------:R-:W-:Y:S02]  /*0fe0*/  IMAD.MOV.U32 R6, RZ, RZ, 0x7fffffff ;  /* 0x7fffffffff067424 */ /* 0x000fe400078e00ff */
[----:B------:R1:W5:Y:S01]  /*0ff0*/  @!P5 LDG.E R8, desc[UR20][R2.64+0x800] ;  /* 0x000800140208d981 */ /* 0x000362000c1e1900 */
[----:B------:R-:W-:Y:S01]  /*1000*/  ISETP.GE.AND P5, PT, R5, UR17, PT ;  /* 0x0000001105007c0c */ /* 0x000fe2000bfa6270 */
[----:B------:R-:W-:-:S02]  /*1010*/  VIADD R5, R4, 0x600 ;  /* 0x0000060004057836 */ /* 0x000fc40000000000 */
[----:B------:R-:W-:Y:S01]  /*1020*/  IMAD.MOV.U32 R7, RZ, RZ, 0x7fffffff ;  /* 0x7fffffffff077424 */ /* 0x000fe200078e00ff */
[----:B------:R1:W5:Y:S01]  /*1030*/  @!P1 LDG.E R6, desc[UR20][R2.64+0xc00] ;  /* 0x000c001402069981 */ /* 0x000362000c1e1900 */
[C---:B------:R-:W-:Y:S01]  /*1040*/  VIADD R13, R4.reuse, 0x580 ;  /* 0x00000580040d7836 */ /* 0x040fe20000000000 */
[----:B------:R-:W-:Y:S01]  /*1050*/  ISETP.GE.AND P1, PT, R5, UR17, PT ;  /* 0x0000001105007c0c */ /* 0x000fe2000bf26270 */
[----:B------:R-:W-:Y:S02]  /*1060*/  IMAD.MOV.U32 R5, RZ, RZ, 0x7fffffff ;  /* 0x7fffffffff057424 */ /* 0x000fe400078e00ff */
[----:B------:R-:W-:Y:S01]  /*1070*/  IMAD.MOV.U32 R19, RZ, RZ, 0x7fffffff ;  /* 0x7fffffffff137424 */ /* 0x000fe200078e00ff */
[----:B------:R1:W5:Y:S01]  /*1080*/  @!P0 LDG.E R7, desc[UR20][R2.64+0xa00] ;  /* 0x000a001402078981 */ /* 0x000362000c1e1900 */
[----:B------:R-:W-:Y:S01]  /*1090*/  IMAD.MOV.U32 R18, RZ, RZ, 0x7fffffff ;  /* 0x7fffffffff127424 */ /* 0x000fe200078e00ff */
        /* <DEDUP_REMOVED lines=9> */
[----:B------:R-:W-:Y:S01]  /*1130*/  IMAD.MOV.U32 R17, RZ, RZ, 0x7fffffff ;  /* 0x7fffffffff117424 */ /* 0x000fe200078e00ff */
[----:B------:R-:W-:Y:S01]  /*1140*/  MOV R14, 0x7fffffff ;  /* 0x7fffffff000e7802 */ /* 0x000fe20000000f00 */
[----:B------:R-:W-:Y:S02]  /*1150*/  IMAD.MOV.U32 R16, RZ, RZ, 0x7fffffff ;  /* 0x7fffffffff107424 */ /* 0x000fe400078e00ff */
        /* <DEDUP_REMOVED lines=9> */
.L_x_353:
        /* <DEDUP_REMOVED lines=24> */
.L_x_355:
        /* <DEDUP_REMOVED lines=73> */
.L_x_354:
[----:B------:R-:W-:Y:S05]  /*1800*/  BRA.U !UP0, `(.L_x_356) ;  /* 0xfffffff108dc7547 */ /* 0x000fea000b83ffff */
.L_x_351:
        /* <DEDUP_REMOVED lines=9> */
.L_x_376:
        /* <DEDUP_REMOVED lines=16> */
.L_x_361:
[----:B------:R-:W-:Y:S05]  /*19a0*/  BSYNC.RECONVERGENT B1 ;  /* 0x0000000000017941 */ /* 0x000fea0003800200 */
.L_x_360:
        /* <DEDUP_REMOVED lines=15> */
.L_x_363:
[----:B------:R-:W-:Y:S05]  /*1aa0*/  BSYNC.RECONVERGENT B1 ;  /* 0x0000000000017941 */ /* 0x000fea0003800200 */
.L_x_362:
[----:B------:R-:W-:Y:S04]  /*1ab0*/  BSSY.RECONVERGENT B1, `(.L_x_364) ;  /* 0x0000007000017945 */ /* 0x000fe80003800200 */
[----:B------:R-:W-:Y:S05]  /*1ac0*/  @!P0 BRA `(.L_x_365) ;  /* 0x0000000000148947 */ /* 0x000fea0003800000 */
[----:B01----:R-:W-:Y:S02]  /*1ad0*/  IMAD R17, R5, 0x100, R4 ;  /* 0x0000010005117824 */ /* 0x003fe400078e0204 */
[----:B------:R-:W-:-:S03]  /*1ae0*/  IMAD.MOV.U32 R23, RZ, RZ, RZ ;  /* 0x000000ffff177224 */ /* 0x000fc600078e00ff */
[----:B------:R-:W-:-:S05]  /*1af0*/  IADD3 R17, PT, PT, R17, 0x200, RZ ;  /* 0x0000020011117810 */ /* 0x000fca0007ffe0ff */
[----:B------:R-:W-:-:S05]  /*1b00*/  IMAD.WIDE.U32 R16, R17, 0x8, R2 ;  /* 0x0000000811107825 */ /* 0x000fca00078e0002 */
[----:B------:R2:W-:Y:S02]  /*1b10*/  REDG.E.ADD.64.STRONG.GPU desc[UR20][R16.64], R22 ;  /* 0x000000161000798e */ /* 0x0005e4000c12e514 */
.L_x_365:
[----:B------:R-:W-:Y:S05]  /*1b20*/  BSYNC.RECONVERGENT B1 ;  /* 0x0000000000017941 */ /* 0x000fea0003800200 */
.L_x_364:
[----:B------:R-:W-:Y:S04]  /*1b30*/  BSSY.RECONVERGENT B1, `(.L_x_366) ;  /* 0x0000007000017945 */ /* 0x000fe80003800200 */
[----:B------:R-:W-:Y:S05]  /*1b40*/  @!P1 BRA `(.L_x_367) ;  /* 0x0000000000149947 */ /* 0x000fea0003800000 */
[----:B012---:R-:W-:Y:S02]  /*1b50*/  IMAD R17, R5, 0x100, R4 ;  /* 0x0000010005117824 */ /* 0x007fe400078e0204 */
[----:B------:R-:W-:Y:S02]  /*1b60*/  IMAD.MOV.U32 R15, RZ, RZ, RZ ;  /* 0x000000ffff0f7224 */ /* 0x000fe400078e00ff */
[----:B------:R-:W-:-:S04]  /*1b70*/  VIADD R17, R17, 0x300 ;  /* 0x0000030011117836 */ /* 0x000fc80000000000 */
[----:B------:R-:W-:-:S05]  /*1b80*/  IMAD.WIDE.U32 R16, R17, 0x8, R2 ;  /* 0x0000000811107825 */ /* 0x000fca00078e0002 */
[----:B------:R3:W-:Y:S02]  /*1b90*/  REDG.E.ADD.64.STRONG.GPU desc[UR20][R16.64], R14 ;  /* 0x0000000e1000798e */ /* 0x0007e4000c12e514 */
.L_x_367:
[----:B------:R-:W-:Y:S05]  /*1ba0*/  BSYNC.RECONVERGENT B1 ;  /* 0x0000000000017941 */ /* 0x000fea0003800200 */
.L_x_366:
[----:B------:R-:W-:Y:S04]  /*1bb0*/  BSSY.RECONVERGENT B1, `(.L_x_368) ;  /* 0x0000007000017945 */ /* 0x000fe80003800200 */
[----:B------:R-:W-:Y:S05]  /*1bc0*/  @!P2 BRA `(.L_x_369) ;  /* 0x000000000014a947 */ /* 0x000fea0003800000 */
[----:B---3--:R-:W-:Y:S02]  /*1bd0*/  IMAD R15, R5, 0x100, R4 ;  /* 0x00000100050f7824 */ /* 0x008fe400078e0204 */
[----:B------:R-:W-:Y:S02]  /*1be0*/  HFMA2 R13, -RZ, RZ, 0, 0 ;  /* 0x00000000ff0d7431 */ /* 0x000fe400000001ff */
[----:B------:R-:W-:-:S04]  /*1bf0*/  VIADD R15, R15, 0x400 ;  /* 0x000004000f0f7836 */ /* 0x000fc80000000000 */
[----:B------:R-:W-:-:S05]  /*1c00*/  IMAD.WIDE.U32 R14, R15, 0x8, R2 ;  /* 0x000000080f0e7825 */ /* 0x000fca00078e0002 */
[----:B------:R4:W-:Y:S02]  /*1c10*/  REDG.E.ADD.64.STRONG.GPU desc[UR20][R14.64], R12 ;  /* 0x0000000c0e00798e */ /* 0x0009e4000c12e514 */
.L_x_369:
[----:B------:R-:W-:Y:S05]  /*1c20*/  BSYNC.RECONVERGENT B1 ;  /* 0x0000000000017941 */ /* 0x000fea0003800200 */
.L_x_368:
[----:B------:R-:W-:Y:S04]  /*1c30*/  BSSY.RECONVERGENT B1, `(.L_x_370) ;  /* 0x0000007000017945 */ /* 0x000fe80003800200 */
[----:B------:R-:W-:Y:S05]  /*1c40*/  @!P3 BRA `(.L_x_371) ;  /* 0x000000000014b947 */ /* 0x000fea0003800000 */
[----:B----4-:R-:W-:Y:S02]  /*1c50*/  IMAD R13, R5, 0x100, R4 ;  /* 0x00000100050d7824 */ /* 0x010fe400078e0204 */
[----:B------:R-:W-:Y:S02]  /*1c60*/  IMAD.MOV.U32 R7, RZ, RZ, RZ ;  /* 0x000000ffff077224 */ /* 0x000fe400078e00ff */
[----:B------:R-:W-:-:S04]  /*1c70*/  VIADD R13, R13, 0x500 ;  /* 0x000005000d0d7836 */ /* 0x000fc80000000000 */
[----:B------:R-:W-:-:S05]  /*1c80*/  IMAD.WIDE.U32 R12, R13, 0x8, R2 ;  /* 0x000000080d0c7825 */ /* 0x000fca00078e0002 */
[----:B------:R4:W-:Y:S02]  /*1c90*/  REDG.E.ADD.64.STRONG.GPU desc[UR20][R12.64], R6 ;  /* 0x000000060c00798e */ /* 0x0009e4000c12e514 */
.L_x_371:
[----:B------:R-:W-:Y:S05]  /*1ca0*/  BSYNC.RECONVERGENT B1 ;  /* 0x0000000000017941 */ /* 0x000fea0003800200 */
.L_x_370:
[----:B------:R-:W-:Y:S04]  /*1cb0*/  BSSY.RECONVERGENT B1, `(.L_x_372) ;  /* 0x0000007000017945 */ /* 0x000fe80003800200 */
[----:B------:R-:W-:Y:S05]  /*1cc0*/  @!P4 BRA `(.L_x_373) ;  /* 0x000000000014c947 */ /* 0x000fea0003800000 */
[----:B----4-:R-:W-:Y:S02]  /*1cd0*/  IMAD R7, R5, 0x100, R4 ;  /* 0x0000010005077824 */ /* 0x010fe400078e0204 */
[----:B------:R-:W-:Y:S02]  /*1ce0*/  IMAD.MOV.U32 R9, RZ, RZ, RZ ;  /* 0x000000ffff097224 */ /* 0x000fe400078e00ff */
[----:B------:R-:W-:-:S04]  /*1cf0*/  VIADD R7, R7, 0x600 ;  /* 0x0000060007077836 */ /* 0x000fc80000000000 */
[----:B------:R-:W-:-:S05]  /*1d00*/  IMAD.WIDE.U32 R6, R7, 0x8, R2 ;  /* 0x0000000807067825 */ /* 0x000fca00078e0002 */
[----:B------:R4:W-:Y:S02]  /*1d10*/  REDG.E.ADD.64.STRONG.GPU desc[UR20][R6.64], R8 ;  /* 0x000000080600798e */ /* 0x0009e4000c12e514 */
.L_x_373:
[----:B------:R-:W-:Y:S05]  /*1d20*/  BSYNC.RECONVERGENT B1 ;  /* 0x0000000000017941 */ /* 0x000fea0003800200 */
.L_x_372:
[----:B------:R-:W-:Y:S04]  /*1d30*/  BSSY.RECONVERGENT B1, `(.L_x_374) ;  /* 0x0000007000017945 */ /* 0x000fe80003800200 */
[----:B------:R-:W-:Y:S05]  /*1d40*/  @!P5 BRA `(.L_x_375) ;  /* 0x000000000014d947 */ /* 0x000fea0003800000 */
[----:B----4-:R-:W-:Y:S01]  /*1d50*/  LEA R7, R5, R4, 0x8 ;  /* 0x0000000405077211 */ /* 0x010fe200078e40ff */
[----:B------:R-:W-:-:S04]  /*1d60*/  IMAD.MOV.U32 R11, RZ, RZ, RZ ;  /* 0x000000ffff0b7224 */ /* 0x000fc800078e00ff */
[----:B------:R-:W-:-:S04]  /*1d70*/  VIADD R7, R7, 0x700 ;  /* 0x0000070007077836 */ /* 0x000fc80000000000 */
[----:B------:R-:W-:-:S05]  /*1d80*/  IMAD.WIDE.U32 R6, R7, 0x8, R2 ;  /* 0x0000000807067825 */ /* 0x000fca00078e0002 */
[----:B------:R4:W-:Y:S02]  /*1d90*/  REDG.E.ADD.64.STRONG.GPU desc[UR20][R6.64], R10 ;  /* 0x0000000a0600798e */ /* 0x0009e4000c12e514 */
.L_x_375:
[----:B------:R-:W-:Y:S05]  /*1da0*/  BSYNC.RECONVERGENT B1 ;  /* 0x0000000000017941 */ /* 0x000fea0003800200 */
.L_x_374:
[----:B------:R-:W-:-:S05]  /*1db0*/  VIADD R5, R5, 0x8 ;  /* 0x0000000805057836 */ /* 0x000fca0000000000 */
[----:B------:R-:W-:-:S13]  /*1dc0*/  ISETP.NE.AND P0, PT, R5, UR27, PT ;  /* 0x0000001b05007c0c */ /* 0x000fda000bf05270 */
[----:B------:R-:W-:Y:S05]  /*1dd0*/  @P0 BRA `(.L_x_376) ;  /* 0xfffffff800b00947 */ /* 0x000fea000383ffff */
[----:B------:R-:W-:-:S07]  /*1de0*/  IMAD.U32 R3, RZ, RZ, UR27 ;  /* 0x0000001bff037e24 */ /* 0x000fce000f8e00ff */
.L_x_359:
        /* <DEDUP_REMOVED lines=24> */
.L_x_380:
[----:B------:R-:W-:Y:S05]  /*1f70*/  BSYNC.RECONVERGENT B1 ;  /* 0x0000000000017941 */ /* 0x000fea0003800200 */
.L_x_379:
        /* <DEDUP_REMOVED lines=9> */
.L_x_382:
[----:B------:R-:W-:Y:S05]  /*2010*/  BSYNC.RECONVERGENT B1 ;  /* 0x0000000000017941 */ /* 0x000fea0003800200 */
.L_x_381:
        /* <DEDUP_REMOVED lines=8> */
.L_x_384:
[----:B------:R-:W-:Y:S05]  /*20a0*/  BSYNC.RECONVERGENT B1 ;  /* 0x0000000000017941 */ /* 0x000fea0003800200 */
.L_x_383:
        /* <DEDUP_REMOVED lines=9> */
.L_x_386:
[----:B------:R-:W-:Y:S05]  /*2140*/  BSYNC.RECONVERGENT B1 ;  /* 0x0000000000017941 */ /* 0x000fea0003800200 */
.L_x_385:
[----:B------:R-:W-:-:S07]  /*2150*/  VIADD R3, R3, 0x4 ;  /* 0x0000000403037836 */ /* 0x000fce0000000000 */
.L_x_378:
        /* <DEDUP_REMOVED lines=18> */
.L_x_390:
[----:B------:R-:W-:Y:S05]  /*2280*/  BSYNC.RECONVERGENT B2 ;  /* 0x0000000000027941 */ /* 0x000fea0003800200 */
.L_x_389:
        /* <DEDUP_REMOVED lines=9> */
.L_x_392:
[----:B------:R-:W-:Y:S05]  /*2320*/  BSYNC.RECONVERGENT B2 ;  /* 0x0000000000027941 */ /* 0x000fea0003800200 */
.L_x_391:
[----:B------:R-:W-:-:S07]  /*2330*/  VIADD R3, R3, 0x2 ;  /* 0x0000000203037836 */ /* 0x000fce0000000000 */
.L_x_388:
        /* <DEDUP_REMOVED lines=12> */
.L_x_387:
[----:B------:R-:W-:Y:S05]  /*2400*/  BSYNC.RECONVERGENT B1 ;  /* 0x0000000000017941 */ /* 0x000fea0003800200 */
.L_x_377:
[----:B------:R-:W-:-:S13]  /*2410*/  ISETP.GT.U32.AND P0, PT, R4, 0x7f, PT ;  /* 0x0000007f0400780c */ /* 0x000fda0003f04070 */
[----:B------:R-:W-:Y:S05]  /*2420*/  @P0 BRA `(.L_x_358) ;  /* 0x0000000800900947 */ /* 0x000fea0003800000 */
[----:B------:R-:W-:Y:S01]  /*2430*/  UISETP.GE.U32.AND UP0, UPT, UR22, 0x7, UPT ;  /* 0x000000071600788c */ /* 0x000fe2000bf06070 */
[----:B0-----:R-:W-:-:S08]  /*2440*/  IMAD.MOV.U32 R3, RZ, RZ, RZ ;  /* 0x000000ffff037224 */ /* 0x001fd000078e00ff */
[----:B------:R-:W-:Y:S05]  /*2450*/  BRA.U !UP0, `(.L_x_393) ;  /* 0x0000000508147547 */ /* 0x000fea000b800000 */
[----:B------:R-:W0:Y:S01]  /*2460*/  LDC.64 R2, c[0x0][0x380] ;  /* 0x0000e000ff027b82 */ /* 0x000e220000000a00 */
[----:B------:R-:W-:-:S07]  /*2470*/  IMAD.MOV.U32 R9, RZ, RZ, RZ ;  /* 0x000000ffff097224 */ /* 0x000fce00078e00ff */
.L_x_410:
        /* <DEDUP_REMOVED lines=18> */
.L_x_395:
[----:B------:R-:W-:Y:S05]  /*25a0*/  BSYNC.RECONVERGENT B1 ;  /* 0x0000000000017941 */ /* 0x000fea0003800200 */
.L_x_394:
[----:B------:R-:W-:Y:S04]  /*25b0*/  BSSY.RECONVERGENT B1, `(.L_x_396) ;  /* 0x0000005000017945 */ /* 0x000fe80003800200 */
[----:B------:R-:W-:Y:S05]  /*25c0*/  @!P1 BRA `(.L_x_397) ;  /* 0x00000000000c9947 */ /* 0x000fea0003800000 */
[----:B0-----:R-:W-:Y:S02]  /*25d0*/  IMAD.MOV.U32 R14, RZ, RZ, R13 ;  /* 0x000000ffff0e7224 */ /* 0x001fe400078e000d */
[----:B------:R-:W-:-:S05]  /*25e0*/  IMAD.MOV.U32 R15, RZ, RZ, RZ ;  /* 0x000000ffff0f7224 */ /* 0x000fca00078e00ff */
[----:B------:R1:W-:Y:S02]  /*25f0*/  REDG.E.ADD.64.STRONG.GPU desc[UR20][R6.64+0xc00], R14 ;  /* 0x000c000e0600798e */ /* 0x0003e4000c12e514 */
.L_x_397:
[----:B------:R-:W-:Y:S05]  /*2600*/  BSYNC.RECONVERGENT B1 ;  /* 0x0000000000017941 */ /* 0x000fea0003800200 */
.L_x_396:
        /* <DEDUP_REMOVED lines=12> */
.L_x_399:
[----:B------:R-:W-:Y:S05]  /*26d0*/  BSYNC.RECONVERGENT B1 ;  /* 0x0000000000017941 */ /* 0x000fea0003800200 */
.L_x_398:
[----:B------:R-:W-:Y:S04]  /*26e0*/  BSSY.RECONVERGENT B1, `(.L_x_400) ;  /* 0x0000005000017945 */ /* 0x000fe80003800200 */
[----:B------:R-:W-:Y:S05]  /*26f0*/  @!P1 BRA `(.L_x_401) ;  /* 0x00000000000c9947 */ /* 0x000fea0003800000 */
[----:B012---:R-:W-:Y:S02]  /*2700*/  IMAD.MOV.U32 R14, RZ, RZ, R18 ;  /* 0x000000ffff0e7224 */ /* 0x007fe400078e0012 */
[----:B------:R-:W-:-:S05]  /*2710*/  IMAD.MOV.U32 R15, RZ, RZ, RZ ;  /* 0x000000ffff0f7224 */ /* 0x000fca00078e00ff */
[----:B------:R3:W-:Y:S02]  /*2720*/  REDG.E.ADD.64.STRONG.GPU desc[UR20][R6.64+0x1c00], R14 ;  /* 0x001c000e0600798e */ /* 0x0007e4000c12e514 */
.L_x_401:
[----:B------:R-:W-:Y:S05]  /*2730*/  BSYNC.RECONVERGENT B1 ;  /* 0x0000000000017941 */ /* 0x000fea0003800200 */
.L_x_400:
[----:B------:R-:W-:Y:S04]  /*2740*/  BSSY.RECONVERGENT B1, `(.L_x_402) ;  /* 0x0000005000017945 */ /* 0x000fe80003800200 */
[----:B------:R-:W-:Y:S05]  /*2750*/  @!P2 BRA `(.L_x_403) ;  /* 0x00000000000ca947 */ /* 0x000fea0003800000 */
[----:B0123--:R-:W-:Y:S01]  /*2760*/  MOV R14, R19 ;  /* 0x00000013000e7202 */ /* 0x00ffe20000000f00 */
[----:B------:R-:W-:-:S05]  /*2770*/  IMAD.MOV.U32 R15, RZ, RZ, RZ ;  /* 0x000000ffff0f7224 */ /* 0x000fca00078e00ff */
[----:B------:R4:W-:Y:S02]  /*2780*/  REDG.E.ADD.64.STRONG.GPU desc[UR20][R6.64+0x2400], R14 ;  /* 0x0024000e0600798e */ /* 0x0009e4000c12e514 */
.L_x_403:
[----:B------:R-:W-:Y:S05]  /*2790*/  BSYNC.RECONVERGENT B1 ;  /* 0x0000000000017941 */ /* 0x000fea0003800200 */
.L_x_402:
[----:B------:R-:W-:Y:S04]  /*27a0*/  BSSY.RECONVERGENT B1, `(.L_x_404) ;  /* 0x0000004000017945 */ /* 0x000fe80003800200 */
[----:B------:R-:W-:Y:S05]  /*27b0*/  @!P3 BRA `(.L_x_405) ;  /* 0x000000000008b947 */ /* 0x000fea0003800000 */
[----:B------:R-:W-:-:S05]  /*27c0*/  IMAD.MOV.U32 R17, RZ, RZ, RZ ;  /* 0x000000ffff117224 */ /* 0x000fca00078e00ff */
[----:B------:R0:W-:Y:S02]  /*27d0*/  REDG.E.ADD.64.STRONG.GPU desc[UR20][R6.64+0x2c00], R16 ;  /* 0x002c00100600798e */ /* 0x0001e4000c12e514 */
.L_x_405:
[----:B------:R-:W-:Y:S05]  /*27e0*/  BSYNC.RECONVERGENT B1 ;  /* 0x0000000000017941 */ /* 0x000fea0003800200 */
.L_x_404:
[----:B------:R-:W-:Y:S04]  /*27f0*/  BSSY.RECONVERGENT B1, `(.L_x_406) ;  /* 0x0000004000017945 */ /* 0x000fe80003800200 */
[----:B------:R-:W-:Y:S05]  /*2800*/  @!P4 BRA `(.L_x_407) ;  /* 0x000000000008c947 */ /* 0x000fea0003800000 */
[----:B------:R-:W-:-:S05]  /*2810*/  IMAD.MOV.U32 R13, RZ, RZ, RZ ;  /* 0x000000ffff0d7224 */ /* 0x000fca00078e00ff */
[----:B------:R0:W-:Y:S02]  /*2820*/  REDG.E.ADD.64.STRONG.GPU desc[UR20][R6.64+0x3400], R12 ;  /* 0x0034000c0600798e */ /* 0x0001e4000c12e514 */
.L_x_407:
[----:B------:R-:W-:Y:S05]  /*2830*/  BSYNC.RECONVERGENT B1 ;  /* 0x0000000000017941 */ /* 0x000fea0003800200 */
.L_x_406:
[----:B------:R-:W-:Y:S04]  /*2840*/  BSSY.RECONVERGENT B1, `(.L_x_408) ;  /* 0x0000004000017945 */ /* 0x000fe80003800200 */
[----:B------:R-:W-:Y:S05]  /*2850*/  @!P5 BRA `(.L_x_409) ;  /* 0x000000000008d947 */ /* 0x000fea0003800000 */
[----:B------:R-:W-:-:S05]  /*2860*/  IMAD.MOV.U32 R11, RZ, RZ, RZ ;  /* 0x000000ffff0b7224 */ /* 0x000fca00078e00ff */
[----:B------:R0:W-:Y:S02]  /*2870*/  REDG.E.ADD.64.STRONG.GPU desc[UR20][R6.64+0x3c00], R10 ;  /* 0x003c000a0600798e */ /* 0x0001e4000c12e514 */
.L_x_409:
[----:B------:R-:W-:Y:S05]  /*2880*/  BSYNC.RECONVERGENT B1 ;  /* 0x0000000000017941 */ /* 0x000fea0003800200 */
.L_x_408:
[----:B------:R-:W-:Y:S05]  /*2890*/  @P0 BRA `(.L_x_410) ;  /* 0xfffffff800f80947 */ /* 0x000fea000383ffff */
[----:B------:R-:W-:-:S07]  /*28a0*/  IMAD.U32 R3, RZ, RZ, UR27 ;  /* 0x0000001bff037e24 */ /* 0x000fce000f8e00ff */
.L_x_393:
        /* <DEDUP_REMOVED lines=20> */
.L_x_413:
[----:B------:R-:W-:Y:S05]  /*29f0*/  BSYNC.RECONVERGENT B1 ;  /* 0x0000000000017941 */ /* 0x000fea0003800200 */
.L_x_412:
        /* <DEDUP_REMOVED lines=9> */
.L_x_415:
[----:B------:R-:W-:Y:S05]  /*2a90*/  BSYNC.RECONVERGENT B1 ;  /* 0x0000000000017941 */ /* 0x000fea0003800200 */
.L_x_414:
        /* <DEDUP_REMOVED lines=8> */
.L_x_417:
[----:B------:R-:W-:Y:S05]  /*2b20*/  BSYNC.RECONVERGENT B1 ;  /* 0x0000000000017941 */ /* 0x000fea0003800200 */
.L_x_416:
        /* <DEDUP_REMOVED lines=9> */
.L_x_419:
[----:B------:R-:W-:Y:S05]  /*2bc0*/  BSYNC.RECONVERGENT B1 ;  /* 0x0000000000017941 */ /* 0x000fea0003800200 */
.L_x_418:
[----:B------:R-:W-:-:S07]  /*2bd0*/  VIADD R3, R3, 0x4 ;  /* 0x0000000403037836 */ /* 0x000fce0000000000 */
.L_x_411:
        /* <DEDUP_REMOVED lines=17> */
.L_x_422:
[----:B------:R-:W-:Y:S05]  /*2cf0*/  BSYNC.RECONVERGENT B1 ;  /* 0x0000000000017941 */ /* 0x000fea0003800200 */
.L_x_421:
        /* <DEDUP_REMOVED lines=9> */
.L_x_424:
[----:B------:R-:W-:Y:S05]  /*2d90*/  BSYNC.RECONVERGENT B1 ;  /* 0x0000000000017941 */ /* 0x000fea0003800200 */
.L_x_423:
[----:B------:R-:W-:-:S07]  /*2da0*/  VIADD R3, R3, 0x2 ;  /* 0x0000000203037836 */ /* 0x000fce0000000000 */
.L_x_420:
        /* <DEDUP_REMOVED lines=12> */
.L_x_358:
[----:B------:R-:W-:Y:S05]  /*2e70*/  BSYNC.RECONVERGENT B0 ;  /* 0x0000000000007941 */ /* 0x000fea0003800200 */
.L_x_357:
[----:B------:R-:W-:Y:S01]  /*2e80*/  BAR.SYNC.DEFER_BLOCKING 0x0 ;  /* 0x0000000000007b1d */ /* 0x000fe20000010000 */
[----:B------:R-:W-:-:S04]  /*2e90*/  UIADD3 UR6, UP0, UPT, UR6, 0x1, URZ ;  /* 0x0000000106067890 */ /* 0x000fc8000ff1e0ff */
[----:B------:R-:W-:Y:S02]  /*2ea0*/  UIADD3.X UR7, UPT, UPT, URZ, UR7, URZ, UP0, !UPT ;  /* 0x00000007ff077290 */ /* 0x000fe400087fe4ff */
[----:B------:R-:W-:-:S04]  /*2eb0*/  UISETP.NE.U32.AND UP0, UPT, UR6, UR11, UPT ;  /* 0x0000000b0600728c */ /* 0x000fc8000bf05070 */
[----:B------:R-:W-:-:S09]  /*2ec0*/  UISETP.NE.AND.EX UP0, UPT, UR7, UR12, UPT, UP0 ;  /* 0x0000000c0700728c */ /* 0x000fd2000bf05300 */
[----:B------:R-:W-:Y:S05]  /*2ed0*/  BRA.U UP0, `(.L_x_425) ;  /* 0xffffffd100f07547 */ /* 0x000fea000b83ffff */
[----:B------:R-:W-:Y:S05]  /*2ee0*/  EXIT ;  /* 0x000000000000794d */ /* 0x000fea0003800000 */
.L_x_426:
        /* <DEDUP_REMOVED lines=9> */
.L_x_440:


//--------------------- .text._ZN3cub18CUB_300001_SM_10006detail10radix_sort31DeviceRadixSortSingleTileKernelINS1_5radix10policy_hubIiNS0_8NullTypeEyE10Policy1000ELNS0_9SortOrderE0EiS6_yNS1_21identity_decomposer_tEEEvPKT1_PSB_PKT2_PSF_T3_iiT4_ --------------------------
	.section	.text._ZN3cub18CUB_300001_SM_10006detail10radix_sort31DeviceRadixSortSingleTileKernelINS1_5radix10policy_hubIiNS0_8NullTypeEyE10Policy1000ELNS0_9SortOrderE0EiS6_yNS1_21identity_decomposer_tEEEvPKT1_PSB_PKT2_PSF_T3_iiT4_,"ax",@progbits
	.align	128
        .global         _ZN3cub18CUB_300001_SM_10006detail10radix_sort31DeviceRadixSortSingleTileKernelINS1_5radix10policy_hubIiNS0_8NullTypeEyE10Policy1000ELNS0_9SortOrderE0EiS6_yNS1_21identity_decomposer_tEEEvPKT1_PSB_PKT2_PSF_T3_iiT4_
        .type           _ZN3cub18CUB_300001_SM_10006detail10radix_sort31DeviceRadixSortSingleTileKernelINS1_5radix10policy_hubIiNS0_8NullTypeEyE10Policy1000ELNS0_9SortOrderE0EiS6_yNS1_21identity_decomposer_tEEEvPKT1_PSB_PKT2_PSF_T3_iiT4_,@function
        .size           _ZN3cub18CUB_300001_SM_10006detail10radix_sort31DeviceRadixSortSingleTileKernelINS1_5radix10policy_hubIiNS0_8NullTypeEyE10Policy1000ELNS0_9SortOrderE0EiS6_yNS1_21identity_decomposer_tEEEvPKT1_PSB_PKT2_PSF_T3_iiT4_,(.L_x_441 - _ZN3cub18CUB_300001_SM_10006detail10radix_sort31DeviceRadixSortSingleTileKernelINS1_5radix10policy_hubIiNS0_8NullTypeEyE10Policy1000ELNS0_9SortOrderE0EiS6_yNS1_21identity_decomposer_tEEEvPKT1_PSB_PKT2_PSF_T3_iiT4_)
        .other          _ZN3cub18CUB_300001_SM_10006detail10radix_sort31DeviceRadixSortSingleTileKernelINS1_5radix10policy_hubIiNS0_8NullTypeEyE10Policy1000ELNS0_9SortOrderE0EiS6_yNS1_21identity_decomposer_tEEEvPKT1_PSB_PKT2_PSF_T3_iiT4_,@"STO_CUDA_ENTRY STV_DEFAULT"
_ZN3cub18CUB_300001_SM_10006detail10radix_sort31DeviceRadixSortSingleTileKernelINS1_5radix10policy_hubIiNS0_8NullTypeEyE10Policy1000ELNS0_9SortOrderE0EiS6_yNS1_21identity_decomposer_tEEEvPKT1_PSB_PKT2_PSF_T3_iiT4_:
.text._ZN3cub18CUB_300001_SM_10006detail10radix_sort31DeviceRadixSortSingleTileKernelINS1_5radix10policy_hubIiNS0_8NullTypeEyE10Policy1000ELNS0_9SortOrderE0EiS6_yNS1_21identity_decomposer_tEEEvPKT1_PSB_PKT2_PSF_T3_iiT4_:
[----:B------:R-:W-:Y:S01]  /*0000*/  LDC R1, c[0x0][0x37c] ;  /* 0x0000df00ff017b82 */ /* 0x000fe20000000800 */
[----:B------:R-:W0:Y:S01]  /*0010*/  S2R R0, SR_TID.X ;  /* 0x0000000000007919 */ /* 0x000e220000002100 */
[----:B------:R-:W1:Y:S06]  /*0020*/  LDCU UR4, c[0x0][0x3a0] ;  /* 0x00007400ff0477ac */ /* 0x000e6c0008000800 */
[----:B------:R-:W2:Y:S01]  /*0030*/  LDC.64 R4, c[0x0][0x380] ;  /* 0x0000e000ff047b82 */ /* 0x000ea20000000a00 */
[----:B------:R-:W3:Y:S01]  /*0040*/  LDCU.64 UR8, c[0x0][0x358] ;  /* 0x00006b00ff0877ac */ /* 0x000ee20008000a00 */
[----:B------:R-:W-:-:S02]  /*0050*/  IMAD.MOV.U32 R13, RZ, RZ, -0x1 ;  /* 0xffffffffff0d7424 */ /* 0x000fc400078e00ff */
[----:B------:R-:W-:Y:S02]  /*0060*/  IMAD.MOV.U32 R14, RZ, RZ, -0x1 ;  /* 0xffffffffff0e7424 */ /* 0x000fe400078e00ff */
[----:B------:R-:W-:Y:S02]  /*0070*/  IMAD.MOV.U32 R20, RZ, RZ, -0x1 ;  /* 0xffffffffff147424 */ /* 0x000fe400078e00ff */
[----:B------:R-:W-:Y:S01]  /*0080*/  IMAD.MOV.U32 R21, RZ, RZ, -0x1 ;  /* 0xffffffffff157424 */ /* 0x000fe200078e00ff */
[----:B------:R-:W4:Y:S01]  /*0090*/  S2UR UR6, SR_CgaCtaId ;  /* 0x00000000000679c3 */ /* 0x000f220000008800 */
[----:B------:R-:W2:Y:S01]  /*00a0*/  S2R R23, SR_LANEID ;  /* 0x0000000000177919 */ /* 0x000ea20000000000 */
[----:B------:R-:W-:Y:S01]  /*00b0*/  IMAD.MOV.U32 R25, RZ, RZ, -0x1 ;  /* 0xffffffffff197424 */ /* 0x000fe200078e00ff */
        /* <DEDUP_REMOVED lines=20> */
[----:B------:R-:W-:Y:S01]  /*0200*/  ISETP.GE.AND P6, PT, R2, UR4, PT ;  /* 0x0000000402007c0c */ /* 0x000fe2000bfc6270 */
[----:B------:R-:W-:-:S03]  /*0210*/  IMAD.MOV.U32 R2, RZ, RZ, -0x1 ;  /* 0xffffffffff027424 */ /* 0x000fc600078e00ff */
[----:B------:R-:W-:Y:S01]  /*0220*/  ISETP.GE.AND P0, PT, R3, UR4, PT ;  /* 0x0000000403007c0c */ /* 0x000fe2000bf06270 */
[----:B------:R-:W-:Y:S02]  /*0230*/  IMAD.MOV.U32 R3, RZ, RZ, -0x1 ;  /* 0xffffffffff037424 */ /* 0x000fe400078e00ff */
[----:B------:R-:W-:-:S06]  /*0240*/  VIADD R15, R7, 0xb ;  /* 0x0000000b070f7836 */ /* 0x000fcc0000000000 */
[----:B------:R-:W4:Y:S01]  /*0250*/  @!P6 LDG.E R17, desc[UR8][R4.64+0x14] ;  /* 0x000014080411e981 */ /* 0x000f22000c1e1900 */
[----:B--2---:R-:W-:Y:S01]  /*0260*/  @!P1 LOP3.LUT R2, R12, 0x80000000, RZ, 0x3c, !PT ;  /* 0x800000000c029812 */ /* 0x004fe200078e3cff */
[----:B------:R-:W-:Y:S01]  /*0270*/  IMAD.MOV.U32 R12, RZ, RZ, -0x1 ;  /* 0xffffffffff0c7424 */ /* 0x000fe200078e00ff */
        /* <DEDUP_REMOVED lines=19> */
[----:B------:R-:W-:Y:S01]  /*03b0*/  IMAD.MOV.U32 R15, RZ, RZ, -0x1 ;  /* 0xffffffffff0f7424 */ /* 0x000fe200078e00ff */
[----:B------:R-:W-:Y:S01]  /*03c0*/  @!P6 LOP3.LUT R15, R17, 0x80000000, RZ, 0x3c, !PT ;  /* 0x80000000110fe812 */ /* 0x000fe200078e3cff */
[C---:B------:R-:W-:Y:S01]  /*03d0*/  VIADD R18, R7.reuse, 0xd ;  /* 0x0000000d07127836 */ /* 0x040fe20000000000 */
[----:B------:R-:W-:Y:S01]  /*03e0*/  ISETP.GE.AND P6, PT, R16, UR4, PT ;  /* 0x0000000410007c0c */ /* 0x000fe2000bfc6270 */
[----:B------:R-:W-:Y:S02]  /*03f0*/  IMAD.MOV.U32 R16, RZ, RZ, -0x1 ;  /* 0xffffffffff107424 */ /* 0x000fe400078e00ff */
[----:B------:R-:W-:Y:S02]  /*0400*/  IMAD.MOV.U32 R17, RZ, RZ, -0x1 ;  /* 0xffffffffff117424 */ /* 0x000fe400078e00ff */
[----:B------:R-:W-:-:S08]  /*0410*/  VIADD R19, R7, 0xe ;  /* 0x0000000e07137836 */ /* 0x000fd00000000000 */
[----:B------:R-:W5:Y:S01]  /*0420*/  @!P6 LDG.E R24, desc[UR8][R4.64+0x30] ;  /* 0x000030080418e981 */ /* 0x000f62000c1e1900 */
[----:B--2---:R-:W-:Y:S01]  /*0430*/  @!P0 LOP3.LUT R16, R6, 0x80000000, RZ, 0x3c, !PT ;  /* 0x8000000006108812 */ /* 0x004fe200078e3cff */
[C---:B------:R-:W-:Y:S01]  /*0440*/  VIADD R6, R7.reuse, 0xf ;  /* 0x0000000f07067836 */ /* 0x040fe20000000000 */
[----:B------:R-:W-:Y:S01]  /*0450*/  ISETP.GE.AND P0, PT, R18, UR4, PT ;  /* 0x0000000412007c0c */ /* 0x000fe2000bf06270 */
[----:B------:R-:W-:Y:S01]  /*0460*/  IMAD.MOV.U32 R18, RZ, RZ, -0x1 ;  /* 0xffffffffff127424 */ /* 0x000fe200078e00ff */
[----:B---3--:R-:W-:Y:S01]  /*0470*/  @!P1 LOP3.LUT R17, R8, 0x80000000, RZ, 0x3c, !PT ;  /* 0x8000000008119812 */ /* 0x008fe200078e3cff */
[----:B------:R-:W-:Y:S01]  /*0480*/  VIADD R8, R7, 0x10 ;  /* 0x0000001007087836 */ /* 0x000fe20000000000 */
[----:B----4-:R-:W-:Y:S02]  /*0490*/  @!P2 LOP3.LUT R18, R9, 0x80000000, RZ, 0x3c, !PT ;  /* 0x800000000912a812 */ /* 0x010fe400078e3cff */
[----:B------:R-:W-:Y:S01]  /*04a0*/  ISETP.GE.AND P2, PT, R6, UR4, PT ;  /* 0x0000000406007c0c */ /* 0x000fe2000bf46270 */
[----:B------:R-:W-:-:S02]  /*04b0*/  VIADD R6, R7, 0x11 ;  /* 0x0000001107067836 */ /* 0x000fc40000000000 */
[----:B------:R-:W-:Y:S01]  /*04c0*/  VIADD R7, R7, 0x12 ;  /* 0x0000001207077836 */ /* 0x000fe20000000000 */
[----:B------:R-:W-:Y:S01]  /*04d0*/  ISETP.GE.AND P1, PT, R19, UR4, PT ;  /* 0x0000000413007c0c */ /* 0x000fe2000bf26270 */
[----:B------:R-:W-:Y:S01]  /*04e0*/  IMAD.MOV.U32 R19, RZ, RZ, -0x1 ;  /* 0xffffffffff137424 */ /* 0x000fe200078e00ff */
[----:B-----5:R-:W-:Y:S02]  /*04f0*/  @!P3 LOP3.LUT R19, R10, 0x80000000, RZ, 0x3c, !PT ;  /* 0x800000000a13b812 */ /* 0x020fe400078e3cff */
[----:B------:R-:W-:Y:S02]  /*0500*/  @!P4 LOP3.LUT R20, R11, 0x80000000, RZ, 0x3c, !PT ;  /* 0x800000000b14c812 */ /* 0x000fe400078e3cff */
[----:B------:R-:W-:Y:S02]  /*0510*/  @!P5 LOP3.LUT R21, R22, 0x80000000, RZ, 0x3c, !PT ;  /* 0x800000001615d812 */ /* 0x000fe400078e3cff */
[----:B------:R-:W-:Y:S02]  /*0520*/  ISETP.GE.AND P3, PT, R8, UR4, PT ;  /* 0x0000000408007c0c */ /* 0x000fe4000bf66270 */
        /* <DEDUP_REMOVED lines=13> */
[----:B------:R-:W-:-:S05]  /*0600*/  SHF.R.U32.HI R105, RZ, 0x5, R0 ;  /* 0x00000005ff697819 */ /* 0x000fca0000011600 */
[----:B------:R-:W-:Y:S01]  /*0610*/  LEA R29, R0, UR4, 0x2 ;  /* 0x00000004001d7c11 */ /* 0x000fe2000f8e10ff */
[----:B------:R-:W-:Y:S01]  /*0620*/  IMAD.MOV.U32 R22, RZ, RZ, -0x1 ;  /* 0xffffffffff167424 */ /* 0x000fe200078e00ff */
[----:B------:R-:W-:-:S03]  /*0630*/  @!P6 LOP3.LUT R22, R24, 0x80000000, RZ, 0x3c, !PT ;  /* 0x800000001816e812 */ /* 0x000fc600078e3cff */
[----:B------:R-:W-:Y:S01]  /*0640*/  IMAD R31, R0, 0x80, R29 ;  /* 0x00000080001f7824 */ /* 0x000fe200078e021d */
[----:B------:R-:W-:Y:S01]  /*0650*/  LEA R32, R105, UR4, 0x2 ;  /* 0x0000000469207c11 */ /* 0x000fe2000f8e10ff */
[----:B------:R-:W-:Y:S02]  /*0660*/  IMAD.MOV.U32 R24, RZ, RZ, -0x1 ;  /* 0xffffffffff187424 */ /* 0x000fe400078e00ff */
[----:B------:R-:W-:Y:S02]  /*0670*/  IMAD.MOV.U32 R26, RZ, RZ, -0x1 ;  /* 0xffffffffff1a7424 */ /* 0x000fe400078e00ff */
[----:B------:R-:W-:Y:S02]  /*0680*/  IMAD.MOV.U32 R27, RZ, RZ, -0x1 ;  /* 0xffffffffff1b7424 */ /* 0x000fe400078e00ff */
[----:B------:R-:W-:Y:S02]  /*0690*/  IMAD.MOV.U32 R28, RZ, RZ, -0x1 ;  /* 0xffffffffff1c7424 */ /* 0x000fe400078e00ff */
[----:B------:R-:W-:-:S02]  /*06a0*/  IMAD.MOV.U32 R30, RZ, RZ, -0x1 ;  /* 0xffffffffff1e7424 */ /* 0x000fc400078e00ff */
[----:B------:R-:W-:Y:S01]  /*06b0*/  IMAD R33, R0, -0x38, R31 ;  /* 0xffffffc800217824 */ /* 0x000fe200078e021f */
[----:B------:R-:W-:Y:S01]  /*06c0*/  BAR.SYNC.DEFER_BLOCKING 0x0 ;  /* 0x0000000000007b1d */ /* 0x000fe20000010000 */
[----:B--2---:R-:W-:Y:S02]  /*06d0*/  @!P2 LOP3.LUT R26, R8, 0x80000000, RZ, 0x3c, !PT ;  /* 0x80000000081aa812 */ /* 0x004fe400078e3cff */
[----:B---3--:R-:W-:Y:S02]  /*06e0*/  @!P0 LOP3.LUT R24, R6, 0x80000000, RZ, 0x3c, !PT ;  /* 0x8000000006188812 */ /* 0x008fe400078e3cff */
[----:B----4-:R-:W-:Y:S02]  /*06f0*/  @!P1 LOP3.LUT R25, R7, 0x80000000, RZ, 0x3c, !PT ;  /* 0x8000000007199812 */ /* 0x010fe400078e3cff */
[----:B-----5:R-:W-:Y:S02]  /*0700*/  @!P3 LOP3.LUT R27, R9, 0x80000000, RZ, 0x3c, !PT ;  /* 0x80000000091bb812 */ /* 0x020fe400078e3cff */
[----:B------:R-:W-:-:S02]  /*0710*/  @!P4 LOP3.LUT R28, R10, 0x80000000, RZ, 0x3c, !PT ;  /* 0x800000000a1cc812 */ /* 0x000fc400078e3cff */
[----:B------:R-:W-:-:S07]  /*0720*/  @!P5 LOP3.LUT R30, R11, 0x80000000, RZ, 0x3c, !PT ;  /* 0x800000000b1ed812 */ /* 0x000fce00078e3cff */
.L_x_428:
        /* <DEDUP_REMOVED lines=22> */
[----:B------:R-:W-:Y:S02]  /*0890*/  IADD3 R36, PT, PT, R4, R29, R36 ;  /* 0x0000001d04247210 */ /* 0x000fe40007ffe024 */
        /* <DEDUP_REMOVED lines=11> */
[----:B------:R-:W-:Y:S02]  /*0950*/  IADD3 R37, PT, PT, R6, R29, R4 ;  /* 0x0000001d06257210 */ /* 0x000fe40007ffe004 */
        /* <DEDUP_REMOVED lines=12> */
[----:B------:R-:W-:-:S03]  /*0a20*/  IADD3 R39, PT, PT, R39, R29, R6 ;  /* 0x0000001d27277210 */ /* 0x000fc60007ffe006 */
        /* <DEDUP_REMOVED lines=14> */
[----:B------:R-:W0:Y:S02]  /*0b10*/  LDS.U16 R34, [R36] ;  /* 0x0000000024227984 */ /* 0x000e240000000400 */
[----:B0-----:R-:W-:-:S05]  /*0b20*/  VIADD R5, R34, 0x1 ;  /* 0x0000000122057836 */ /* 0x001fca0000000000 */
[----:B------:R0:W-:Y:S04]  /*0b30*/  STS.U16 [R36], R5 ;  /* 0x0000000524007388 */ /* 0x0001e80000000400 */
[----:B------:R-:W1:Y:S01]  /*0b40*/  LDS.U16 R38, [R37] ;  /* 0x0000000025267984 */ /* 0x000e620000000400 */
[----:B0-----:R-:W-:-:S04]  /*0b50*/  SHF.R.U32.HI R5, RZ, UR6, R13 ;  /* 0x00000006ff057c19 */ /* 0x001fc8000801160d */
[----:B------:R-:W-:-:S05]  /*0b60*/  LOP3.LUT R5, R5, UR4, RZ, 0xc0, !PT ;  /* 0x0000000405057c12 */ /* 0x000fca000f8ec0ff */
[----:B------:R-:W-:Y:S01]  /*0b70*/  IMAD.SHL.U32 R6, R5, 0x400, RZ ;  /* 0x0000040005067824 */ /* 0x000fe200078e00ff */
[----:B------:R-:W-:-:S04]  /*0b80*/  SHF.R.U32.HI R5, RZ, 0x4, R5 ;  /* 0x00000004ff057819 */ /* 0x000fc80000011605 */
[----:B------:R-:W-:Y:S02]  /*0b90*/  LOP3.LUT R8, R6, 0x7c00, RZ, 0xc0, !PT ;  /* 0x00007c0006087812 */ /* 0x000fe400078ec0ff */
[----:B------:R-:W-:-:S04]  /*0ba0*/  LOP3.LUT R5, R5, 0xffffffe, RZ, 0xc0, !PT ;  /* 0x0ffffffe05057812 */ /* 0x000fc800078ec0ff */
[----:B------:R-:W-:Y:S01]  /*0bb0*/  IADD3 R41, PT, PT, R5, R29, R8 ;  /* 0x0000001d05297210 */ /* 0x000fe20007ffe008 */
[----:B-1----:R-:W-:-:S05]  /*0bc0*/  VIADD R4, R38, 0x1 ;  /* 0x0000000126047836 */ /* 0x002fca0000000000 */
[----:B------:R0:W-:Y:S04]  /*0bd0*/  STS.U16 [R37], R4 ;  /* 0x0000000425007388 */ /* 0x0001e80000000400 */
[----:B------:R-:W1:Y:S01]  /*0be0*/  LDS.U16 R40, [R39] ;  /* 0x0000000027287984 */ /* 0x000e620000000400 */
[----:B0-----:R-:W-:-:S04]  /*0bf0*/  SHF.R.U32.HI R4, RZ, UR6, R14 ;  /* 0x00000006ff047c19 */ /* 0x001fc8000801160e */
[----:B------:R-:W-:-:S05]  /*0c00*/  LOP3.LUT R4, R4, UR4, RZ, 0xc0, !PT ;  /* 0x0000000404047c12 */ /* 0x000fca000f8ec0ff */
[----:B------:R-:W-:Y:S01]  /*0c10*/  IMAD.SHL.U32 R5, R4, 0x400, RZ ;  /* 0x0000040004057824 */ /* 0x000fe200078e00ff */
[----:B------:R-:W-:-:S04]  /*0c20*/  SHF.R.U32.HI R4, RZ, 0x4, R4 ;  /* 0x00000004ff047819 */ /* 0x000fc80000011604 */
[----:B------:R-:W-:Y:S02]  /*0c30*/  LOP3.LUT R8, R5, 0x7c00, RZ, 0xc0, !PT ;  /* 0x00007c0005087812 */ /* 0x000fe400078ec0ff */
[----:B------:R-:W-:Y:S02]  /*0c40*/  LOP3.LUT R43, R4, 0xffffffe, RZ, 0xc0, !PT ;  /* 0x0ffffffe042b7812 */ /* 0x000fe400078ec0ff */
[----:B------:R-:W-:Y:S02]  /*0c50*/  SHF.R.U32.HI R5, RZ, UR6, R15 ;  /* 0x00000006ff057c19 */ /* 0x000fe4000801160f */
[----:B------:R-:W-:Y:S02]  /*0c60*/  IADD3 R43, PT, PT, R43, R29, R8 ;  /* 0x0000001d2b2b7210 */ /* 0x000fe40007ffe008 */
[----:B------:R-:W-:Y:S01]  /*0c70*/  LOP3.LUT R5, R5, UR4, RZ, 0xc0, !PT ;  /* 0x0000000405057c12 */ /* 0x000fe2000f8ec0ff */
[----:B-1----:R-:W-:-:S05]  /*0c80*/  VIADD R6, R40, 0x1 ;  /* 0x0000000128067836 */ /* 0x002fca0000000000 */
[----:B------:R0:W-:Y:S04]  /*0c90*/  STS.U16 [R39], R6 ;  /* 0x0000000627007388 */ /* 0x0001e80000000400 */
[----:B------:R-:W1:Y:S01]  /*0ca0*/  LDS.U16 R42, [R41] ;  /* 0x00000000292a7984 */ /* 0x000e620000000400 */
[----:B0-----:R-:W-:Y:S01]  /*0cb0*/  IMAD.SHL.U32 R6, R5, 0x400, RZ ;  /* 0x0000040005067824 */ /* 0x001fe200078e00ff */
        /* <DEDUP_REMOVED lines=135> */
[----:B------:R-:W-:Y:S01]  /*1530*/  IADD3 R71, PT, PT, R71, R29, R8 ;  /* 0x0000001d47477210 */ /* 0x000fe20007ffe008 */
[----:B0-----:R-:W-:Y:S01]  /*1540*/  ULEA UR4, UR6, UR4, 0x18 ;  /* 0x0000000406047291 */ /* 0x001fe2000f8ec0ff */
[----:B-1----:R-:W-:-:S05]  /*1550*/  VIADD R6, R68, 0x1 ;  /* 0x0000000144067836 */ /* 0x002fca0000000000 */
[----:B------:R-:W-:Y:S04]  /*1560*/  STS.U16 [R67], R6 ;  /* 0x0000000643007388 */ /* 0x000fe80000000400 */
[----:B------:R-:W0:Y:S02]  /*1570*/  LDS.U16 R70, [R69] ;  /* 0x0000000045467984 */ /* 0x000e240000000400 */
[----:B0-----:R-:W-:-:S05]  /*1580*/  VIADD R4, R70, 0x1 ;  /* 0x0000000146047836 */ /* 0x001fca0000000000 */
[----:B------:R-:W-:Y:S04]  /*1590*/  STS.U16 [R69], R4 ;  /* 0x0000000445007388 */ /* 0x000fe80000000400 */
[----:B------:R-:W0:Y:S02]  /*15a0*/  LDS.U16 R72, [R71] ;  /* 0x0000000047487984 */ /* 0x000e240000000400 */
[----:B0-----:R-:W-:-:S05]  /*15b0*/  VIADD R6, R72, 0x1 ;  /* 0x0000000148067836 */ /* 0x001fca0000000000 */
[----:B------:R-:W-:Y:S01]  /*15c0*/  STS.U16 [R71], R6 ;  /* 0x0000000647007388 */ /* 0x000fe20000000400 */
        /* <DEDUP_REMOVED lines=178> */
[----:B------:R-:W0:Y:S04]  /*20f0*/  LDS.U16 R5, [R36] ;  /* 0x0000000024057984 */ /* 0x000e280000000400 */
[----:B------:R-:W1:Y:S04]  /*2100*/  LDS.U16 R37, [R37] ;  /* 0x0000000025257984 */ /* 0x000e680000000400 */
[----:B------:R-:W2:Y:S04]  /*2110*/  LDS.U16 R39, [R39] ;  /* 0x0000000027277984 */ /* 0x000ea80000000400 */
[----:B------:R-:W3:Y:S04]  /*2120*/  LDS.U16 R41, [R41] ;  /* 0x0000000029297984 */ /* 0x000ee80000000400 */
[----:B------:R-:W4:Y:S04]  /*2130*/  LDS.U16 R43, [R43] ;  /* 0x000000002b2b7984 */ /* 0x000f280000000400 */
[----:B------:R-:W5:Y:S04]  /*2140*/  LDS.U16 R45, [R45] ;  /* 0x000000002d2d7984 */ /* 0x000f680000000400 */
[----:B------:R-:W5:Y:S04]  /*2150*/  LDS.U16 R47, [R47] ;  /* 0x000000002f2f7984 */ /* 0x000f680000000400 */
[----:B------:R-:W5:Y:S04]  /*2160*/  LDS.U16 R49, [R49] ;  /* 0x0000000031317984 */ /* 0x000f680000000400 */
[----:B------:R-:W5:Y:S04]  /*2170*/  LDS.U16 R51, [R51] ;  /* 0x0000000033337984 */ /* 0x000f680000000400 */
[----:B------:R-:W5:Y:S04]  /*2180*/  LDS.U16 R53, [R53] ;  /* 0x0000000035357984 */ /* 0x000f680000000400 */
[----:B------:R-:W5:Y:S01]  /*2190*/  LDS.U16 R55, [R55] ;  /* 0x0000000037377984 */ /* 0x000f620000000400 */
[----:B0-----:R-:W-:-:S03]  /*21a0*/  IMAD.IADD R5, R34, 0x1, R5 ;  /* 0x0000000122057824 */ /* 0x001fc600078e0205 */
[----:B------:R-:W0:Y:S01]  /*21b0*/  LDS.U16 R57, [R57] ;  /* 0x0000000039397984 */ /* 0x000e220000000400 */
[----:B-1----:R-:W-:-:S03]  /*21c0*/  IMAD.IADD R37, R38, 0x1, R37 ;  /* 0x0000000126257824 */ /* 0x002fc600078e0225 */
[----:B------:R-:W1:Y:S01]  /*21d0*/  LDS.U16 R59, [R59] ;  /* 0x000000003b3b7984 */ /* 0x000e620000000400 */
[----:B--2---:R-:W-:-:S03]  /*21e0*/  IMAD.IADD R39, R40, 0x1, R39 ;  /* 0x0000000128277824 */ /* 0x004fc600078e0227 */
[----:B------:R-:W2:Y:S01]  /*21f0*/  LDS.U16 R61, [R61] ;  /* 0x000000003d3d7984 */ /* 0x000ea20000000400 */
[----:B---3--:R-:W-:-:S03]  /*2200*/  IMAD.IADD R41, R42, 0x1, R41 ;  /* 0x000000012a297824 */ /* 0x008fc600078e0229 */
[----:B------:R-:W3:Y:S01]  /*2210*/  LDS.U16 R63, [R63] ;  /* 0x000000003f3f7984 */ /* 0x000ee20000000400 */
[----:B----4-:R-:W-:-:S03]  /*2220*/  IMAD.IADD R43, R44, 0x1, R43 ;  /* 0x000000012c2b7824 */ /* 0x010fc600078e022b */
[----:B------:R-:W4:Y:S01]  /*2230*/  LDS.U16 R65, [R65] ;  /* 0x0000000041417984 */ /* 0x000f220000000400 */
[----:B-----5:R-:W-:-:S03]  /*2240*/  IMAD.IADD R45, R46, 0x1, R45 ;  /* 0x000000012e2d7824 */ /* 0x020fc600078e022d */
[----:B------:R-:W5:Y:S01]  /*2250*/  LDS.U16 R67, [R67] ;  /* 0x0000000043437984 */ /* 0x000f620000000400 */
[----:B------:R-:W-:-:S03]  /*2260*/  IMAD.IADD R47, R48, 0x1, R47 ;  /* 0x00000001302f7824 */ /* 0x000fc600078e022f */
[----:B------:R-:W5:Y:S01]  /*2270*/  LDS.U16 R69, [R69] ;  /* 0x0000000045457984 */ /* 0x000f620000000400 */
[----:B------:R-:W-:-:S03]  /*2280*/  IMAD.IADD R49, R50, 0x1, R49 ;  /* 0x0000000132317824 */ /* 0x000fc600078e0231 */
[----:B------:R-:W5:Y:S01]  /*2290*/  LDS.U16 R71, [R71] ;  /* 0x0000000047477984 */ /* 0x000f620000000400 */
        /* <DEDUP_REMOVED lines=75> */
.L_x_427:
        /* <DEDUP_REMOVED lines=158> */
.L_x_429:
        /* <DEDUP_REMOVED lines=13> */
.L_x_441:


//--------------------- .text._ZN3cub18CUB_300001_SM_10006detail8for_each13static_kernelINS2_12policy_hub_t12policy_500_tElN6thrust24THRUST_300001_SM_1000_NS8cuda_cub20__uninitialized_copy7functorINS7_6detail15normal_iteratorINS7_10device_ptrIiEEEENS7_7pointerIiNS8_3tagENS7_11use_defaultESI_EEEEEEvT0_T1_ --------------------------
	.section	.text._ZN3cub18CUB_300001_SM_10006detail8for_each13static_kernelINS2_12policy_hub_t12policy_500_tElN6thrust24THRUST_300001_SM_1000_NS8cuda_cub20__uninitialized_copy7functorINS7_6detail15normal_iteratorINS7_10device_ptrIiEEEENS7_7pointerIiNS8_3tagENS7_11use_defaultESI_EEEEEEvT0_T1_,"ax",@progbits
	.align	128
        .global         _ZN3cub18CUB_300001_SM_10006detail8for_each13static_kernelINS2_12policy_hub_t12policy_500_tElN6thrust24THRUST_300001_SM_1000_NS8cuda_cub20__uninitialized_copy7functorINS7_6detail15normal_iteratorINS7_10device_ptrIiEEEENS7_7pointerIiNS8_3tagENS7_11use_defaultESI_EEEEEEvT0_T1_
        .type           _ZN3cub18CUB_300001_SM_10006detail8for_each13static_kernelINS2_12policy_hub_t12policy_500_tElN6thrust24THRUST_300001_SM_1000_NS8cuda_cub20__uninitialized_copy7functorINS7_6detail15normal_iteratorINS7_10device_ptrIiEEEENS7_7pointerIiNS8_3tagENS7_11use_defaultESI_EEEEEEvT0_T1_,@function
        .size           _ZN3cub18CUB_300001_SM_10006detail8for_each13static_kernelINS2_12policy_hub_t12policy_500_tElN6thrust24THRUST_300001_SM_1000_NS8cuda_cub20__uninitialized_copy7functorINS7_6detail15normal_iteratorINS7_10device_ptrIiEEEENS7_7pointerIiNS8_3tagENS7_11use_defaultESI_EEEEEEvT0_T1_,(.L_x_442 - _ZN3cub18CUB_300001_SM_10006detail8for_each13static_kernelINS2_12policy_hub_t12policy_500_tElN6thrust24THRUST_300001_SM_1000_NS8cuda_cub20__uninitialized_copy7functorINS7_6detail15normal_iteratorINS7_10device_ptrIiEEEENS7_7pointerIiNS8_3tagENS7_11use_defaultESI_EEEEEEvT0_T1_)
        .other          _ZN3cub18CUB_300001_SM_10006detail8for_each13static_kernelINS2_12policy_hub_t12policy_500_tElN6thrust24THRUST_300001_SM_1000_NS8cuda_cub20__uninitialized_copy7functorINS7_6detail15normal_iteratorINS7_10device_ptrIiEEEENS7_7pointerIiNS8_3tagENS7_11use_defaultESI_EEEEEEvT0_T1_,@"STO_CUDA_ENTRY STV_DEFAULT"
_ZN3cub18CUB_300001_SM_10006detail8for_each13static_kernelINS2_12policy_hub_t12policy_500_tElN6thrust24THRUST_300001_SM_1000_NS8cuda_cub20__uninitialized_copy7functorINS7_6detail15normal_iteratorINS7_10device_ptrIiEEEENS7_7pointerIiNS8_3tagENS7_11use_defaultESI_EEEEEEvT0_T1_:
.text._ZN3cub18CUB_300001_SM_10006detail8for_each13static_kernelINS2_12policy_hub_t12policy_500_tElN6thrust24THRUST_300001_SM_1000_NS8cuda_cub20__uninitialized_copy7functorINS7_6detail15normal_iteratorINS7_10device_ptrIiEEEENS7_7pointerIiNS8_3tagENS7_11use_defaultESI_EEEEEEvT0_T1_:
[----:B------:R-:W-:Y:S08]  /*0000*/  LDC R1, c[0x0][0x37c] ;  /* 0x0000df00ff017b82 */ /* 0x000ff00000000800 */
[----:B------:R-:W0:Y:S01]  /*0010*/  S2UR UR4, SR_CTAID.X ;  /* 0x00000000000479c3 */ /* 0x000e220000002500 */
[----:B------:R-:W1:Y:S01]  /*0020*/  LDCU.64 UR6, c[0x0][0x380] ;  /* 0x00007000ff0677ac */ /* 0x000e620008000a00 */
[----:B------:R-:W2:Y:S01]  /*0030*/  LDCU.64 UR8, c[0x0][0x358] ;  /* 0x00006b00ff0877ac */ /* 0x000ea20008000a00 */
[----:B0-----:R-:W-:-:S04]  /*0040*/  UIMAD.WIDE.U32 UR4, UR4, 0x200, URZ ;  /* 0x00000200040478a5 */ /* 0x001fc8000f8e00ff */
[----:B-1----:R-:W-:-:S04]  /*0050*/  UIADD3 UR6, UP0, UPT, -UR4, UR6, URZ ;  /* 0x0000000604067290 */ /* 0x002fc8000ff1e1ff */
[----:B------:R-:W-:Y:S02]  /*0060*/  UIADD3.X UR7, UPT, UPT, ~UR5, UR7, URZ, UP0, !UPT ;  /* 0x0000000705077290 */ /* 0x000fe400087fe5ff */
[----:B------:R-:W-:-:S04]  /*0070*/  UISETP.GE.U32.AND UP0, UPT, UR6, 0x200, UPT ;  /* 0x000002000600788c */ /* 0x000fc8000bf06070 */
[----:B------:R-:W-:-:S09]  /*0080*/  UISETP.GE.AND.EX UP0, UPT, UR7, URZ, UPT, UP0 ;  /* 0x000000ff0700728c */ /* 0x000fd2000bf06300 */
[----:B--2---:R-:W-:Y:S05]  /*0090*/  BRA.U !UP0, `(.L_x_430) ;  /* 0x0000000108407547 */ /* 0x004fea000b800000 */
[----:B------:R-:W0:Y:S01]  /*00a0*/  S2R R0, SR_TID.X ;  /* 0x0000000000007919 */ /* 0x000e220000002100 */
[----:B------:R-:W1:Y:S01]  /*00b0*/  LDCU.64 UR10, c[0x0][0x388] ;  /* 0x00007100ff0a77ac */ /* 0x000e620008000a00 */
[----:B0-----:R-:W-:-:S05]  /*00c0*/  IADD3 R0, P0, PT, R0, UR4, RZ ;  /* 0x0000000400007c10 */ /* 0x001fca000ff1e0ff */
[----:B------:R-:W-:Y:S02]  /*00d0*/  IMAD.X R3, RZ, RZ, UR5, P0 ;  /* 0x00000005ff037e24 */ /* 0x000fe400080e06ff */
[----:B------:R-:W-:-:S03]  /*00e0*/  IMAD.SHL.U32 R4, R0, 0x4, RZ ;  /* 0x0000000400047824 */ /* 0x000fc600078e00ff */
[----:B------:R-:W-:Y:S02]  /*00f0*/  SHF.L.U64.HI R0, R0, 0x2, R3 ;  /* 0x0000000200007819 */ /* 0x000fe40000010203 */
[----:B-1----:R-:W-:-:S04]  /*0100*/  IADD3 R2, P0, PT, R4, UR10, RZ ;  /* 0x0000000a04027c10 */ /* 0x002fc8000ff1e0ff */
[----:B------:R-:W-:Y:S01]  /*0110*/  IADD3.X R3, PT, PT, R0, UR11, RZ, P0, !PT ;  /* 0x0000000b00037c10 */ /* 0x000fe200087fe4ff */
[----:B------:R-:W0:Y:S04]  /*0120*/  LDCU.64 UR10, c[0x0][0x390] ;  /* 0x00007200ff0a77ac */ /* 0x000e280008000a00 */
[----:B------:R-:W2:Y:S01]  /*0130*/  LDG.E R7, desc[UR8][R2.64] ;  /* 0x0000000802077981 */ /* 0x000ea2000c1e1900 */
[----:B0-----:R-:W-:-:S04]  /*0140*/  IADD3 R4, P0, PT, R4, UR10, RZ ;  /* 0x0000000a04047c10 */ /* 0x001fc8000ff1e0ff */
[----:B------:R-:W-:-:S05]  /*0150*/  IADD3.X R5, PT, PT, R0, UR11, RZ, P0, !PT ;  /* 0x0000000b00057c10 */ /* 0x000fca00087fe4ff */
[----:B--2---:R-:W-:Y:S04]  /*0160*/  STG.E desc[UR8][R4.64], R7 ;  /* 0x0000000704007986 */ /* 0x004fe8000c101908 */
[----:B------:R-:W2:Y:S04]  /*0170*/  LDG.E R9, desc[UR8][R2.64+0x400] ;  /* 0x0004000802097981 */ /* 0x000ea8000c1e1900 */
[----:B--2---:R-:W-:Y:S01]  /*0180*/  STG.E desc[UR8][R4.64+0x400], R9 ;  /* 0x0004000904007986 */ /* 0x004fe2000c101908 */
[----:B------:R-:W-:Y:S05]  /*0190*/  EXIT ;  /* 0x000000000000794d */ /* 0x000fea0003800000 */
.L_x_430:
[----:B------:R-:W0:Y:S01]  /*01a0*/  S2R R0, SR_TID.X ;  /* 0x0000000000007919 */ /* 0x000e220000002100 */
[----:B------:R-:W-:Y:S01]  /*01b0*/  USHF.R.S32.HI UR7, URZ, 0x1f, UR6 ;  /* 0x0000001fff077899 */ /* 0x000fe20008011406 */
[----:B------:R-:W-:Y:S05]  /*01c0*/  BSSY.RECONVERGENT B0, `(.L_x_431) ;  /* 0x0000015000007945 */ /* 0x000fea0003800200 */
[----:B------:R-:W-:Y:S01]  /*01d0*/  IMAD.U32 R3, RZ, RZ, UR7 ;  /* 0x00000007ff037e24 */ /* 0x000fe2000f8e00ff */
[C---:B0-----:R-:W-:Y:S01]  /*01e0*/  ISETP.LT.U32.AND P0, PT, R0.reuse, UR6, PT ;  /* 0x0000000600007c0c */ /* 0x041fe2000bf01070 */
[----:B------:R-:W-:-:S03]  /*01f0*/  VIADD R2, R0, 0x100 ;  /* 0x0000010000027836 */ /* 0x000fc60000000000 */
[----:B------:R-:W-:Y:S02]  /*0200*/  ISETP.GT.AND.EX P0, PT, R3, RZ, PT, P0 ;  /* 0x000000ff0300720c */ /* 0x000fe40003f04300 */
[----:B------:R-:W-:Y:S01]  /*0210*/  ISETP.LT.U32.AND P1, PT, R2, UR6, PT ;  /* 0x0000000602007c0c */ /* 0x000fe2000bf21070 */
[----:B------:R-:W-:-:S05]  /*0220*/  IMAD.U32 R2, RZ, RZ, UR7 ;  /* 0x00000007ff027e24 */ /* 0x000fca000f8e00ff */
[----:B------:R-:W-:-:S05]  /*0230*/  ISETP.GT.AND.EX P1, PT, R2, RZ, PT, P1 ;  /* 0x000000ff0200720c */ /* 0x000fca0003f24310 */
[----:B------:R-:W-:Y:S08]  /*0240*/  @!P0 BRA `(.L_x_432) ;  /* 0x0000000000308947 */ /* 0x000ff00003800000 */
[----:B------:R-:W0:Y:S01]  /*0250*/  LDCU.64 UR10, c[0x0][0x388] ;  /* 0x00007100ff0a77ac */ /* 0x000e220008000a00 */
[----:B------:R-:W-:-:S05]  /*0260*/  IADD3 R2, P0, PT, R0, UR4, RZ ;  /* 0x0000000400027c10 */ /* 0x000fca000ff1e0ff */
[----:B------:R-:W-:Y:S02]  /*0270*/  IMAD.X R3, RZ, RZ, UR5, P0 ;  /* 0x00000005ff037e24 */ /* 0x000fe400080e06ff */
[----:B------:R-:W-:-:S03]  /*0280*/  IMAD.SHL.U32 R4, R2, 0x4, RZ ;  /* 0x0000000402047824 */ /* 0x000fc600078e00ff */
[----:B------:R-:W-:Y:S02]  /*0290*/  SHF.L.U64.HI R5, R2, 0x2, R3 ;  /* 0x0000000202057819 */ /* 0x000fe40000010203 */
[----:B0-----:R-:W-:-:S04]  /*02a0*/  IADD3 R2, P0, PT, R4, UR10, RZ ;  /* 0x0000000a04027c10 */ /* 0x001fc8000ff1e0ff */
[----:B------:R-:W-:Y:S01]  /*02b0*/  IADD3.X R3, PT, PT, R5, UR11, RZ, P0, !PT ;  /* 0x0000000b05037c10 */ /* 0x000fe200087fe4ff */
[----:B------:R-:W0:Y:S05]  /*02c0*/  LDCU.64 UR10, c[0x0][0x390] ;  /* 0x00007200ff0a77ac */ /* 0x000e2a0008000a00 */
[----:B------:R-:W2:Y:S01]  /*02d0*/  LDG.E R3, desc[UR8][R2.64] ;  /* 0x0000000802037981 */ /* 0x000ea2000c1e1900 */
[----:B0-----:R-:W-:-:S04]  /*02e0*/  IADD3 R4, P0, PT, R4, UR10, RZ ;  /* 0x0000000a04047c10 */ /* 0x001fc8000ff1e0ff */
[----:B------:R-:W-:-:S05]  /*02f0*/  IADD3.X R5, PT, PT, R5, UR11, RZ, P0, !PT ;  /* 0x0000000b05057c10 */ /* 0x000fca00087fe4ff */
[----:B--2---:R0:W-:Y:S04]  /*0300*/  STG.E desc[UR8][R4.64], R3 ;  /* 0x0000000304007986 */ /* 0x0041e8000c101908 */
.L_x_432:
[----:B------:R-:W-:Y:S05]  /*0310*/  BSYNC.RECONVERGENT B0 ;  /* 0x0000000000007941 */ /* 0x000fea0003800200 */
.L_x_431:
[----:B------:R-:W-:Y:S05]  /*0320*/  @!P1 EXIT ;  /* 0x000000000000994d */ /* 0x000fea0003800000 */
[----:B------:R-:W1:Y:S01]  /*0330*/  LDCU.64 UR6, c[0x0][0x388] ;  /* 0x00007100ff0677ac */ /* 0x000e620008000a00 */
[----:B------:R-:W-:-:S05]  /*0340*/  IADD3 R0, P0, PT, R0, UR4, RZ ;  /* 0x0000000400007c10 */ /* 0x000fca000ff1e0ff */
[----:B0-----:R-:W-:Y:S02]  /*0350*/  IMAD.X R3, RZ, RZ, UR5, P0 ;  /* 0x00000005ff037e24 */ /* 0x001fe400080e06ff */
[----:B------:R-:W-:-:S03]  /*0360*/  IMAD.SHL.U32 R4, R0, 0x4, RZ ;  /* 0x0000000400047824 */ /* 0x000fc600078e00ff */
[----:B------:R-:W-:Y:S02]  /*0370*/  SHF.L.U64.HI R0, R0, 0x2, R3 ;  /* 0x0000000200007819 */ /* 0x000fe40000010203 */
[----:B-1----:R-:W-:-:S04]  /*0380*/  IADD3 R2, P0, PT, R4, UR6, RZ ;  /* 0x0000000604027c10 */ /* 0x002fc8000ff1e0ff */
[----:B------:R-:W-:Y:S01]  /*0390*/  IADD3.X R3, PT, PT, R0, UR7, RZ, P0, !PT ;  /* 0x0000000700037c10 */ /* 0x000fe200087fe4ff */
[----:B------:R-:W0:Y:S05]  /*03a0*/  LDCU.64 UR6, c[0x0][0x390] ;  /* 0x00007200ff0677ac */ /* 0x000e2a0008000a00 */
[----:B------:R-:W2:Y:S01]  /*03b0*/  LDG.E R3, desc[UR8][R2.64+0x400] ;  /* 0x0004000802037981 */ /* 0x000ea2000c1e1900 */
[----:B0-----:R-:W-:-:S04]  /*03c0*/  IADD3 R4, P0, PT, R4, UR6, RZ ;  /* 0x0000000604047c10 */ /* 0x001fc8000ff1e0ff */
[----:B------:R-:W-:-:S05]  /*03d0*/  IADD3.X R5, PT, PT, R0, UR7, RZ, P0, !PT ;  /* 0x0000000700057c10 */ /* 0x000fca00087fe4ff */
[----:B--2---:R-:W-:Y:S01]  /*03e0*/  STG.E desc[UR8][R4.64+0x400], R3 ;  /* 0x0004000304007986 */ /* 0x004fe2000c101908 */
[----:B------:R-:W-:Y:S05]  /*03f0*/  EXIT ;  /* 0x000000000000794d */ /* 0x000fea0003800000 */
.L_x_433:
        /* <DEDUP_REMOVED lines=16> */
.L_x_442:


//--------------------- .text._ZN3cub18CUB_300001_SM_10006detail11EmptyKernelIvEEvv --------------------------
	.section	.text._ZN3cub18CUB_300001_SM_10006detail11EmptyKernelIvEEvv,"ax",@progbits
	.align	128
        .global         _ZN3cub18CUB_300001_SM_10006detail11EmptyKernelIvEEvv
        .type           _ZN3cub18CUB_300001_SM_10006detail11EmptyKernelIvEEvv,@function
        .size           _ZN3cub18CUB_300001_SM_10006detail11EmptyKernelIvEEvv,(.L_x_443 - _ZN3cub18CUB_300001_SM_10006detail11EmptyKernelIvEEvv)
        .other          _ZN3cub18CUB_300001_SM_10006detail11EmptyKernelIvEEvv,@"STO_CUDA_ENTRY STV_DEFAULT"
_ZN3cub18CUB_300001_SM_10006detail11EmptyKernelIvEEvv:
.text._ZN3cub18CUB_300001_SM_10006detail11EmptyKernelIvEEvv:
[----:B------:R-:W-:Y:S01]  /*0000*/  LDC R1, c[0x0][0x37c] ;  /* 0x0000df00ff017b82 */ /* 0x000fe20000000800 */
[----:B------:R-:W-:Y:S05]  /*0010*/  EXIT ;  /* 0x000000000000794d */ /* 0x000fea0003800000 */
.L_x_434:
        /* <DEDUP_REMOVED lines=14> */
.L_x_443:


//--------------------- .nv.shared._ZN3cub18CUB_300001_SM_10006detail10radix_sort29DeviceRadixSortOnesweepKernelINS1_5radix10policy_hubIiNS0_8NullTypeEyE10Policy1000ELNS0_9SortOrderE1EiS6_yiiNS1_21identity_decomposer_tEEEvPT5_SC_PT3_PKSD_PT1_PKSH_PT2_PKSL_T4_iiT6_ --------------------------
	.section	.nv.shared._ZN3cub18CUB_300001_SM_10006detail10radix_sort29DeviceRadixSortOnesweepKernelINS1_5radix10policy_hubIiNS0_8NullTypeEyE10Policy1000ELNS0_9SortOrderE1EiS6_yiiNS1_21identity_decomposer_tEEEvPT5_SC_PT3_PKSD_PT1_PKSH_PT2_PKSL_T4_iiT6_,"aw",@nobits
	.sectionflags	@""
	.align	16
.nv.shared._ZN3cub18CUB_300001_SM_10006detail10radix_sort29DeviceRadixSortOnesweepKernelINS1_5radix10policy_hubIiNS0_8NullTypeEyE10Policy1000ELNS0_9SortOrderE1EiS6_yiiNS1_21identity_decomposer_tEEEvPT5_SC_PT3_PKSD_PT1_PKSH_PT2_PKSL_T4_iiT6_:
	.zero		32256


//--------------------- .nv.shared.reserved.0     --------------------------
	.section	.nv.shared.reserved.0,"aw",@nobits
	.weak		__nv_reservedSMEM_offset_0_alias
	.size		__nv_reservedSMEM_offset_0_alias, 0, 64
	.other		__nv_reservedSMEM_offset_0_alias,@"STO_CUDA_RESERVED_SHARED STV_DEFAULT"
__nv_reservedSMEM_offset_0_alias:
	.zero		0
	.zero		64


//--------------------- .nv.global                --------------------------
	.section	.nv.global,"aw",@nobits
.nv.global:
	.type		_ZN34_INTERNAL_f9ddd23a_4_k_cu_1b39e34d6thrust24THRUST_300001_SM_1000_NS12placeholders2_8E,@object
	.size		_ZN34_INTERNAL_f9ddd23a_4_k_cu_1b39e34d6thrust24THRUST_300001_SM_1000_NS12placeholders2_8E,(_ZN34_INTERNAL_f9ddd23a_4_k_cu_1b39e34d4cuda3std3__436_GLOBAL__N__f9ddd23a_4_k_cu_1b39e34d6ignoreE - _ZN34_INTERNAL_f9ddd23a_4_k_cu_1b39e34d6thrust24THRUST_300001_SM_1000_NS12placeholders2_8E)
_ZN34_INTERNAL_f9ddd23a_4_k_cu_1b39e34d6thrust24THRUST_300001_SM_1000_NS12placeholders2_8E:
	.zero		1
	.type		_ZN34_INTERNAL_f9ddd23a_4_k_cu_1b39e34d4cuda3std3__436_GLOBAL__N__f9ddd23a_4_k_cu_1b39e34d6ignoreE,@object
	.size		_ZN34_INTERNAL_f9ddd23a_4_k_cu_1b39e34d4cuda3std3__436_GLOBAL__N__f9ddd23a_4_k_cu_1b39e34d6ignoreE,(_ZN34_INTERNAL_f9ddd23a_4_k_cu_1b39e34d4cuda3std6ranges3__45__cpo4dataE - _ZN34_INTERNAL_f9ddd23a_4_k_cu_1b39e34d4cuda3std3__436_GLOBAL__N__f9ddd23a_4_k_cu_1b39e34d6ignoreE)
_ZN34_INTERNAL_f9ddd23a_4_k_cu_1b39e34d4cuda3std3__436_GLOBAL__N__f9ddd23a_4_k_cu_1b39e34d6ignoreE:
	.zero		1
	.type		_ZN34_INTERNAL_f9ddd23a_4_k_cu_1b39e34d4cuda3std6ranges3__45__cpo4dataE,@object
	.size		_ZN34_INTERNAL_f9ddd23a_4_k_cu_1b39e34d4cuda3std6ranges3__45__cpo4dataE,(_ZN34_INTERNAL_f9ddd23a_4_k_cu_1b39e34d6thrust24THRUST_300001_SM_1000_NS6system3cpp3parE - _ZN34_INTERNAL_f9ddd23a_4_k_cu_1b39e34d4cuda3std6ranges3__45__cpo4dataE)
_ZN34_INTERNAL_f9ddd23a_4_k_cu_1b39e34d4cuda3std6ranges3__45__cpo4dataE:
	.zero		1
	.type		_ZN34_INTERNAL_f9ddd23a_4_k_cu_1b39e34d6thrust24THRUST_300001_SM_1000_NS6system3cpp3parE,@object
	.size		_ZN34_INTERNAL_f9ddd23a_4_k_cu_1b39e34d6thrust24THRUST_300001_SM_1000_NS6system3cpp3parE,(_ZN34_INTERNAL_f9ddd23a_4_k_cu_1b39e34d4cuda3std3__45__cpo5beginE - _ZN34_INTERNAL_f9ddd23a_4_k_cu_1b39e34d6thrust24THRUST_300001_SM_1000_NS6system3cpp3parE)
_ZN34_INTERNAL_f9ddd23a_4_k_cu_1b39e34d6thrust24THRUST_300001_SM_1000_NS6system3cpp3parE:
	.zero		1
	.type		_ZN34_INTERNAL_f9ddd23a_4_k_cu_1b39e34d4cuda3std3__45__cpo5beginE,@object
	.size		_ZN34_INTERNAL_f9ddd23a_4_k_cu_1b39e34d4cuda3std3__45__cpo5beginE,(_ZN34_INTERNAL_f9ddd23a_4_k_cu_1b39e34d4cuda3std6ranges3__45__cpo5beginE - _ZN34_INTERNAL_f9ddd23a_4_k_cu_1b39e34d4cuda3std3__45__cpo5beginE)
_ZN34_INTERNAL_f9ddd23a_4_k_cu_1b39e34d4cuda3std3__45__cpo5beginE:
	.zero		1
	.type		_ZN34_INTERNAL_f9ddd23a_4_k_cu_1b39e34d4cuda3std6ranges3__45__cpo5beginE,@object
	.size		_ZN34_INTERNAL_f9ddd23a_4_k_cu_1b39e34d4cuda3std6ranges3__45__cpo5beginE,(_ZN34_INTERNAL_f9ddd23a_4_k_cu_1b39e34d6thrust24THRUST_300001_SM_1000_NS6deviceE - _ZN34_INTERNAL_f9ddd23a_4_k_cu_1b39e34d4cuda3std6ranges3__45__cpo5beginE)
_ZN34_INTERNAL_f9ddd23a_4_k_cu_1b39e34d4cuda3std6ranges3__45__cpo5beginE:
	.zero		1
	.type		_ZN34_INTERNAL_f9ddd23a_4_k_cu_1b39e34d6thrust24THRUST_300001_SM_1000_NS6deviceE,@object
	.size		_ZN34_INTERNAL_f9ddd23a_4_k_cu_1b39e34d6thrust24THRUST_300001_SM_1000_NS6deviceE,(_ZN34_INTERNAL_f9ddd23a_4_k_cu_1b39e34d4cuda3std3__47nulloptE - _ZN34_INTERNAL_f9ddd23a_4_k_cu_1b39e34d6thrust24THRUST_300001_SM_1000_NS6deviceE)
_ZN34_INTERNAL_f9ddd23a_4_k_cu_1b39e34d6thrust24THRUST_300001_SM_1000_NS6deviceE:
	.zero		1
	.type		_ZN34_INTERNAL_f9ddd23a_4_k_cu_1b39e34d4cuda3std3__47nulloptE,@object
	.size		_ZN34_INTERNAL_f9ddd23a_4_k_cu_1b39e34d4cuda3std3__47nulloptE,(_ZN34_INTERNAL_f9ddd23a_4_k_cu_1b39e34d4cuda3std6ranges3__45__cpo8distanceE - _ZN34_INTERNAL_f9ddd23a_4_k_cu_1b39e34d4cuda3std3__47nulloptE)
_ZN34_INTERNAL_f9ddd23a_4_k_cu_1b39e34d4cuda3std3__47nulloptE:
	.zero		1
	.type		_ZN34_INTERNAL_f9ddd23a_4_k_cu_1b39e34d4cuda3std6ranges3__45__cpo8distanceE,@object
	.size		_ZN34_INTERNAL_f9ddd23a_4_k_cu_1b39e34d4cuda3std6ranges3__45__cpo8distanceE,(_ZN34_INTERNAL_f9ddd23a_4_k_cu_1b39e34d6thrust24THRUST_300001_SM_1000_NS12placeholders2_4E - _ZN34_INTERNAL_f9ddd23a_4_k_cu_1b39e34d4cuda3std6ranges3__45__cpo8distanceE)
_ZN34_INTERNAL_f9ddd23a_4_k_cu_1b39e34d4cuda3std6ranges3__45__cpo8distanceE:
	.zero		1
	.type		_ZN34_INTERNAL_f9ddd23a_4_k_cu_1b39e34d6thrust24THRUST_300001_SM_1000_NS12placeholders2_4E,@object
	.size		_ZN34_INTERNAL_f9ddd23a_4_k_cu_1b39e34d6thrust24THRUST_300001_SM_1000_NS12placeholders2_4E,(_ZN34_INTERNAL_f9ddd23a_4_k_cu_1b39e34d4cuda3std3__45__cpo6rbeginE - _ZN34_INTERNAL_f9ddd23a_4_k_cu_1b39e34d6thrust24THRUST_300001_SM_1000_NS12placeholders2_4E)
_ZN34_INTERNAL_f9ddd23a_4_k_cu_1b39e34d6thrust24THRUST_300001_SM_1000_NS12placeholders2_4E:
	.zero		1
	.type		_ZN34_INTERNAL_f9ddd23a_4_k_cu_1b39e34d4cuda3std3__45__cpo6rbeginE,@object
	.size		_ZN34_INTERNAL_f9ddd23a_4_k_cu_1b39e34d4cuda3std3__45__cpo6rbeginE,(_ZN34_INTERNAL_f9ddd23a_4_k_cu_1b39e34d4cuda3std6ranges3__45__cpo7advanceE - _ZN34_INTERNAL_f9ddd23a_4_k_cu_1b39e34d4cuda3std3__45__cpo6rbeginE)
_ZN34_INTERNAL_f9ddd23a_4_k_cu_1b39e34d4cuda3std3__45__cpo6rbeginE:
	.zero		1
	.type		_ZN34_INTERNAL_f9ddd23a_4_k_cu_1b39e34d4cuda3std6ranges3__45__cpo7advanceE,@object
	.size		_ZN34_INTERNAL_f9ddd23a_4_k_cu_1b39e34d4cuda3std6ranges3__45__cpo7advanceE,(_ZN34_INTERNAL_f9ddd23a_4_k_cu_1b39e34d6thrust24THRUST_300001_SM_1000_NS12placeholders3_10E - _ZN34_INTERNAL_f9ddd23a_4_k_cu_1b39e34d4cuda3std6ranges3__45__cpo7advanceE)
_ZN34_INTERNAL_f9ddd23a_4_k_cu_1b39e34d4cuda3std6ranges3__45__cpo7advanceE:
	.zero		1
	.type		_ZN34_INTERNAL_f9ddd23a_4_k_cu_1b39e34d6thrust24THRUST_300001_SM_1000_NS12placeholders3_10E,@object
	.size		_ZN34_INTERNAL_f9ddd23a_4_k_cu_1b39e34d6thrust24THRUST_300001_SM_1000_NS12placeholders3_10E,(_ZN34_INTERNAL_f9ddd23a_4_k_cu_1b39e34d4cuda3std3__48in_placeE - _ZN34_INTERNAL_f9ddd23a_4_k_cu_1b39e34d6thrust24THRUST_300001_SM_1000_NS12placeholders3_10E)
_ZN34_INTERNAL_f9ddd23a_4_k_cu_1b39e34d6thrust24THRUST_300001_SM_1000_NS12placeholders3_10E:
	.zero		1
	.type		_ZN34_INTERNAL_f9ddd23a_4_k_cu_1b39e34d4cuda3std3__48in_placeE,@object
	.size		_ZN34_INTERNAL_f9ddd23a_4_k_cu_1b39e34d4cuda3std3__48in_placeE,(_ZN34_INTERNAL_f9ddd23a_4_k_cu_1b39e34d4cuda3std6ranges3__45__cpo4sizeE - _ZN34_INTERNAL_f9ddd23a_4_k_cu_1b39e34d4cuda3std3__48in_placeE)
_ZN34_INTERNAL_f9ddd23a_4_k_cu_1b39e34d4cuda3std3__48in_placeE:
	.zero		1
	.type		_ZN34_INTERNAL_f9ddd23a_4_k_cu_1b39e34d4cuda3std6ranges3__45__cpo4sizeE,@object
	.size		_ZN34_INTERNAL_f9ddd23a_4_k_cu_1b39e34d4cuda3std6ranges3__45__cpo4sizeE,(_ZN34_INTERNAL_f9ddd23a_4_k_cu_1b39e34d6thrust24THRUST_300001_SM_1000_NS12placeholders2_2E - _ZN34_INTERNAL_f9ddd23a_4_k_cu_1b39e34d4cuda3std6ranges3__45__cpo4sizeE)
_ZN34_INTERNAL_f9ddd23a_4_k_cu_1b39e34d4cuda3std6ranges3__45__cpo4sizeE:
	.zero		1
	.type		_ZN34_INTERNAL_f9ddd23a_4_k_cu_1b39e34d6thrust24THRUST_300001_SM_1000_NS12placeholders2_2E,@object
	.size		_ZN34_INTERNAL_f9ddd23a_4_k_cu_1b39e34d6thrust24THRUST_300001_SM_1000_NS12placeholders2_2E,(_ZN34_INTERNAL_f9ddd23a_4_k_cu_1b39e34d4cuda3std3__45__cpo6cbeginE - _ZN34_INTERNAL_f9ddd23a_4_k_cu_1b39e34d6thrust24THRUST_300001_SM_1000_NS12placeholders2_2E)
_ZN34_INTERNAL_f9ddd23a_4_k_cu_1b39e34d6thrust24THRUST_300001_SM_1000_NS12placeholders2_2E:
	.zero		1
	.type		_ZN34_INTERNAL_f9ddd23a_4_k_cu_1b39e34d4cuda3std3__45__cpo6cbeginE,@object
	.size		_ZN34_INTERNAL_f9ddd23a_4_k_cu_1b39e34d4cuda3std3__45__cpo6cbeginE,(_ZN34_INTERNAL_f9ddd23a_4_k_cu_1b39e34d4cuda3std6ranges3__45__cpo6cbeginE - _ZN34_INTERNAL_f9ddd23a_4_k_cu_1b39e34d4cuda3std3__45__cpo6cbeginE)
_ZN34_INTERNAL_f9ddd23a_4_k_cu_1b39e34d4cuda3std3__45__cpo6cbeginE:
	.zero		1
	.type		_ZN34_INTERNAL_f9ddd23a_4_k_cu_1b39e34d4cuda3std6ranges3__45__cpo6cbeginE,@object
	.size		_ZN34_INTERNAL_f9ddd23a_4_k_cu_1b39e34d4cuda3std6ranges3__45__cpo6cbeginE,(_ZN34_INTERNAL_f9ddd23a_4_k_cu_1b39e34d6thrust24THRUST_300001_SM_1000_NS12placeholders2_6E - _ZN34_INTERNAL_f9ddd23a_4_k_cu_1b39e34d4cuda3std6ranges3__45__cpo6cbeginE)
_ZN34_INTERNAL_f9ddd23a_4_k_cu_1b39e34d4cuda3std6ranges3__45__cpo6cbeginE:
	.zero		1
	.type		_ZN34_INTERNAL_f9ddd23a_4_k_cu_1b39e34d6thrust24THRUST_300001_SM_1000_NS12placeholders2_6E,@object
	.size		_ZN34_INTERNAL_f9ddd23a_4_k_cu_1b39e34d6thrust24THRUST_300001_SM_1000_NS12placeholders2_6E,(_ZN34_INTERNAL_f9ddd23a_4_k_cu_1b39e34d4cuda3std3__45__cpo7crbeginE - _ZN34_INTERNAL_f9ddd23a_4_k_cu_1b39e34d6thrust24THRUST_300001_SM_1000_NS12placeholders2_6E)
_ZN34_INTERNAL_f9ddd23a_4_k_cu_1b39e34d6thrust24THRUST_300001_SM_1000_NS12placeholders2_6E:
	.zero		1
	.type		_ZN34_INTERNAL_f9ddd23a_4_k_cu_1b39e34d4cuda3std3__45__cpo7crbeginE,@object
	.size		_ZN34_INTERNAL_f9ddd23a_4_k_cu_1b39e34d4cuda3std3__45__cpo7crbeginE,(_ZN34_INTERNAL_f9ddd23a_4_k_cu_1b39e34d4cuda3std6ranges3__45__cpo4nextE - _ZN34_INTERNAL_f9ddd23a_4_k_cu_1b39e34d4cuda3std3__45__cpo7crbeginE)
_ZN34_INTERNAL_f9ddd23a_4_k_cu_1b39e34d4cuda3std3__45__cpo7crbeginE:
	.zero		1
	.type		_ZN34_INTERNAL_f9ddd23a_4_k_cu_1b39e34d4cuda3std6ranges3__45__cpo4nextE,@object
	.size		_ZN34_INTERNAL_f9ddd23a_4_k_cu_1b39e34d4cuda3std6ranges3__45__cpo4nextE,(_ZN34_INTERNAL_f9ddd23a_4_k_cu_1b39e34d4cuda3std6ranges3__45__cpo4swapE - _ZN34_INTERNAL_f9ddd23a_4_k_cu_1b39e34d4cuda3std6ranges3__45__cpo4nextE)
_ZN34_INTERNAL_f9ddd23a_4_k_cu_1b39e34d4cuda3std6ranges3__45__cpo4nextE:
	.zero		1
	.type		_ZN34_INTERNAL_f9ddd23a_4_k_cu_1b39e34d4cuda3std6ranges3__45__cpo4swapE,@object
	.size		_ZN34_INTERNAL_f9ddd23a_4_k_cu_1b39e34d4cuda3std6ranges3__45__cpo4swapE,(_ZN34_INTERNAL_f9ddd23a_4_k_cu_1b39e34d6thrust24THRUST_300001_SM_1000_NS8cuda_cub10par_nosyncE - _ZN34_INTERNAL_f9ddd23a_4_k_cu_1b39e34d4cuda3std6ranges3__45__cpo4swapE)
_ZN34_INTERNAL_f9ddd23a_4_k_cu_1b39e34d4cuda3std6ranges3__45__cpo4swapE:
	.zero		1
	.type		_ZN34_INTERNAL_f9ddd23a_4_k_cu_1b39e34d6thrust24THRUST_300001_SM_1000_NS8cuda_cub10par_nosyncE,@object
	.size		_ZN34_INTERNAL_f9ddd23a_4_k_cu_1b39e34d6thrust24THRUST_300001_SM_1000_NS8cuda_cub10par_nosyncE,(_ZN34_INTERNAL_f9ddd23a_4_k_cu_1b39e34d6thrust24THRUST_300001_SM_1000_NS3seqE - _ZN34_INTERNAL_f9ddd23a_4_k_cu_1b39e34d6thrust24THRUST_300001_SM_1000_NS8cuda_cub10par_nosyncE)
_ZN34_INTERNAL_f9ddd23a_4_k_cu_1b39e34d6thrust24THRUST_300001_SM_1000_NS8cuda_cub10par_nosyncE:
	.zero		1
	.type		_ZN34_INTERNAL_f9ddd23a_4_k_cu_1b39e34d6thrust24THRUST_300001_SM_1000_NS3seqE,@object
	.size		_ZN34_INTERNAL_f9ddd23a_4_k_cu_1b39e34d6thrust24THRUST_300001_SM_1000_NS3seqE,(_ZN34_INTERNAL_f9ddd23a_4_k_cu_1b39e34d4cuda3std3__420unreachable_sentinelE - _ZN34_INTERNAL_f9ddd23a_4_k_cu_1b39e34d6thrust24THRUST_300001_SM_1000_NS3seqE)
_ZN34_INTERNAL_f9ddd23a_4_k_cu_1b39e34d6thrust24THRUST_300001_SM_1000_NS3seqE:
	.zero		1
	.type		_ZN34_INTERNAL_f9ddd23a_4_k_cu_1b39e34d4cuda3std3__420unreachable_sentinelE,@object
	.size		_ZN34_INTERNAL_f9ddd23a_4_k_cu_1b39e34d4cuda3std3__420unreachable_sentinelE,(_ZN34_INTERNAL_f9ddd23a_4_k_cu_1b39e34d4cuda3std6ranges3__45__cpo5ssizeE - _ZN34_INTERNAL_f9ddd23a_4_k_cu_1b39e34d4cuda3std3__420unreachable_sentinelE)
_ZN34_INTERNAL_f9ddd23a_4_k_cu_1b39e34d4cuda3std3__420unreachable_sentinelE:
	.zero		1
	.type		_ZN34_INTERNAL_f9ddd23a_4_k_cu_1b39e34d4cuda3std6ranges3__45__cpo5ssizeE,@object
	.size		_ZN34_INTERNAL_f9ddd23a_4_k_cu_1b39e34d4cuda3std6ranges3__45__cpo5ssizeE,(_ZN34_INTERNAL_f9ddd23a_4_k_cu_1b39e34d6thrust24THRUST_300001_SM_1000_NS12placeholders2_3E - _ZN34_INTERNAL_f9ddd23a_4_k_cu_1b39e34d4cuda3std6ranges3__45__cpo5ssizeE)
_ZN34_INTERNAL_f9ddd23a_4_k_cu_1b39e34d4cuda3std6ranges3__45__cpo5ssizeE:
	.zero		1
	.type		_ZN34_INTERNAL_f9ddd23a_4_k_cu_1b39e34d6thrust24THRUST_300001_SM_1000_NS12placeholders2_3E,@object
	.size		_ZN34_INTERNAL_f9ddd23a_4_k_cu_1b39e34d6thrust24THRUST_300001_SM_1000_NS12placeholders2_3E,(_ZN34_INTERNAL_f9ddd23a_4_k_cu_1b39e34d4cuda3std3__45__cpo4cendE - _ZN34_INTERNAL_f9ddd23a_4_k_cu_1b39e34d6thrust24THRUST_300001_SM_1000_NS12placeholders2_3E)
_ZN34_INTERNAL_f9ddd23a_4_k_cu_1b39e34d6thrust24THRUST_300001_SM_1000_NS12placeholders2_3E:
	.zero		1
	.type		_ZN34_INTERNAL_f9ddd23a_4_k_cu_1b39e34d4cuda3std3__45__cpo4cendE,@object
	.size		_ZN34_INTERNAL_f9ddd23a_4_k_cu_1b39e34d4cuda3std3__45__cpo4cendE,(_ZN34_INTERNAL_f9ddd23a_4_k_cu_1b39e34d4cuda3std6ranges3__45__cpo4cendE - _ZN34_INTERNAL_f9ddd23a_4_k_cu_1b39e34d4cuda3std3__45__cpo4cendE)
_ZN34_INTERNAL_f9ddd23a_4_k_cu_1b39e34d4cuda3std3__45__cpo4cendE:
	.zero		1
	.type		_ZN34_INTERNAL_f9ddd23a_4_k_cu_1b39e34d4cuda3std6ranges3__45__cpo4cendE,@object
	.size		_ZN34_INTERNAL_f9ddd23a_4_k_cu_1b39e34d4cuda3std6ranges3__45__cpo4cendE,(_ZN34_INTERNAL_f9ddd23a_4_k_cu_1b39e34d6thrust24THRUST_300001_SM_1000_NS12placeholders2_7E - _ZN34_INTERNAL_f9ddd23a_4_k_cu_1b39e34d4cuda3std6ranges3__45__cpo4cendE)
_ZN34_INTERNAL_f9ddd23a_4_k_cu_1b39e34d4cuda3std6ranges3__45__cpo4cendE:
	.zero		1
	.type		_ZN34_INTERNAL_f9ddd23a_4_k_cu_1b39e34d6thrust24THRUST_300001_SM_1000_NS12placeholders2_7E,@object
	.size		_ZN34_INTERNAL_f9ddd23a_4_k_cu_1b39e34d6thrust24THRUST_300001_SM_1000_NS12placeholders2_7E,(_ZN34_INTERNAL_f9ddd23a_4_k_cu_1b39e34d4cuda3std3__45__cpo5crendE - _ZN34_INTERNAL_f9ddd23a_4_k_cu_1b39e34d6thrust24THRUST_300001_SM_1000_NS12placeholders2_7E)
_ZN34_INTERNAL_f9ddd23a_4_k_cu_1b39e34d6thrust24THRUST_300001_SM_1000_NS12placeholders2_7E:
	.zero		1
	.type		_ZN34_INTERNAL_f9ddd23a_4_k_cu_1b39e34d4cuda3std3__45__cpo5crendE,@object
	.size		_ZN34_INTERNAL_f9ddd23a_4_k_cu_1b39e34d4cuda3std3__45__cpo5crendE,(_ZN34_INTERNAL_f9ddd23a_4_k_cu_1b39e34d4cuda3std6ranges3__45__cpo4prevE - _ZN34_INTERNAL_f9ddd23a_4_k_cu_1b39e34d4cuda3std3__45__cpo5crendE)
_ZN34_INTERNAL_f9ddd23a_4_k_cu_1b39e34d4cuda3std3__45__cpo5crendE:
	.zero		1
	.type		_ZN34_INTERNAL_f9ddd23a_4_k_cu_1b39e34d4cuda3std6ranges3__45__cpo4prevE,@object
	.size		_ZN34_INTERNAL_f9ddd23a_4_k_cu_1b39e34d4cuda3std6ranges3__45__cpo4prevE,(_ZN34_INTERNAL_f9ddd23a_4_k_cu_1b39e34d4cuda3std6ranges3__45__cpo9iter_moveE - _ZN34_INTERNAL_f9ddd23a_4_k_cu_1b39e34d4cuda3std6ranges3__45__cpo4prevE)
_ZN34_INTERNAL_f9ddd23a_4_k_cu_1b39e34d4cuda3std6ranges3__45__cpo4prevE:
	.zero		1
	.type		_ZN34_INTERNAL_f9ddd23a_4_k_cu_1b39e34d4cuda3std6ranges3__45__cpo9iter_moveE,@object
	.size		_ZN34_INTERNAL_f9ddd23a_4_k_cu_1b39e34d4cuda3std6ranges3__45__cpo9iter_moveE,(_ZN34_INTERNAL_f9ddd23a_4_k_cu_1b39e34d6thrust24THRUST_300001_SM_1000_NS6system6detail10sequential3seqE - _ZN34_INTERNAL_f9ddd23a_4_k_cu_1b39e34d4cuda3std6ranges3__45__cpo9iter_moveE)
_ZN34_INTERNAL_f9ddd23a_4_k_cu_1b39e34d4cuda3std6ranges3__45__cpo9iter_moveE:
	.zero		1
	.type		_ZN34_INTERNAL_f9ddd23a_4_k_cu_1b39e34d6thrust24THRUST_300001_SM_1000_NS6system6detail10sequential3seqE,@object
	.size		_ZN34_INTERNAL_f9ddd23a_4_k_cu_1b39e34d6thrust24THRUST_300001_SM_1000_NS6system6detail10sequential3seqE,(_ZN34_INTERNAL_f9ddd23a_4_k_cu_1b39e34d6thrust24THRUST_300001_SM_1000_NS12placeholders2_9E - _ZN34_INTERNAL_f9ddd23a_4_k_cu_1b39e34d6thrust24THRUST_300001_SM_1000_NS6system6detail10sequential3seqE)
_ZN34_INTERNAL_f9ddd23a_4_k_cu_1b39e34d6thrust24THRUST_300001_SM_1000_NS6system6detail10sequential3seqE:
	.zero		1
	.type		_ZN34_INTERNAL_f9ddd23a_4_k_cu_1b39e34d6thrust24THRUST_300001_SM_1000_NS12placeholders2_9E,@object
	.size		_ZN34_INTERNAL_f9ddd23a_4_k_cu_1b39e34d6thrust24THRUST_300001_SM_1000_NS12placeholders2_9E,(_ZN34_INTERNAL_f9ddd23a_4_k_cu_1b39e34d4cuda3std3__419piecewise_constructE - _ZN34_INTERNAL_f9ddd23a_4_k_cu_1b39e34d6thrust24THRUST_300001_SM_1000_NS12placeholders2_9E)
_ZN34_INTERNAL_f9ddd23a_4_k_cu_1b39e34d6thrust24THRUST_300001_SM_1000_NS12placeholders2_9E:
	.zero		1
	.type		_ZN34_INTERNAL_f9ddd23a_4_k_cu_1b39e34d4cuda3std3__419piecewise_constructE,@object
	.size		_ZN34_INTERNAL_f9ddd23a_4_k_cu_1b39e34d4cuda3std3__419piecewise_constructE,(_ZN34_INTERNAL_f9ddd23a_4_k_cu_1b39e34d4cuda3std6ranges3__45__cpo5cdataE - _ZN34_INTERNAL_f9ddd23a_4_k_cu_1b39e34d4cuda3std3__419piecewise_constructE)
_ZN34_INTERNAL_f9ddd23a_4_k_cu_1b39e34d4cuda3std3__419piecewise_constructE:
	.zero		1
	.type		_ZN34_INTERNAL_f9ddd23a_4_k_cu_1b39e34d4cuda3std6ranges3__45__cpo5cdataE,@object
	.size		_ZN34_INTERNAL_f9ddd23a_4_k_cu_1b39e34d4cuda3std6ranges3__45__cpo5cdataE,(_ZN34_INTERNAL_f9ddd23a_4_k_cu_1b39e34d6thrust24THRUST_300001_SM_1000_NS12placeholders2_1E - _ZN34_INTERNAL_f9ddd23a_4_k_cu_1b39e34d4cuda3std6ranges3__45__cpo5cdataE)
_ZN34_INTERNAL_f9ddd23a_4_k_cu_1b39e34d4cuda3std6ranges3__45__cpo5cdataE:
	.zero		1
	.type		_ZN34_INTERNAL_f9ddd23a_4_k_cu_1b39e34d6thrust24THRUST_300001_SM_1000_NS12placeholders2_1E,@object
	.size		_ZN34_INTERNAL_f9ddd23a_4_k_cu_1b39e34d6thrust24THRUST_300001_SM_1000_NS12placeholders2_1E,(_ZN34_INTERNAL_f9ddd23a_4_k_cu_1b39e34d4cuda3std3__45__cpo3endE - _ZN34_INTERNAL_f9ddd23a_4_k_cu_1b39e34d6thrust24THRUST_300001_SM_1000_NS12placeholders2_1E)
_ZN34_INTERNAL_f9ddd23a_4_k_cu_1b39e34d6thrust24THRUST_300001_SM_1000_NS12placeholders2_1E:
	.zero		1
	.type		_ZN34_INTERNAL_f9ddd23a_4_k_cu_1b39e34d4cuda3std3__45__cpo3endE,@object
	.size		_ZN34_INTERNAL_f9ddd23a_4_k_cu_1b39e34d4cuda3std3__45__cpo3endE,(_ZN34_INTERNAL_f9ddd23a_4_k_cu_1b39e34d4cuda3std6ranges3__45__cpo3endE - _ZN34_INTERNAL_f9ddd23a_4_k_cu_1b39e34d4cuda3std3__45__cpo3endE)
_ZN34_INTERNAL_f9ddd23a_4_k_cu_1b39e34d4cuda3std3__45__cpo3endE:
	.zero		1
	.type		_ZN34_INTERNAL_f9ddd23a_4_k_cu_1b39e34d4cuda3std6ranges3__45__cpo3endE,@object
	.size		_ZN34_INTERNAL_f9ddd23a_4_k_cu_1b39e34d4cuda3std6ranges3__45__cpo3endE,(_ZN34_INTERNAL_f9ddd23a_4_k_cu_1b39e34d6thrust24THRUST_300001_SM_1000_NS12placeholders2_5E - _ZN34_INTERNAL_f9ddd23a_4_k_cu_1b39e34d4cuda3std6ranges3__45__cpo3endE)
_ZN34_INTERNAL_f9ddd23a_4_k_cu_1b39e34d4cuda3std6ranges3__45__cpo3endE:
	.zero		1
	.type		_ZN34_INTERNAL_f9ddd23a_4_k_cu_1b39e34d6thrust24THRUST_300001_SM_1000_NS12placeholders2_5E,@object
	.size		_ZN34_INTERNAL_f9ddd23a_4_k_cu_1b39e34d6thrust24THRUST_300001_SM_1000_NS12placeholders2_5E,(_ZN34_INTERNAL_f9ddd23a_4_k_cu_1b39e34d4cuda3std3__45__cpo4rendE - _ZN34_INTERNAL_f9ddd23a_4_k_cu_1b39e34d6thrust24THRUST_300001_SM_1000_NS12placeholders2_5E)
_ZN34_INTERNAL_f9ddd23a_4_k_cu_1b39e34d6thrust24THRUST_300001_SM_1000_NS12placeholders2_5E:
	.zero		1
	.type		_ZN34_INTERNAL_f9ddd23a_4_k_cu_1b39e34d4cuda3std3__45__cpo4rendE,@object
	.size		_ZN34_INTERNAL_f9ddd23a_4_k_cu_1b39e34d4cuda3std3__45__cpo4rendE,(_ZN34_INTERNAL_f9ddd23a_4_k_cu_1b39e34d4cuda3std6ranges3__45__cpo9iter_swapE - _ZN34_INTERNAL_f9ddd23a_4_k_cu_1b39e34d4cuda3std3__45__cpo4rendE)
_ZN34_INTERNAL_f9ddd23a_4_k_cu_1b39e34d4cuda3std3__45__cpo4rendE:
	.zero		1
	.type		_ZN34_INTERNAL_f9ddd23a_4_k_cu_1b39e34d4cuda3std6ranges3__45__cpo9iter_swapE,@object
	.size		_ZN34_INTERNAL_f9ddd23a_4_k_cu_1b39e34d4cuda3std6ranges3__45__cpo9iter_swapE,(_ZN34_INTERNAL_f9ddd23a_4_k_cu_1b39e34d4cuda3std3__48unexpectE - _ZN34_INTERNAL_f9ddd23a_4_k_cu_1b39e34d4cuda3std6ranges3__45__cpo9iter_swapE)
_ZN34_INTERNAL_f9ddd23a_4_k_cu_1b39e34d4cuda3std6ranges3__45__cpo9iter_swapE:
	.zero		1
	.type		_ZN34_INTERNAL_f9ddd23a_4_k_cu_1b39e34d4cuda3std3__48unexpectE,@object
	.size		_ZN34_INTERNAL_f9ddd23a_4_k_cu_1b39e34d4cuda3std3__48unexpectE,(_ZN34_INTERNAL_f9ddd23a_4_k_cu_1b39e34d6thrust24THRUST_300001_SM_1000_NS8cuda_cub3parE - _ZN34_INTERNAL_f9ddd23a_4_k_cu_1b39e34d4cuda3std3__48unexpectE)
_ZN34_INTERNAL_f9ddd23a_4_k_cu_1b39e34d4cuda3std3__48unexpectE:
	.zero		1
	.type		_ZN34_INTERNAL_f9ddd23a_4_k_cu_1b39e34d6thrust24THRUST_300001_SM_1000_NS8cuda_cub3parE,@object
	.size		_ZN34_INTERNAL_f9ddd23a_4_k_cu_1b39e34d6thrust24THRUST_300001_SM_1000_NS8cuda_cub3parE,(.L_29 - _ZN34_INTERNAL_f9ddd23a_4_k_cu_1b39e34d6thrust24THRUST_300001_SM_1000_NS8cuda_cub3parE)
_ZN34_INTERNAL_f9ddd23a_4_k_cu_1b39e34d6thrust24THRUST_300001_SM_1000_NS8cuda_cub3parE:
	.zero		1
.L_29:


//--------------------- .nv.shared._ZN3cub18CUB_300001_SM_10006detail10radix_sort30DeviceRadixSortHistogramKernelINS1_5radix10policy_hubIiNS0_8NullTypeEyE10Policy1000ELNS0_9SortOrderE1EiyNS1_21identity_decomposer_tEEEvPT2_PKT1_SB_iiT3_ --------------------------
	.section	.nv.shared._ZN3cub18CUB_300001_SM_10006detail10radix_sort30DeviceRadixSortHistogramKernelINS1_5radix10policy_hubIiNS0_8NullTypeEyE10Policy1000ELNS0_9SortOrderE1EiyNS1_21identity_decomposer_tEEEvPT2_PKT1_SB_iiT3_,"aw",@nobits
	.sectionflags	@""
	.align	4
.nv.shared._ZN3cub18CUB_300001_SM_10006detail10radix_sort30DeviceRadixSortHistogramKernelINS1_5radix10policy_hubIiNS0_8NullTypeEyE10Policy1000ELNS0_9SortOrderE1EiyNS1_21identity_decomposer_tEEEvPT2_PKT1_SB_iiT3_:
	.zero		5120


//--------------------- .nv.shared._ZN3cub18CUB_300001_SM_10006detail10radix_sort31DeviceRadixSortSingleTileKernelINS1_5radix10policy_hubIiNS0_8NullTypeEyE10Policy1000ELNS0_9SortOrderE1EiS6_yNS1_21identity_decomposer_tEEEvPKT1_PSB_PKT2_PSF_T3_iiT4_ --------------------------
	.section	.nv.shared._ZN3cub18CUB_300001_SM_10006detail10radix_sort31DeviceRadixSortSingleTileKernelINS1_5radix10policy_hubIiNS0_8NullTypeEyE10Policy1000ELNS0_9SortOrderE1EiS6_yNS1_21identity_decomposer_tEEEvPKT1_PSB_PKT2_PSF_T3_iiT4_,"aw",@nobits
	.sectionflags	@""
	.align	16
.nv.shared._ZN3cub18CUB_300001_SM_10006detail10radix_sort31DeviceRadixSortSingleTileKernelINS1_5radix10policy_hubIiNS0_8NullTypeEyE10Policy1000ELNS0_9SortOrderE1EiS6_yNS1_21identity_decomposer_tEEEvPKT1_PSB_PKT2_PSF_T3_iiT4_:
	.zero		34880


//--------------------- .nv.shared._ZN3cub18CUB_300001_SM_10006detail10radix_sort29DeviceRadixSortOnesweepKernelINS1_5radix10policy_hubIiNS0_8NullTypeEyE10Policy1000ELNS0_9SortOrderE0EiS6_yiiNS1_21identity_decomposer_tEEEvPT5_SC_PT3_PKSD_PT1_PKSH_PT2_PKSL_T4_iiT6_ --------------------------
	.section	.nv.shared._ZN3cub18CUB_300001_SM_10006detail10radix_sort29DeviceRadixSortOnesweepKernelINS1_5radix10policy_hubIiNS0_8NullTypeEyE10Policy1000ELNS0_9SortOrderE0EiS6_yiiNS1_21identity_decomposer_tEEEvPT5_SC_PT3_PKSD_PT1_PKSH_PT2_PKSL_T4_iiT6_,"aw",@nobits
	.sectionflags	@""
	.align	16
.nv.shared._ZN3cub18CUB_300001_SM_10006detail10radix_sort29DeviceRadixSortOnesweepKernelINS1_5radix10policy_hubIiNS0_8NullTypeEyE10Policy1000ELNS0_9SortOrderE0EiS6_yiiNS1_21identity_decomposer_tEEEvPT5_SC_PT3_PKSD_PT1_PKSH_PT2_PKSL_T4_iiT6_:
	.zero		32256


//--------------------- .nv.shared._ZN3cub18CUB_300001_SM_10006detail10radix_sort33DeviceRadixSortExclusiveSumKernelINS1_5radix10policy_hubIiNS0_8NullTypeEyE10Policy1000EyEEvPT0_ --------------------------
	.section	.nv.shared._ZN3cub18CUB_300001_SM_10006detail10radix_sort33DeviceRadixSortExclusiveSumKernelINS1_5radix10policy_hubIiNS0_8NullTypeEyE10Policy1000EyEEvPT0_,"aw",@nobits
	.sectionflags	@""
	.align	16
.nv.shared._ZN3cub18CUB_300001_SM_10006detail10radix_sort33DeviceRadixSortExclusiveSumKernelINS1_5radix10policy_hubIiNS0_8NullTypeEyE10Policy1000EyEEvPT0_:
	.zero		3360


//--------------------- .nv.shared._ZN3cub18CUB_300001_SM_10006detail10radix_sort30DeviceRadixSortHistogramKernelINS1_5radix10policy_hubIiNS0_8NullTypeEyE10Policy1000ELNS0_9SortOrderE0EiyNS1_21identity_decomposer_tEEEvPT2_PKT1_SB_iiT3_ --------------------------
	.section	.nv.shared._ZN3cub18CUB_300001_SM_10006detail10radix_sort30DeviceRadixSortHistogramKernelINS1_5radix10policy_hubIiNS0_8NullTypeEyE10Policy1000ELNS0_9SortOrderE0EiyNS1_21identity_decomposer_tEEEvPT2_PKT1_SB_iiT3_,"aw",@nobits
	.sectionflags	@""
	.align	4
.nv.shared._ZN3cub18CUB_300001_SM_10006detail10radix_sort30DeviceRadixSortHistogramKernelINS1_5radix10policy_hubIiNS0_8NullTypeEyE10Policy1000ELNS0_9SortOrderE0EiyNS1_21identity_decomposer_tEEEvPT2_PKT1_SB_iiT3_:
	.zero		5120


//--------------------- .nv.shared._ZN3cub18CUB_300001_SM_10006detail10radix_sort31DeviceRadixSortSingleTileKernelINS1_5radix10policy_hubIiNS0_8NullTypeEyE10Policy1000ELNS0_9SortOrderE0EiS6_yNS1_21identity_decomposer_tEEEvPKT1_PSB_PKT2_PSF_T3_iiT4_ --------------------------
	.section	.nv.shared._ZN3cub18CUB_300001_SM_10006detail10radix_sort31DeviceRadixSortSingleTileKernelINS1_5radix10policy_hubIiNS0_8NullTypeEyE10Policy1000ELNS0_9SortOrderE0EiS6_yNS1_21identity_decomposer_tEEEvPKT1_PSB_PKT2_PSF_T3_iiT4_,"aw",@nobits
	.sectionflags	@""
	.align	16
.nv.shared._ZN3cub18CUB_300001_SM_10006detail10radix_sort31DeviceRadixSortSingleTileKernelINS1_5radix10policy_hubIiNS0_8NullTypeEyE10Policy1000ELNS0_9SortOrderE0EiS6_yNS1_21identity_decomposer_tEEEvPKT1_PSB_PKT2_PSF_T3_iiT4_:
	.zero		34880


//--------------------- .nv.constant0._ZN3cub18CUB_300001_SM_10006detail10radix_sort29DeviceRadixSortOnesweepKernelINS1_5radix10policy_hubIiNS0_8NullTypeEyE10Policy1000ELNS0_9SortOrderE1EiS6_yiiNS1_21identity_decomposer_tEEEvPT5_SC_PT3_PKSD_PT1_PKSH_PT2_PKSL_T4_iiT6_ --------------------------
	.section	.nv.constant0._ZN3cub18CUB_300001_SM_10006detail10radix_sort29DeviceRadixSortOnesweepKernelINS1_5radix10policy_hubIiNS0_8NullTypeEyE10Policy1000ELNS0_9SortOrderE1EiS6_yiiNS1_21identity_decomposer_tEEEvPT5_SC_PT3_PKSD_PT1_PKSH_PT2_PKSL_T4_iiT6_,"a",@progbits
	.sectionflags	@""
	.align	4
.nv.constant0._ZN3cub18CUB_300001_SM_10006detail10radix_sort29DeviceRadixSortOnesweepKernelINS1_5radix10policy_hubIiNS0_8NullTypeEyE10Policy1000ELNS0_9SortOrderE1EiS6_yiiNS1_21identity_decomposer_tEEEvPT5_SC_PT3_PKSD_PT1_PKSH_PT2_PKSL_T4_iiT6_:
	.zero		973


//--------------------- .nv.constant0._ZN3cub18CUB_300001_SM_10006detail10radix_sort30DeviceRadixSortHistogramKernelINS1_5radix10policy_hubIiNS0_8NullTypeEyE10Policy1000ELNS0_9SortOrderE1EiyNS1_21identity_decomposer_tEEEvPT2_PKT1_SB_iiT3_ --------------------------
	.section	.nv.constant0._ZN3cub18CUB_300001_SM_10006detail10radix_sort30DeviceRadixSortHistogramKernelINS1_5radix10policy_hubIiNS0_8NullTypeEyE10Policy1000ELNS0_9SortOrderE1EiyNS1_21identity_decomposer_tEEEvPT2_PKT1_SB_iiT3_,"a",@progbits
	.sectionflags	@""
	.align	4
.nv.constant0._ZN3cub18CUB_300001_SM_10006detail10radix_sort30DeviceRadixSortHistogramKernelINS1_5radix10policy_hubIiNS0_8NullTypeEyE10Policy1000ELNS0_9SortOrderE1EiyNS1_21identity_decomposer_tEEEvPT2_PKT1_SB_iiT3_:
	.zero		929


//--------------------- .nv.constant0._ZN3cub18CUB_300001_SM_10006detail10radix_sort31DeviceRadixSortSingleTileKernelINS1_5radix10policy_hubIiNS0_8NullTypeEyE10Policy1000ELNS0_9SortOrderE1EiS6_yNS1_21identity_decomposer_tEEEvPKT1_PSB_PKT2_PSF_T3_iiT4_ --------------------------
	.section	.nv.constant0._ZN3cub18CUB_300001_SM_10006detail10radix_sort31DeviceRadixSortSingleTileKernelINS1_5radix10policy_hubIiNS0_8NullTypeEyE10Policy1000ELNS0_9SortOrderE1EiS6_yNS1_21identity_decomposer_tEEEvPKT1_PSB_PKT2_PSF_T3_iiT4_,"a",@progbits
	.sectionflags	@""
	.align	4
.nv.constant0._ZN3cub18CUB_300001_SM_10006detail10radix_sort31DeviceRadixSortSingleTileKernelINS1_5radix10policy_hubIiNS0_8NullTypeEyE10Policy1000ELNS0_9SortOrderE1EiS6_yNS1_21identity_decomposer_tEEEvPKT1_PSB_PKT2_PSF_T3_iiT4_:
	.zero		945


//--------------------- .nv.constant0._ZN3cub18CUB_300001_SM_10006detail10radix_sort29DeviceRadixSortOnesweepKernelINS1_5radix10policy_hubIiNS0_8NullTypeEyE10Policy1000ELNS0_9SortOrderE0EiS6_yiiNS1_21identity_decomposer_tEEEvPT5_SC_PT3_PKSD_PT1_PKSH_PT2_PKSL_T4_iiT6_ --------------------------
	.section	.nv.constant0._ZN3cub18CUB_300001_SM_10006detail10radix_sort29DeviceRadixSortOnesweepKernelINS1_5radix10policy_hubIiNS0_8NullTypeEyE10Policy1000ELNS0_9SortOrderE0EiS6_yiiNS1_21identity_decomposer_tEEEvPT5_SC_PT3_PKSD_PT1_PKSH_PT2_PKSL_T4_iiT6_,"a",@progbits
	.sectionflags	@""
	.align	4
.nv.constant0._ZN3cub18CUB_300001_SM_10006detail10radix_sort29DeviceRadixSortOnesweepKernelINS1_5radix10policy_hubIiNS0_8NullTypeEyE10Policy1000ELNS0_9SortOrderE0EiS6_yiiNS1_21identity_decomposer_tEEEvPT5_SC_PT3_PKSD_PT1_PKSH_PT2_PKSL_T4_iiT6_:
	.zero		973


//--------------------- .nv.constant0._ZN3cub18CUB_300001_SM_10006detail10radix_sort33DeviceRadixSortExclusiveSumKernelINS1_5radix10policy_hubIiNS0_8NullTypeEyE10Policy1000EyEEvPT0_ --------------------------
	.section	.nv.constant0._ZN3cub18CUB_300001_SM_10006detail10radix_sort33DeviceRadixSortExclusiveSumKernelINS1_5radix10policy_hubIiNS0_8NullTypeEyE10Policy1000EyEEvPT0_,"a",@progbits
	.sectionflags	@""
	.align	4
.nv.constant0._ZN3cub18CUB_300001_SM_10006detail10radix_sort33DeviceRadixSortExclusiveSumKernelINS1_5radix10policy_hubIiNS0_8NullTypeEyE10Policy1000EyEEvPT0_:
	.zero		904


//--------------------- .nv.constant0._ZN3cub18CUB_300001_SM_10006detail10radix_sort30DeviceRadixSortHistogramKernelINS1_5radix10policy_hubIiNS0_8NullTypeEyE10Policy1000ELNS0_9SortOrderE0EiyNS1_21identity_decomposer_tEEEvPT2_PKT1_SB_iiT3_ --------------------------
	.section	.nv.constant0._ZN3cub18CUB_300001_SM_10006detail10radix_sort30DeviceRadixSortHistogramKernelINS1_5radix10policy_hubIiNS0_8NullTypeEyE10Policy1000ELNS0_9SortOrderE0EiyNS1_21identity_decomposer_tEEEvPT2_PKT1_SB_iiT3_,"a",@progbits
	.sectionflags	@""
	.align	4
.nv.constant0._ZN3cub18CUB_300001_SM_10006detail10radix_sort30DeviceRadixSortHistogramKernelINS1_5radix10policy_hubIiNS0_8NullTypeEyE10Policy1000ELNS0_9SortOrderE0EiyNS1_21identity_decomposer_tEEEvPT2_PKT1_SB_iiT3_:
	.zero		929


//--------------------- .nv.constant0._ZN3cub18CUB_300001_SM_10006detail10radix_sort31DeviceRadixSortSingleTileKernelINS1_5radix10policy_hubIiNS0_8NullTypeEyE10Policy1000ELNS0_9SortOrderE0EiS6_yNS1_21identity_decomposer_tEEEvPKT1_PSB_PKT2_PSF_T3_iiT4_ --------------------------
	.section	.nv.constant0._ZN3cub18CUB_300001_SM_10006detail10radix_sort31DeviceRadixSortSingleTileKernelINS1_5radix10policy_hubIiNS0_8NullTypeEyE10Policy1000ELNS0_9SortOrderE0EiS6_yNS1_21identity_decomposer_tEEEvPKT1_PSB_PKT2_PSF_T3_iiT4_,"a",@progbits
	.sectionflags	@""
	.align	4
.nv.constant0._ZN3cub18CUB_300001_SM_10006detail10radix_sort31DeviceRadixSortSingleTileKernelINS1_5radix10policy_hubIiNS0_8NullTypeEyE10Policy1000ELNS0_9SortOrderE0EiS6_yNS1_21identity_decomposer_tEEEvPKT1_PSB_PKT2_PSF_T3_iiT4_:
	.zero		945


//--------------------- .nv.constant0._ZN3cub18CUB_300001_SM_10006detail8for_each13static_kernelINS2_12policy_hub_t12policy_500_tElN6thrust24THRUST_300001_SM_1000_NS8cuda_cub20__uninitialized_copy7functorINS7_6detail15normal_iteratorINS7_10device_ptrIiEEEENS7_7pointerIiNS8_3tagENS7_11use_defaultESI_EEEEEEvT0_T1_ --------------------------
	.section	.nv.constant0._ZN3cub18CUB_300001_SM_10006detail8for_each13static_kernelINS2_12policy_hub_t12policy_500_tElN6thrust24THRUST_300001_SM_1000_NS8cuda_cub20__uninitialized_copy7functorINS7_6detail15normal_iteratorINS7_10device_ptrIiEEEENS7_7pointerIiNS8_3tagENS7_11use_defaultESI_EEEEEEvT0_T1_,"a",@progbits
	.sectionflags	@""
	.align	4
.nv.constant0._ZN3cub18CUB_300001_SM_10006detail8for_each13static_kernelINS2_12policy_hub_t12policy_500_tElN6thrust24THRUST_300001_SM_1000_NS8cuda_cub20__uninitialized_copy7functorINS7_6detail15normal_iteratorINS7_10device_ptrIiEEEENS7_7pointerIiNS8_3tagENS7_11use_defaultESI_EEEEEEvT0_T1_:
	.zero		920


//--------------------- .nv.constant0._ZN3cub18CUB_300001_SM_10006detail11EmptyKernelIvEEvv --------------------------
	.section	.nv.constant0._ZN3cub18CUB_300001_SM_10006detail11EmptyKernelIvEEvv,"a",@progbits
	.sectionflags	@""
	.align	4
.nv.constant0._ZN3cub18CUB_300001_SM_10006detail11EmptyKernelIvEEvv:
	.zero		896


//--------------------- SYMBOLS --------------------------

	.type		.nv.reservedSmem.offset0,@object
	.size		.nv.reservedSmem.offset0,0x4
	.type		.nv.reservedSmem.cap,@object
	.size		.nv.reservedSmem.cap,0x4
